// auto-generated by cutlass_sweep.gemm — config: {"arch": "sm_100", "cluster_m": 4, "cluster_n": 2, "dtype": "tf32", "dtype_b": "tf32", "layout": "nt", "stages": 0, "tile_k": 64, "tile_m": 256, "tile_n": 256}
#include "cutlass/cutlass.h"
#include "cutlass/gemm/collective/collective_builder.hpp"
#include "cutlass/gemm/device/gemm_universal_adapter.h"
#include "cutlass/gemm/kernel/gemm_universal.hpp"
#include "cutlass/epilogue/collective/collective_builder.hpp"

using ElemA = cutlass::tfloat32_t;
using ElemB = cutlass::tfloat32_t;
using ElemCD = cutlass::tfloat32_t;
using Acc  = float;
using TileShape    = cute::Shape<cute::_256, cute::_256, cute::_64>;
using ClusterShape = cute::Shape<cute::_4, cute::_2, cute::_1>;

using CollectiveEpilogue = typename cutlass::epilogue::collective::CollectiveBuilder<
    cutlass::arch::Sm100, cutlass::arch::OpClassTensorOp,
    TileShape, ClusterShape,
    cutlass::epilogue::collective::EpilogueTileAuto,
    Acc, Acc,
    ElemCD, cutlass::layout::RowMajor, 128 / cutlass::sizeof_bits<ElemCD>::value,
    ElemCD, cutlass::layout::RowMajor, 128 / cutlass::sizeof_bits<ElemCD>::value,
    cutlass::epilogue::collective::EpilogueScheduleAuto
  >::CollectiveOp;

using CollectiveMainloop = typename cutlass::gemm::collective::CollectiveBuilder<
    cutlass::arch::Sm100, cutlass::arch::OpClassTensorOp,
    ElemA, cutlass::layout::RowMajor, 128 / cutlass::sizeof_bits<ElemA>::value,
    ElemB, cutlass::layout::ColumnMajor, 128 / cutlass::sizeof_bits<ElemB>::value,
    Acc,
    TileShape, ClusterShape,
    cutlass::gemm::collective::StageCountAutoCarveout<static_cast<int>(sizeof(typename CollectiveEpilogue::SharedStorage))>,
    cutlass::gemm::collective::KernelScheduleAuto
  >::CollectiveOp;

using GemmKernel = cutlass::gemm::kernel::GemmUniversal<
    cute::Shape<int,int,int,int>,
    CollectiveMainloop,
    CollectiveEpilogue
>;
using Gemm = cutlass::gemm::device::GemmUniversalAdapter<GemmKernel>;

// Force the device kernel symbol into the cubin without needing a host main.
auto* _anchor = &cutlass::device_kernel<GemmKernel>;


// ===== COMPILED SASS (sm_100a) =====

	.target	sm_100a

	.elftype	@"ET_EXEC"


//--------------------- .note.nv.tkinfo           --------------------------
	.section	.note.nv.tkinfo,"",@"SHT_NOTE"
	.sectionflags	@"SHF_NOTE_NV_TKINFO"
	.tkinfo
        /*0018*/ 	.word	0x00000002
        /*0030*/ 	.string	""
        /*0030*/ 	.string	"ptxas"
        /*0030*/ 	.string	"Cuda compilation tools, release 13.0, V13.0.88"
        /*0030*/ 	.string	"Build cuda_13.0.r13.0/compiler.36424714_0"
        /*0030*/ 	.string	"-arch sm_100a -m 64 "



//--------------------- .note.nv.cuinfo           --------------------------
	.section	.note.nv.cuinfo,"",@"SHT_NOTE"
	.sectionflags	@"SHF_NOTE_NV_CUINFO"
        /*0018*/ 	.short	0x0002
        /*001a*/ 	.short	0x0064
        /*001c*/ 	.short	0x0082
	.zero		2


//--------------------- .nv.info                  --------------------------
	.section	.nv.info,"",@"SHT_CUDA_INFO"
	.align	4


	//----- nvinfo : EIATTR_REGCOUNT
	.align		4
        /*0000*/ 	.byte	0x04, 0x2f
        /*0002*/ 	.short	(.L_19 - .L_18)
	.align		4
.L_18:
        /*0004*/ 	.word	index@(_ZN7cutlass13device_kernelINS_4gemm6kernel13GemmUniversalIN4cute5tupleIJiiiiEEENS1_10collective13CollectiveMmaINS1_35MainloopSm100TmaUmmaWarpSpecializedILi2ELi2ELi2ENS5_IJNS4_1CILi4EEENSA_ILi2EEENSA_ILi1EEEEEEEENS5_IJNSA_ILi256EEESG_NSA_ILi64EEEEEENS_10tfloat32_tENS5_IJlSD_lEEESJ_SK_NS4_8TiledMMAINS4_8MMA_AtomIJNS4_23SM100_MMA_TF32_2x1SM_SSISJ_SJ_fLi256ELi256ELNS4_4UMMA5MajorE0ELSP_0ELNSO_7ScaleInE0ELSQ_0EEEEEENS4_6LayoutINS5_IJSD_SD_SD_EEENS5_IJNSA_ILi0EEESV_SV_EEEEENS5_IJNS4_10UnderscoreESY_SY_EEEEENS4_28SM100_TMA_2SM_LOAD_MULTICASTENS4_14ComposedLayoutINS4_7SwizzleILi3ELi4ELi3EEENS4_18smem_ptr_flag_bitsILi32EEENST_INS5_IJNSA_ILi8EEENSA_ILi32EEEEEENS5_IJS18_SD_EEEEEEEvNS4_8identityES11_S1C_vS1D_EENS_8epilogue10collective18CollectiveEpilogueINS1F_23Sm100TmaWarpSpecializedILi4ELi2ELi32ELb1ELb0EEEJNS5_IJNSA_ILi128EEESG_SH_EEENS5_IJNST_IS1K_SD_EENST_IS18_SD_EEEEESJ_SK_SJ_SK_NS1F_6fusion15FusionCallbacksIS1J_NS1P_17LinearCombinationISJ_fSJ_fLNS_15FloatRoundStyleE2EEES1L_S1O_JEEENS4_5SM1004TMEM4LOAD26SM100_TMEM_LOAD_32dp32b32xENS4_13SM90_TMA_LOADES1C_NS4_39AutoVectorizingCopyWithAssumedAlignmentILi128EEENS4_14SM90_TMA_STOREES1C_S21_S21_EEEvvEEEEvNT_6ParamsE)
        /*0008*/ 	.word	0x00000080


	//----- nvinfo : EIATTR_FRAME_SIZE
	.align		4
.L_19:
        /*000c*/ 	.byte	0x04, 0x11
        /*000e*/ 	.short	(.L_21 - .L_20)
	.align		4
.L_20:
        /*0010*/ 	.word	index@($__internal_2_$__cuda_sm10x_tcgen05_guardrail_trap_unallocated_columns_being_dealloced)
        /*0014*/ 	.word	0x00000000


	//----- nvinfo : EIATTR_FRAME_SIZE
	.align		4
.L_21:
        /*0018*/ 	.byte	0x04, 0x11
        /*001a*/ 	.short	(.L_23 - .L_22)
	.align		4
.L_22:
        /*001c*/ 	.word	index@($__internal_1_$__cuda_sm10x_tcgen05_guardrail_trap_phase_invalid_during_alloc)
        /*0020*/ 	.word	0x00000000


	//----- nvinfo : EIATTR_FRAME_SIZE
	.align		4
.L_23:
        /*0024*/ 	.byte	0x04, 0x11
        /*0026*/ 	.short	(.L_25 - .L_24)
	.align		4
.L_24:
        /*0028*/ 	.word	index@($__internal_0_$__cuda_sm10x_tcgen05_guardrail_trap_col_being_dealloced_not_returned_by_alloc)
        /*002c*/ 	.word	0x00000000


	//----- nvinfo : EIATTR_FRAME_SIZE
	.align		4
.L_25:
        /*0030*/ 	.byte	0x04, 0x11
        /*0032*/ 	.short	(.L_27 - .L_26)
	.align		4
.L_26:
        /*0034*/ 	.word	index@(_ZN7cutlass13device_kernelINS_4gemm6kernel13GemmUniversalIN4cute5tupleIJiiiiEEENS1_10collective13CollectiveMmaINS1_35MainloopSm100TmaUmmaWarpSpecializedILi2ELi2ELi2ENS5_IJNS4_1CILi4EEENSA_ILi2EEENSA_ILi1EEEEEEEENS5_IJNSA_ILi256EEESG_NSA_ILi64EEEEEENS_10tfloat32_tENS5_IJlSD_lEEESJ_SK_NS4_8TiledMMAINS4_8MMA_AtomIJNS4_23SM100_MMA_TF32_2x1SM_SSISJ_SJ_fLi256ELi256ELNS4_4UMMA5MajorE0ELSP_0ELNSO_7ScaleInE0ELSQ_0EEEEEENS4_6LayoutINS5_IJSD_SD_SD_EEENS5_IJNSA_ILi0EEESV_SV_EEEEENS5_IJNS4_10UnderscoreESY_SY_EEEEENS4_28SM100_TMA_2SM_LOAD_MULTICASTENS4_14ComposedLayoutINS4_7SwizzleILi3ELi4ELi3EEENS4_18smem_ptr_flag_bitsILi32EEENST_INS5_IJNSA_ILi8EEENSA_ILi32EEEEEENS5_IJS18_SD_EEEEEEEvNS4_8identityES11_S1C_vS1D_EENS_8epilogue10collective18CollectiveEpilogueINS1F_23Sm100TmaWarpSpecializedILi4ELi2ELi32ELb1ELb0EEEJNS5_IJNSA_ILi128EEESG_SH_EEENS5_IJNST_IS1K_SD_EENST_IS18_SD_EEEEESJ_SK_SJ_SK_NS1F_6fusion15FusionCallbacksIS1J_NS1P_17LinearCombinationISJ_fSJ_fLNS_15FloatRoundStyleE2EEES1L_S1O_JEEENS4_5SM1004TMEM4LOAD26SM100_TMEM_LOAD_32dp32b32xENS4_13SM90_TMA_LOADES1C_NS4_39AutoVectorizingCopyWithAssumedAlignmentILi128EEENS4_14SM90_TMA_STOREES1C_S21_S21_EEEvvEEEEvNT_6ParamsE)
        /*0038*/ 	.word	0x00000000


	//----- nvinfo : EIATTR_MIN_STACK_SIZE
	.align		4
.L_27:
        /*003c*/ 	.byte	0x04, 0x12
        /*003e*/ 	.short	(.L_29 - .L_28)
	.align		4
.L_28:
        /*0040*/ 	.word	index@(_ZN7cutlass13device_kernelINS_4gemm6kernel13GemmUniversalIN4cute5tupleIJiiiiEEENS1_10collective13CollectiveMmaINS1_35MainloopSm100TmaUmmaWarpSpecializedILi2ELi2ELi2ENS5_IJNS4_1CILi4EEENSA_ILi2EEENSA_ILi1EEEEEEEENS5_IJNSA_ILi256EEESG_NSA_ILi64EEEEEENS_10tfloat32_tENS5_IJlSD_lEEESJ_SK_NS4_8TiledMMAINS4_8MMA_AtomIJNS4_23SM100_MMA_TF32_2x1SM_SSISJ_SJ_fLi256ELi256ELNS4_4UMMA5MajorE0ELSP_0ELNSO_7ScaleInE0ELSQ_0EEEEEENS4_6LayoutINS5_IJSD_SD_SD_EEENS5_IJNSA_ILi0EEESV_SV_EEEEENS5_IJNS4_10UnderscoreESY_SY_EEEEENS4_28SM100_TMA_2SM_LOAD_MULTICASTENS4_14ComposedLayoutINS4_7SwizzleILi3ELi4ELi3EEENS4_18smem_ptr_flag_bitsILi32EEENST_INS5_IJNSA_ILi8EEENSA_ILi32EEEEEENS5_IJS18_SD_EEEEEEEvNS4_8identityES11_S1C_vS1D_EENS_8epilogue10collective18CollectiveEpilogueINS1F_23Sm100TmaWarpSpecializedILi4ELi2ELi32ELb1ELb0EEEJNS5_IJNSA_ILi128EEESG_SH_EEENS5_IJNST_IS1K_SD_EENST_IS18_SD_EEEEESJ_SK_SJ_SK_NS1F_6fusion15FusionCallbacksIS1J_NS1P_17LinearCombinationISJ_fSJ_fLNS_15FloatRoundStyleE2EEES1L_S1O_JEEENS4_5SM1004TMEM4LOAD26SM100_TMEM_LOAD_32dp32b32xENS4_13SM90_TMA_LOADES1C_NS4_39AutoVectorizingCopyWithAssumedAlignmentILi128EEENS4_14SM90_TMA_STOREES1C_S21_S21_EEEvvEEEEvNT_6ParamsE)
        /*0044*/ 	.word	0x00000000
.L_29:


//--------------------- .nv.compat                --------------------------
	.section	.nv.compat,"",@"SHT_CUDA_COMPAT_INFO"
	.align	4
        /*0000*/ 	.byte	0x02, 0x09, 0x01, 0x00, 0x02, 0x02, 0x02, 0x00, 0x02, 0x05, 0x05, 0x00, 0x03, 0x07, 0x01, 0x01
        /*0010*/ 	.byte	0x02, 0x03, 0x01, 0x00, 0x02, 0x06, 0x01, 0x00, 0x04, 0x0b, 0x08, 0x00, 0x09, 0x00, 0x00, 0x00
        /*0020*/ 	.byte	0x00, 0x00, 0x00, 0x00


//--------------------- .nv.info._ZN7cutlass13device_kernelINS_4gemm6kernel13GemmUniversalIN4cute5tupleIJiiiiEEENS1_10collective13CollectiveMmaINS1_35MainloopSm100TmaUmmaWarpSpecializedILi2ELi2ELi2ENS5_IJNS4_1CILi4EEENSA_ILi2EEENSA_ILi1EEEEEEEENS5_IJNSA_ILi256EEESG_NSA_ILi64EEEEEENS_10tfloat32_tENS5_IJlSD_lEEESJ_SK_NS4_8TiledMMAINS4_8MMA_AtomIJNS4_23SM100_MMA_TF32_2x1SM_SSISJ_SJ_fLi256ELi256ELNS4_4UMMA5MajorE0ELSP_0ELNSO_7ScaleInE0ELSQ_0EEEEEENS4_6LayoutINS5_IJSD_SD_SD_EEENS5_IJNSA_ILi0EEESV_SV_EEEEENS5_IJNS4_10UnderscoreESY_SY_EEEEENS4_28SM100_TMA_2SM_LOAD_MULTICASTENS4_14ComposedLayoutINS4_7SwizzleILi3ELi4ELi3EEENS4_18smem_ptr_flag_bitsILi32EEENST_INS5_IJNSA_ILi8EEENSA_ILi32EEEEEENS5_IJS18_SD_EEEEEEEvNS4_8identityES11_S1C_vS1D_EENS_8epilogue10collective18CollectiveEpilogueINS1F_23Sm100TmaWarpSpecializedILi4ELi2ELi32ELb1ELb0EEEJNS5_IJNSA_ILi128EEESG_SH_EEENS5_IJNST_IS1K_SD_EENST_IS18_SD_EEEEESJ_SK_SJ_SK_NS1F_6fusion15FusionCallbacksIS1J_NS1P_17LinearCombinationISJ_fSJ_fLNS_15FloatRoundStyleE2EEES1L_S1O_JEEENS4_5SM1004TMEM4LOAD26SM100_TMEM_LOAD_32dp32b32xENS4_13SM90_TMA_LOADES1C_NS4_39AutoVectorizingCopyWithAssumedAlignmentILi128EEENS4_14SM90_TMA_STOREES1C_S21_S21_EEEvvEEEEvNT_6ParamsE --------------------------
	.section	.nv.info._ZN7cutlass13device_kernelINS_4gemm6kernel13GemmUniversalIN4cute5tupleIJiiiiEEENS1_10collective13CollectiveMmaINS1_35MainloopSm100TmaUmmaWarpSpecializedILi2ELi2ELi2ENS5_IJNS4_1CILi4EEENSA_ILi2EEENSA_ILi1EEEEEEEENS5_IJNSA_ILi256EEESG_NSA_ILi64EEEEEENS_10tfloat32_tENS5_IJlSD_lEEESJ_SK_NS4_8TiledMMAINS4_8MMA_AtomIJNS4_23SM100_MMA_TF32_2x1SM_SSISJ_SJ_fLi256ELi256ELNS4_4UMMA5MajorE0ELSP_0ELNSO_7ScaleInE0ELSQ_0EEEEEENS4_6LayoutINS5_IJSD_SD_SD_EEENS5_IJNSA_ILi0EEESV_SV_EEEEENS5_IJNS4_10UnderscoreESY_SY_EEEEENS4_28SM100_TMA_2SM_LOAD_MULTICASTENS4_14ComposedLayoutINS4_7SwizzleILi3ELi4ELi3EEENS4_18smem_ptr_flag_bitsILi32EEENST_INS5_IJNSA_ILi8EEENSA_ILi32EEEEEENS5_IJS18_SD_EEEEEEEvNS4_8identityES11_S1C_vS1D_EENS_8epilogue10collective18CollectiveEpilogueINS1F_23Sm100TmaWarpSpecializedILi4ELi2ELi32ELb1ELb0EEEJNS5_IJNSA_ILi128EEESG_SH_EEENS5_IJNST_IS1K_SD_EENST_IS18_SD_EEEEESJ_SK_SJ_SK_NS1F_6fusion15FusionCallbacksIS1J_NS1P_17LinearCombinationISJ_fSJ_fLNS_15FloatRoundStyleE2EEES1L_S1O_JEEENS4_5SM1004TMEM4LOAD26SM100_TMEM_LOAD_32dp32b32xENS4_13SM90_TMA_LOADES1C_NS4_39AutoVectorizingCopyWithAssumedAlignmentILi128EEENS4_14SM90_TMA_STOREES1C_S21_S21_EEEvvEEEEvNT_6ParamsE,"",@"SHT_CUDA_INFO"
	.sectionflags	@""
	.align	4


	//----- nvinfo : EIATTR_CUDA_API_VERSION
	.align		4
        /*0000*/ 	.byte	0x04, 0x37
        /*0002*/ 	.short	(.L_31 - .L_30)
.L_30:
        /*0004*/ 	.word	0x00000082


	//----- nvinfo : EIATTR_KPARAM_INFO
	.align		4
.L_31:
        /*0008*/ 	.byte	0x04, 0x17
        /*000a*/ 	.short	(.L_33 - .L_32)
.L_32:
        /*000c*/ 	.word	0x00000000
        /*0010*/ 	.short	0x0000
        /*0012*/ 	.short	0x0000
        /*0014*/ 	.byte	0x00, 0xf0, 0x01, 0x20


	//----- nvinfo : EIATTR_AT_ENTRY_FRAGMENTS
	.align		4
.L_33:
        /*0018*/ 	.byte	0x04, 0x4f
        /*001a*/ 	.short	(.L_35 - .L_34)


	//   ....[0]....
.L_34:
        /*001c*/ 	.word	0x00000007


	//----- nvinfo : EIATTR_RESERVED_SMEM_USED
	.align		4
.L_35:
        /*0020*/ 	.byte	0x01, 0x41
	.zero		2


	//----- nvinfo : EIATTR_SPARSE_MMA_MASK
	.align		4
        /*0024*/ 	.byte	0x03, 0x50
        /*0026*/ 	.short	0x0000


	//----- nvinfo : EIATTR_TCGEN05_2CTA_USED
	.align		4
        /*0028*/ 	.byte	0x01, 0x52
	.zero		2


	//----- nvinfo : EIATTR_MAXREG_COUNT
	.align		4
        /*002c*/ 	.byte	0x03, 0x1b
        /*002e*/ 	.short	0x00ff


	//----- nvinfo : EIATTR_NUM_BARRIERS
	.align		4
        /*0030*/ 	.byte	0x02, 0x4c
        /*0032*/ 	.byte	0x07
	.zero		1


	//----- nvinfo : EIATTR_EXTERNS
	.align		4
        /*0034*/ 	.byte	0x04, 0x0f
        /*0036*/ 	.short	(.L_37 - .L_36)


	//   ....[0]....
	.align		4
.L_36:
        /*0038*/ 	.word	index@(__assertfail)


	//----- nvinfo : EIATTR_MERCURY_ISA_VERSION
	.align		4
.L_37:
        /*003c*/ 	.byte	0x03, 0x5f
        /*003e*/ 	.short	0x0101


	//----- nvinfo : EIATTR_INT_WARP_WIDE_INSTR_OFFSETS
	.align		4
        /*0040*/ 	.byte	0x04, 0x31
        /*0042*/ 	.short	(.L_39 - .L_38)


	//   ....[0]....
.L_38:
        /*0044*/ 	.word	0x00000ce0


	//   ....[1]....
        /*0048*/ 	.word	0x00000d80


	//   ....[2]....
        /*004c*/ 	.word	0x000045e0


	//   ....[3]....
        /*0050*/ 	.word	0x00004600


	//   ....[4]....
        /*0054*/ 	.word	0x00004630


	//   ....[5]....
        /*0058*/ 	.word	0x00005160


	//   ....[6]....
        /*005c*/ 	.word	0x000051d0


	//   ....[7]....
        /*0060*/ 	.word	0x000052c0


	//   ....[8]....
        /*0064*/ 	.word	0x00005340


	//   ....[9]....
        /*0068*/ 	.word	0x00005430


	//   ....[10]....
        /*006c*/ 	.word	0x000054b0


	//   ....[11]....
        /*0070*/ 	.word	0x000055b0


	//   ....[12]....
        /*0074*/ 	.word	0x00005640


	//   ....[13]....
        /*0078*/ 	.word	0x00005740


	//   ....[14]....
        /*007c*/ 	.word	0x000057c0


	//   ....[15]....
        /*0080*/ 	.word	0x000058c0


	//   ....[16]....
        /*0084*/ 	.word	0x00005940


	//   ....[17]....
        /*0088*/ 	.word	0x00005a40


	//   ....[18]....
        /*008c*/ 	.word	0x00005ac0


	//   ....[19]....
        /*0090*/ 	.word	0x00005bb0


	//   ....[20]....
        /*0094*/ 	.word	0x00005c40


	//----- nvinfo : EIATTR_COOP_GROUP_MASK_REGIDS
	.align		4
.L_39:
        /*0098*/ 	.byte	0x04, 0x29
        /*009a*/ 	.short	(.L_41 - .L_40)


	//   ....[0]....
.L_40:
        /*009c*/ 	.word	0xffffffff


	//   ....[1]....
        /*00a0*/ 	.word	0xffffffff


	//   ....[2]....
        /*00a4*/ 	.word	0xffffffff


	//   ....[3]....
        /*00a8*/ 	.word	0xffffffff


	//   ....[4]....
        /*00ac*/ 	.word	0xffffffff


	//   ....[5]....
        /*00b0*/ 	.word	0xffffffff


	//   ....[6]....
        /*00b4*/ 	.word	0xffffffff


	//   ....[7]....
        /*00b8*/ 	.word	0xffffffff


	//   ....[8]....
        /*00bc*/ 	.word	0xffffffff


	//   ....[9]....
        /*00c0*/ 	.word	0xffffffff


	//   ....[10]....
        /*00c4*/ 	.word	0xffffffff


	//   ....[11]....
        /*00c8*/ 	.word	0xffffffff


	//   ....[12]....
        /*00cc*/ 	.word	0xffffffff


	//   ....[13]....
        /*00d0*/ 	.word	0xffffffff


	//----- nvinfo : EIATTR_COOP_GROUP_INSTR_OFFSETS
	.align		4
.L_41:
        /*00d4*/ 	.byte	0x04, 0x28
        /*00d6*/ 	.short	(.L_43 - .L_42)


	//   ....[0]....
.L_42:
        /*00d8*/ 	.word	0x000000b0


	//   ....[1]....
        /*00dc*/ 	.word	0x00000510


	//   ....[2]....
        /*00e0*/ 	.word	0x00000690


	//   ....[3]....
        /*00e4*/ 	.word	0x00000820


	//   ....[4]....
        /*00e8*/ 	.word	0x00000910


	//   ....[5]....
        /*00ec*/ 	.word	0x00000a70


	//   ....[6]....
        /*00f0*/ 	.word	0x00000bc0


	//   ....[7]....
        /*00f4*/ 	.word	0x00000e00


	//   ....[8]....
        /*00f8*/ 	.word	0x00002580


	//   ....[9]....
        /*00fc*/ 	.word	0x00003320


	//   ....[10]....
        /*0100*/ 	.word	0x000037f0


	//   ....[11]....
        /*0104*/ 	.word	0x00003820


	//   ....[12]....
        /*0108*/ 	.word	0x000044e0


	//   ....[13]....
        /*010c*/ 	.word	0x000046f0


	//----- nvinfo : EIATTR_VRC_CTA_INIT_COUNT
	.align		4
.L_43:
        /*0110*/ 	.byte	0x02, 0x4a
        /*0112*/ 	.byte	0x80
	.zero		1


	//----- nvinfo : EIATTR_SYSCALL_OFFSETS
	.align		4
        /*0114*/ 	.byte	0x04, 0x46
        /*0116*/ 	.short	(.L_45 - .L_44)


	//   ....[0]....
.L_44:
        /*0118*/ 	.word	0x000068f0


	//   ....[1]....
        /*011c*/ 	.word	0x000069e0


	//   ....[2]....
        /*0120*/ 	.word	0x00007340


	//   ....[3]....
        /*0124*/ 	.word	0x00008190


	//   ....[4]....
        /*0128*/ 	.word	0x00008fb0


	//   ....[5]....
        /*012c*/ 	.word	0x00009e00


	//   ....[6]....
        /*0130*/ 	.word	0x0000ac60


	//   ....[7]....
        /*0134*/ 	.word	0x0000baf0


	//   ....[8]....
        /*0138*/ 	.word	0x0000c950


	//   ....[9]....
        /*013c*/ 	.word	0x0000d760


	//----- nvinfo : EIATTR_MBARRIER_INSTR_OFFSETS
	.align		4
.L_45:
        /*0140*/ 	.byte	0x04, 0x39
        /*0142*/ 	.short	(.L_47 - .L_46)


	//   ....[0]....
.L_46:
        /*0144*/ 	.word	0x00000640
        /*0148*/ 	.word	0x000000ff
        /*014c*/ 	.word	0x00000000
        /*0150*/ 	.short	0x0100
        /*0152*/ 	.byte	0x04
	.zero		1


	//   ....[1]....
        /*0154*/ 	.word	0x00000650
        /*0158*/ 	.word	0x000000ff
        /*015c*/ 	.word	0x00000010
        /*0160*/ 	.short	0x0100
        /*0162*/ 	.byte	0x04
	.zero		1


	//   ....[2]....
        /*0164*/ 	.word	0x00000660
        /*0168*/ 	.word	0x000000ff
        /*016c*/ 	.word	0x00000008
        /*0170*/ 	.short	0x0100
        /*0172*/ 	.byte	0x04
	.zero		1


	//   ....[3]....
        /*0174*/ 	.word	0x00000670
        /*0178*/ 	.word	0x000000ff
        /*017c*/ 	.word	0x00000018
        /*0180*/ 	.short	0x0100
        /*0182*/ 	.byte	0x04
	.zero		1


	//   ....[4]....
        /*0184*/ 	.word	0x00000790
        /*0188*/ 	.word	0x000000ff
        /*018c*/ 	.word	0x00000020
        /*0190*/ 	.short	0x0100
        /*0192*/ 	.byte	0x04
	.zero		1


	//   ....[5]....
        /*0194*/ 	.word	0x000007a0
        /*0198*/ 	.word	0x000000ff
        /*019c*/ 	.word	0x00000040
        /*01a0*/ 	.short	0x0100
        /*01a2*/ 	.byte	0x04
	.zero		1


	//   ....[6]....
        /*01a4*/ 	.word	0x000007b0
        /*01a8*/ 	.word	0x000000ff
        /*01ac*/ 	.word	0x00000028
        /*01b0*/ 	.short	0x0100
        /*01b2*/ 	.byte	0x04
	.zero		1


	//   ....[7]....
        /*01b4*/ 	.word	0x000007c0
        /*01b8*/ 	.word	0x000000ff
        /*01bc*/ 	.word	0x00000048
        /*01c0*/ 	.short	0x0100
        /*01c2*/ 	.byte	0x04
	.zero		1


	//   ....[8]....
        /*01c4*/ 	.word	0x000007d0
        /*01c8*/ 	.word	0x000000ff
        /*01cc*/ 	.word	0x00000030
        /*01d0*/ 	.short	0x0100
        /*01d2*/ 	.byte	0x04
	.zero		1


	//   ....[9]....
        /*01d4*/ 	.word	0x000007e0
        /*01d8*/ 	.word	0x000000ff
        /*01dc*/ 	.word	0x00000050
        /*01e0*/ 	.short	0x0100
        /*01e2*/ 	.byte	0x04
	.zero		1


	//   ....[10]....
        /*01e4*/ 	.word	0x000007f0
        /*01e8*/ 	.word	0x000000ff
        /*01ec*/ 	.word	0x00000038
        /*01f0*/ 	.short	0x0100
        /*01f2*/ 	.byte	0x04
	.zero		1


	//   ....[11]....
        /*01f4*/ 	.word	0x00000800
        /*01f8*/ 	.word	0x000000ff
        /*01fc*/ 	.word	0x00000058
        /*0200*/ 	.short	0x0100
        /*0202*/ 	.byte	0x04
	.zero		1


	//   ....[12]....
        /*0204*/ 	.word	0x000008e0
        /*0208*/ 	.word	0x000000ff
        /*020c*/ 	.word	0x00000060
        /*0210*/ 	.short	0x0100
        /*0212*/ 	.byte	0x06
	.zero		1


	//   ....[13]....
        /*0214*/ 	.word	0x000008f0
        /*0218*/ 	.word	0x000000ff
        /*021c*/ 	.word	0x00000068
        /*0220*/ 	.short	0x0100
        /*0222*/ 	.byte	0x06
	.zero		1


	//   ....[14]....
        /*0224*/ 	.word	0x00000a20
        /*0228*/ 	.word	0x000000ff
        /*022c*/ 	.word	0x00000070
        /*0230*/ 	.short	0x0100
        /*0232*/ 	.byte	0x06
	.zero		1


	//   ....[15]....
        /*0234*/ 	.word	0x00000a30
        /*0238*/ 	.word	0x000000ff
        /*023c*/ 	.word	0x00000080
        /*0240*/ 	.short	0x0100
        /*0242*/ 	.byte	0x06
	.zero		1


	//   ....[16]....
        /*0244*/ 	.word	0x00000a40
        /*0248*/ 	.word	0x000000ff
        /*024c*/ 	.word	0x00000078
        /*0250*/ 	.short	0x0100
        /*0252*/ 	.byte	0x06
	.zero		1


	//   ....[17]....
        /*0254*/ 	.word	0x00000a50
        /*0258*/ 	.word	0x000000ff
        /*025c*/ 	.word	0x00000088
        /*0260*/ 	.short	0x0100
        /*0262*/ 	.byte	0x06
	.zero		1


	//   ....[18]....
        /*0264*/ 	.word	0x00000b70
        /*0268*/ 	.word	0x000000ff
        /*026c*/ 	.word	0x00000090
        /*0270*/ 	.short	0x0100
        /*0272*/ 	.byte	0x04
	.zero		1


	//   ....[19]....
        /*0274*/ 	.word	0x00000b80
        /*0278*/ 	.word	0x000000ff
        /*027c*/ 	.word	0x000000a0
        /*0280*/ 	.short	0x0100
        /*0282*/ 	.byte	0x04
	.zero		1


	//   ....[20]....
        /*0284*/ 	.word	0x00000b90
        /*0288*/ 	.word	0x000000ff
        /*028c*/ 	.word	0x00000098
        /*0290*/ 	.short	0x0100
        /*0292*/ 	.byte	0x04
	.zero		1


	//   ....[21]....
        /*0294*/ 	.word	0x00000ba0
        /*0298*/ 	.word	0x000000ff
        /*029c*/ 	.word	0x000000a8
        /*02a0*/ 	.short	0x0100
        /*02a2*/ 	.byte	0x04
	.zero		1


	//   ....[22]....
        /*02a4*/ 	.word	0x00000c90
        /*02a8*/ 	.word	0x000000ff
        /*02ac*/ 	.word	0x000000b0
        /*02b0*/ 	.short	0x0100
        /*02b2*/ 	.byte	0x04
	.zero		1


	//   ....[23]....
        /*02b4*/ 	.word	0x00000ca0
        /*02b8*/ 	.word	0x000000ff
        /*02bc*/ 	.word	0x000000c0
        /*02c0*/ 	.short	0x0100
        /*02c2*/ 	.byte	0x04
	.zero		1


	//   ....[24]....
        /*02c4*/ 	.word	0x00000cb0
        /*02c8*/ 	.word	0x000000ff
        /*02cc*/ 	.word	0x000000b8
        /*02d0*/ 	.short	0x0100
        /*02d2*/ 	.byte	0x04
	.zero		1


	//   ....[25]....
        /*02d4*/ 	.word	0x00000cc0
        /*02d8*/ 	.word	0x000000ff
        /*02dc*/ 	.word	0x000000c8
        /*02e0*/ 	.short	0x0100
        /*02e2*/ 	.byte	0x04
	.zero		1


	//   ....[26]....
        /*02e4*/ 	.word	0x00000dc0
        /*02e8*/ 	.word	0x000000ff
        /*02ec*/ 	.word	0x000000d0
        /*02f0*/ 	.short	0x0100
        /*02f2*/ 	.byte	0x06
	.zero		1


	//   ....[27]....
        /*02f4*/ 	.word	0x00001b20
        /*02f8*/ 	.word	0x00000003
        /*02fc*/ 	.word	0x000000c0
        /*0300*/ 	.short	0x010a
        /*0302*/ 	.byte	0xff
	.zero		1


	//   ....[28]....
        /*0304*/ 	.word	0x00001b50
        /*0308*/ 	.word	0x00000003
        /*030c*/ 	.word	0x000000b0
        /*0310*/ 	.short	0x0101
        /*0312*/ 	.byte	0xff
	.zero		1


	//   ....[29]....
        /*0314*/ 	.word	0x00001c10
        /*0318*/ 	.word	0x000000ff
        /*031c*/ 	.word	0x00000010
        /*0320*/ 	.short	0x010a
        /*0322*/ 	.byte	0x04
	.zero		1


	//   ....[30]....
        /*0324*/ 	.word	0x00001ce0
        /*0328*/ 	.word	0x000000ff
        /*032c*/ 	.word	0x00000010
        /*0330*/ 	.short	0x010a
        /*0332*/ 	.byte	0x05
	.zero		1


	//   ....[31]....
        /*0334*/ 	.word	0x00001e40
        /*0338*/ 	.word	0x000000ff
        /*033c*/ 	.word	0x00000010
        /*0340*/ 	.short	0x010a
        /*0342*/ 	.byte	0x04
	.zero		1


	//   ....[32]....
        /*0344*/ 	.word	0x000020f0
        /*0348*/ 	.word	0x000000ff
        /*034c*/ 	.word	0x00000068
        /*0350*/ 	.short	0x0101
        /*0352*/ 	.byte	0x15
	.zero		1


	//   ....[33]....
        /*0354*/ 	.word	0x00002110
        /*0358*/ 	.word	0x000000ff
        /*035c*/ 	.word	0x00000010
        /*0360*/ 	.short	0x010a
        /*0362*/ 	.byte	0x04
	.zero		1


	//   ....[34]....
        /*0364*/ 	.word	0x00002190
        /*0368*/ 	.word	0x000000ff
        /*036c*/ 	.word	0x00000010
        /*0370*/ 	.short	0x010a
        /*0372*/ 	.byte	0x06
	.zero		1


	//   ....[35]....
        /*0374*/ 	.word	0x000022d0
        /*0378*/ 	.word	0x000000ff
        /*037c*/ 	.word	0x00000010
        /*0380*/ 	.short	0x010a
        /*0382*/ 	.byte	0x04
	.zero		1


	//   ....[36]....
        /*0384*/ 	.word	0x000025b0
        /*0388*/ 	.word	0x00000003
        /*038c*/ 	.word	0x00000070
        /*0390*/ 	.short	0x010a
        /*0392*/ 	.byte	0xff
	.zero		1


	//   ....[37]....
        /*0394*/ 	.word	0x00002700
        /*0398*/ 	.word	0x00000000
        /*039c*/ 	.word	0x00000000
        /*03a0*/ 	.short	0x0101
        /*03a2*/ 	.byte	0xff
	.zero		1


	//   ....[38]....
        /*03a4*/ 	.word	0x00002cc0
        /*03a8*/ 	.word	0x000000ff
        /*03ac*/ 	.word	0x00000000
        /*03b0*/ 	.short	0x010a
        /*03b2*/ 	.byte	0x04
	.zero		1


	//   ....[39]....
        /*03b4*/ 	.word	0x00002d60
        /*03b8*/ 	.word	0x00000000
        /*03bc*/ 	.word	0x00000000
        /*03c0*/ 	.short	0x010a
        /*03c2*/ 	.byte	0xff
	.zero		1


	//   ....[40]....
        /*03c4*/ 	.word	0x00002e80
        /*03c8*/ 	.word	0x00000002
        /*03cc*/ 	.word	0x000000b0
        /*03d0*/ 	.short	0x010a
        /*03d2*/ 	.byte	0xff
	.zero		1


	//   ....[41]....
        /*03d4*/ 	.word	0x00002ee0
        /*03d8*/ 	.word	0x00000004
        /*03dc*/ 	.word	0x00000000
        /*03e0*/ 	.short	0x0101
        /*03e2*/ 	.byte	0xff
	.zero		1


	//   ....[42]....
        /*03e4*/ 	.word	0x00002f00
        /*03e8*/ 	.word	0x000000ff
        /*03ec*/ 	.word	0x00000080
        /*03f0*/ 	.short	0x010a
        /*03f2*/ 	.byte	0x04
	.zero		1


	//   ....[43]....
        /*03f4*/ 	.word	0x00003020
        /*03f8*/ 	.word	0x00000002
        /*03fc*/ 	.word	0x00000070
        /*0400*/ 	.short	0x010a
        /*0402*/ 	.byte	0xff
	.zero		1


	//   ....[44]....
        /*0404*/ 	.word	0x00003130
        /*0408*/ 	.word	0x00000002
        /*040c*/ 	.word	0x00000000
        /*0410*/ 	.short	0x0101
        /*0412*/ 	.byte	0xff
	.zero		1


	//   ....[45]....
        /*0414*/ 	.word	0x000031c0
        /*0418*/ 	.word	0x000000ff
        /*041c*/ 	.word	0x00000080
        /*0420*/ 	.short	0x0106
        /*0422*/ 	.byte	0x04
	.zero		1


	//   ....[46]....
        /*0424*/ 	.word	0x000031e0
        /*0428*/ 	.word	0x000000ff
        /*042c*/ 	.word	0x00000080
        /*0430*/ 	.short	0x010a
        /*0432*/ 	.byte	0x04
	.zero		1


	//   ....[47]....
        /*0434*/ 	.word	0x00003270
        /*0438*/ 	.word	0x000000ff
        /*043c*/ 	.word	0x00000080
        /*0440*/ 	.short	0x0106
        /*0442*/ 	.byte	0x07
	.zero		1


	//   ....[48]....
        /*0444*/ 	.word	0x000032b0
        /*0448*/ 	.word	0x00000000
        /*044c*/ 	.word	0x00000080
        /*0450*/ 	.short	0x010a
        /*0452*/ 	.byte	0xff
	.zero		1


	//   ....[49]....
        /*0454*/ 	.word	0x000034f0
        /*0458*/ 	.word	0x000000ff
        /*045c*/ 	.word	0x00000008
        /*0460*/ 	.short	0x010a
        /*0462*/ 	.byte	0x05
	.zero		1


	//   ....[50]....
        /*0464*/ 	.word	0x00003510
        /*0468*/ 	.word	0x000000ff
        /*046c*/ 	.word	0x00000008
        /*0470*/ 	.short	0x010a
        /*0472*/ 	.byte	0x05
	.zero		1


	//   ....[51]....
        /*0474*/ 	.word	0x000036a0
        /*0478*/ 	.word	0x000000ff
        /*047c*/ 	.word	0x00000008
        /*0480*/ 	.short	0x010a
        /*0482*/ 	.byte	0x05
	.zero		1


	//   ....[52]....
        /*0484*/ 	.word	0x000036c0
        /*0488*/ 	.word	0x000000ff
        /*048c*/ 	.word	0x00000008
        /*0490*/ 	.short	0x010a
        /*0492*/ 	.byte	0x05
	.zero		1


	//   ....[53]....
        /*0494*/ 	.word	0x00003780
        /*0498*/ 	.word	0x000000ff
        /*049c*/ 	.word	0x00000000
        /*04a0*/ 	.short	0x0101
        /*04a2*/ 	.byte	0x04
	.zero		1


	//   ....[54]....
        /*04a4*/ 	.word	0x00003b40
        /*04a8*/ 	.word	0x00000000
        /*04ac*/ 	.word	0x00000070
        /*04b0*/ 	.short	0x010a
        /*04b2*/ 	.byte	0xff
	.zero		1


	//   ....[55]....
        /*04b4*/ 	.word	0x00003c00
        /*04b8*/ 	.word	0x00000000
        /*04bc*/ 	.word	0x00000000
        /*04c0*/ 	.short	0x0101
        /*04c2*/ 	.byte	0xff
	.zero		1


	//   ....[56]....
        /*04c4*/ 	.word	0x00003cc0
        /*04c8*/ 	.word	0x000000ff
        /*04cc*/ 	.word	0x00000000
        /*04d0*/ 	.short	0x010a
        /*04d2*/ 	.byte	0x04
	.zero		1


	//   ....[57]....
        /*04d4*/ 	.word	0x00003cd0
        /*04d8*/ 	.word	0x000000ff
        /*04dc*/ 	.word	0x000000a0
        /*04e0*/ 	.short	0x010a
        /*04e2*/ 	.byte	0x2e
	.zero		1


	//   ....[58]....
        /*04e4*/ 	.word	0x00003d80
        /*04e8*/ 	.word	0x000000ff
        /*04ec*/ 	.word	0x00000000
        /*04f0*/ 	.short	0x010a
        /*04f2*/ 	.byte	0x07
	.zero		1


	//   ....[59]....
        /*04f4*/ 	.word	0x00003eb0
        /*04f8*/ 	.word	0x000000ff
        /*04fc*/ 	.word	0x00000000
        /*0500*/ 	.short	0x010a
        /*0502*/ 	.byte	0x04
	.zero		1


	//   ....[60]....
        /*0504*/ 	.word	0x000042f0
        /*0508*/ 	.word	0x000000ff
        /*050c*/ 	.word	0x00000000
        /*0510*/ 	.short	0x010a
        /*0512*/ 	.byte	0x04
	.zero		1


	//   ....[61]....
        /*0514*/ 	.word	0x00004390
        /*0518*/ 	.word	0x00000000
        /*051c*/ 	.word	0x00000000
        /*0520*/ 	.short	0x010a
        /*0522*/ 	.byte	0xff
	.zero		1


	//   ....[62]....
        /*0524*/ 	.word	0x000043d0
        /*0528*/ 	.word	0x00000000
        /*052c*/ 	.word	0x00000000
        /*0530*/ 	.short	0x010a
        /*0532*/ 	.byte	0xff
	.zero		1


	//   ....[63]....
        /*0534*/ 	.word	0x00004440
        /*0538*/ 	.word	0x000000ff
        /*053c*/ 	.word	0x00000000
        /*0540*/ 	.short	0x0101
        /*0542*/ 	.byte	0x04
	.zero		1


	//   ....[64]....
        /*0544*/ 	.word	0x00004480
        /*0548*/ 	.word	0x000000ff
        /*054c*/ 	.word	0x000000d0
        /*0550*/ 	.short	0x010a
        /*0552*/ 	.byte	0x29
	.zero		1


	//   ....[65]....
        /*0554*/ 	.word	0x000044d0
        /*0558*/ 	.word	0x000000ff
        /*055c*/ 	.word	0x00000000
        /*0560*/ 	.short	0x0101
        /*0562*/ 	.byte	0x04
	.zero		1


	//   ....[66]....
        /*0564*/ 	.word	0x00004950
        /*0568*/ 	.word	0x0000000c
        /*056c*/ 	.word	0x00000070
        /*0570*/ 	.short	0x010a
        /*0572*/ 	.byte	0xff
	.zero		1


	//   ....[67]....
        /*0574*/ 	.word	0x00004ac0
        /*0578*/ 	.word	0x00000000
        /*057c*/ 	.word	0x00000000
        /*0580*/ 	.short	0x0101
        /*0582*/ 	.byte	0xff
	.zero		1


	//   ....[68]....
        /*0584*/ 	.word	0x00004f60
        /*0588*/ 	.word	0x000000ff
        /*058c*/ 	.word	0x00000068
        /*0590*/ 	.short	0x010a
        /*0592*/ 	.byte	0x15
	.zero		1


	//   ....[69]....
        /*0594*/ 	.word	0x000050e0
        /*0598*/ 	.word	0x000000ff
        /*059c*/ 	.word	0x00000040
        /*05a0*/ 	.short	0x010a
        /*05a2*/ 	.byte	0x15
	.zero		1


	//   ....[70]....
        /*05a4*/ 	.word	0x00005260
        /*05a8*/ 	.word	0x000000ff
        /*05ac*/ 	.word	0x00000020
        /*05b0*/ 	.short	0x010b
        /*05b2*/ 	.byte	0x15
	.zero		1


	//   ....[71]....
        /*05b4*/ 	.word	0x00005270
        /*05b8*/ 	.word	0x000000ff
        /*05bc*/ 	.word	0x00000000
        /*05c0*/ 	.short	0x0101
        /*05c2*/ 	.byte	0x06
	.zero		1


	//   ....[72]....
        /*05c4*/ 	.word	0x00005290
        /*05c8*/ 	.word	0x000000ff
        /*05cc*/ 	.word	0x00000048
        /*05d0*/ 	.short	0x010a
        /*05d2*/ 	.byte	0x15
	.zero		1


	//   ....[73]....
        /*05d4*/ 	.word	0x000053d0
        /*05d8*/ 	.word	0x000000ff
        /*05dc*/ 	.word	0x00000028
        /*05e0*/ 	.short	0x010b
        /*05e2*/ 	.byte	0x15
	.zero		1


	//   ....[74]....
        /*05e4*/ 	.word	0x000053e0
        /*05e8*/ 	.word	0x000000ff
        /*05ec*/ 	.word	0x00000000
        /*05f0*/ 	.short	0x0101
        /*05f2*/ 	.byte	0x07
	.zero		1


	//   ....[75]....
        /*05f4*/ 	.word	0x00005400
        /*05f8*/ 	.word	0x000000ff
        /*05fc*/ 	.word	0x00000050
        /*0600*/ 	.short	0x010a
        /*0602*/ 	.byte	0x15
	.zero		1


	//   ....[76]....
        /*0604*/ 	.word	0x00005550
        /*0608*/ 	.word	0x000000ff
        /*060c*/ 	.word	0x00000030
        /*0610*/ 	.short	0x010b
        /*0612*/ 	.byte	0x15
	.zero		1


	//   ....[77]....
        /*0614*/ 	.word	0x00005560
        /*0618*/ 	.word	0x000000ff
        /*061c*/ 	.word	0x00000000
        /*0620*/ 	.short	0x0101
        /*0622*/ 	.byte	0x1d
	.zero		1


	//   ....[78]....
        /*0624*/ 	.word	0x00005580
        /*0628*/ 	.word	0x000000ff
        /*062c*/ 	.word	0x00000058
        /*0630*/ 	.short	0x010a
        /*0632*/ 	.byte	0x15
	.zero		1


	//   ....[79]....
        /*0634*/ 	.word	0x000056f0
        /*0638*/ 	.word	0x000000ff
        /*063c*/ 	.word	0x00000038
        /*0640*/ 	.short	0x010b
        /*0642*/ 	.byte	0x15
	.zero		1


	//   ....[80]....
        /*0644*/ 	.word	0x00005700
        /*0648*/ 	.word	0x000000ff
        /*064c*/ 	.word	0x00000000
        /*0650*/ 	.short	0x0101
        /*0652*/ 	.byte	0x18
	.zero		1


	//   ....[81]....
        /*0654*/ 	.word	0x00005710
        /*0658*/ 	.word	0x000000ff
        /*065c*/ 	.word	0x00000040
        /*0660*/ 	.short	0x010a
        /*0662*/ 	.byte	0x15
	.zero		1


	//   ....[82]....
        /*0664*/ 	.word	0x00005870
        /*0668*/ 	.word	0x000000ff
        /*066c*/ 	.word	0x00000020
        /*0670*/ 	.short	0x010b
        /*0672*/ 	.byte	0x15
	.zero		1


	//   ....[83]....
        /*0674*/ 	.word	0x00005880
        /*0678*/ 	.word	0x000000ff
        /*067c*/ 	.word	0x00000000
        /*0680*/ 	.short	0x0101
        /*0682*/ 	.byte	0x06
	.zero		1


	//   ....[84]....
        /*0684*/ 	.word	0x00005890
        /*0688*/ 	.word	0x000000ff
        /*068c*/ 	.word	0x00000048
        /*0690*/ 	.short	0x010a
        /*0692*/ 	.byte	0x15
	.zero		1


	//   ....[85]....
        /*0694*/ 	.word	0x000059f0
        /*0698*/ 	.word	0x000000ff
        /*069c*/ 	.word	0x00000028
        /*06a0*/ 	.short	0x010b
        /*06a2*/ 	.byte	0x15
	.zero		1


	//   ....[86]....
        /*06a4*/ 	.word	0x00005a00
        /*06a8*/ 	.word	0x000000ff
        /*06ac*/ 	.word	0x00000000
        /*06b0*/ 	.short	0x0101
        /*06b2*/ 	.byte	0x07
	.zero		1


	//   ....[87]....
        /*06b4*/ 	.word	0x00005a10
        /*06b8*/ 	.word	0x000000ff
        /*06bc*/ 	.word	0x00000050
        /*06c0*/ 	.short	0x010a
        /*06c2*/ 	.byte	0x15
	.zero		1


	//   ....[88]....
        /*06c4*/ 	.word	0x00005b60
        /*06c8*/ 	.word	0x000000ff
        /*06cc*/ 	.word	0x00000030
        /*06d0*/ 	.short	0x010b
        /*06d2*/ 	.byte	0x15
	.zero		1


	//   ....[89]....
        /*06d4*/ 	.word	0x00005b70
        /*06d8*/ 	.word	0x000000ff
        /*06dc*/ 	.word	0x00000000
        /*06e0*/ 	.short	0x0101
        /*06e2*/ 	.byte	0x1d
	.zero		1


	//   ....[90]....
        /*06e4*/ 	.word	0x00005b80
        /*06e8*/ 	.word	0x000000ff
        /*06ec*/ 	.word	0x00000058
        /*06f0*/ 	.short	0x010a
        /*06f2*/ 	.byte	0x15
	.zero		1


	//   ....[91]....
        /*06f4*/ 	.word	0x00005d70
        /*06f8*/ 	.word	0x000000ff
        /*06fc*/ 	.word	0x00000038
        /*0700*/ 	.short	0x010b
        /*0702*/ 	.byte	0x15
	.zero		1


	//   ....[92]....
        /*0704*/ 	.word	0x00005d80
        /*0708*/ 	.word	0x000000ff
        /*070c*/ 	.word	0x00000000
        /*0710*/ 	.short	0x0101
        /*0712*/ 	.byte	0x18
	.zero		1


	//   ....[93]....
        /*0714*/ 	.word	0x00005da0
        /*0718*/ 	.word	0x000000ff
        /*071c*/ 	.word	0x00000040
        /*0720*/ 	.short	0x010a
        /*0722*/ 	.byte	0x15
	.zero		1


	//   ....[94]....
        /*0724*/ 	.word	0x00005dc0
        /*0728*/ 	.word	0x000000ff
        /*072c*/ 	.word	0x00000048
        /*0730*/ 	.short	0x010a
        /*0732*/ 	.byte	0x15
	.zero		1


	//   ....[95]....
        /*0734*/ 	.word	0x00005de0
        /*0738*/ 	.word	0x000000ff
        /*073c*/ 	.word	0x00000050
        /*0740*/ 	.short	0x010a
        /*0742*/ 	.byte	0x15
	.zero		1


	//   ....[96]....
        /*0744*/ 	.word	0x00005e30
        /*0748*/ 	.word	0x00000002
        /*074c*/ 	.word	0x00000058
        /*0750*/ 	.short	0x010a
        /*0752*/ 	.byte	0xff
	.zero		1


	//   ....[97]....
        /*0754*/ 	.word	0x00006160
        /*0758*/ 	.word	0x00000000
        /*075c*/ 	.word	0x00000070
        /*0760*/ 	.short	0x010a
        /*0762*/ 	.byte	0xff
	.zero		1


	//   ....[98]....
        /*0764*/ 	.word	0x00006230
        /*0768*/ 	.word	0x00000000
        /*076c*/ 	.word	0x00000000
        /*0770*/ 	.short	0x0101
        /*0772*/ 	.byte	0xff
	.zero		1


	//   ....[99]....
        /*0774*/ 	.word	0x00006e80
        /*0778*/ 	.word	0x000000ff
        /*077c*/ 	.word	0x00000020
        /*0780*/ 	.short	0x010a
        /*0782*/ 	.byte	0x2b
	.zero		1


	//   ....[100]....
        /*0784*/ 	.word	0x00006f60
        /*0788*/ 	.word	0x00000075
        /*078c*/ 	.word	0x00000090
        /*0790*/ 	.short	0x010a
        /*0792*/ 	.byte	0xff
	.zero		1


	//   ....[101]....
        /*0794*/ 	.word	0x000070f0
        /*0798*/ 	.word	0x000000ff
        /*079c*/ 	.word	0x00000020
        /*07a0*/ 	.short	0x010a
        /*07a2*/ 	.byte	0x2b
	.zero		1


	//   ....[102]....
        /*07a4*/ 	.word	0x00007220
        /*07a8*/ 	.word	0x00000075
        /*07ac*/ 	.word	0x00000090
        /*07b0*/ 	.short	0x010a
        /*07b2*/ 	.byte	0xff
	.zero		1


	//   ....[103]....
        /*07b4*/ 	.word	0x00007e30
        /*07b8*/ 	.word	0x00000000
        /*07bc*/ 	.word	0x00000000
        /*07c0*/ 	.short	0x0101
        /*07c2*/ 	.byte	0xff
	.zero		1


	//   ....[104]....
        /*07c4*/ 	.word	0x00007e40
        /*07c8*/ 	.word	0x00000003
        /*07cc*/ 	.word	0x00000020
        /*07d0*/ 	.short	0x010a
        /*07d2*/ 	.byte	0xff
	.zero		1


	//   ....[105]....
        /*07d4*/ 	.word	0x00007f20
        /*07d8*/ 	.word	0x00000003
        /*07dc*/ 	.word	0x00000020
        /*07e0*/ 	.short	0x010a
        /*07e2*/ 	.byte	0xff
	.zero		1


	//   ....[106]....
        /*07e4*/ 	.word	0x00008c50
        /*07e8*/ 	.word	0x0000007b
        /*07ec*/ 	.word	0x00000000
        /*07f0*/ 	.short	0x0101
        /*07f2*/ 	.byte	0xff
	.zero		1


	//   ....[107]....
        /*07f4*/ 	.word	0x00008c70
        /*07f8*/ 	.word	0x0000007c
        /*07fc*/ 	.word	0x00000020
        /*0800*/ 	.short	0x010a
        /*0802*/ 	.byte	0xff
	.zero		1


	//   ....[108]....
        /*0804*/ 	.word	0x00008d40
        /*0808*/ 	.word	0x0000007c
        /*080c*/ 	.word	0x00000020
        /*0810*/ 	.short	0x010a
        /*0812*/ 	.byte	0xff
	.zero		1


	//   ....[109]....
        /*0814*/ 	.word	0x00009a70
        /*0818*/ 	.word	0x0000007b
        /*081c*/ 	.word	0x00000000
        /*0820*/ 	.short	0x0101
        /*0822*/ 	.byte	0xff
	.zero		1


	//   ....[110]....
        /*0824*/ 	.word	0x00009a90
        /*0828*/ 	.word	0x0000007c
        /*082c*/ 	.word	0x00000020
        /*0830*/ 	.short	0x010a
        /*0832*/ 	.byte	0xff
	.zero		1


	//   ....[111]....
        /*0834*/ 	.word	0x00009b70
        /*0838*/ 	.word	0x0000007c
        /*083c*/ 	.word	0x00000020
        /*0840*/ 	.short	0x010a
        /*0842*/ 	.byte	0xff
	.zero		1


	//   ....[112]....
        /*0844*/ 	.word	0x0000a8c0
        /*0848*/ 	.word	0x0000007c
        /*084c*/ 	.word	0x00000000
        /*0850*/ 	.short	0x0101
        /*0852*/ 	.byte	0xff
	.zero		1


	//   ....[113]....
        /*0854*/ 	.word	0x0000a8e0
        /*0858*/ 	.word	0x0000007d
        /*085c*/ 	.word	0x00000020
        /*0860*/ 	.short	0x010a
        /*0862*/ 	.byte	0xff
	.zero		1


	//   ....[114]....
        /*0864*/ 	.word	0x0000a9b0
        /*0868*/ 	.word	0x0000007d
        /*086c*/ 	.word	0x00000020
        /*0870*/ 	.short	0x010a
        /*0872*/ 	.byte	0xff
	.zero		1


	//   ....[115]....
        /*0874*/ 	.word	0x0000b750
        /*0878*/ 	.word	0x00000032
        /*087c*/ 	.word	0x00000000
        /*0880*/ 	.short	0x0101
        /*0882*/ 	.byte	0xff
	.zero		1


	//   ....[116]....
        /*0884*/ 	.word	0x0000b770
        /*0888*/ 	.word	0x00000028
        /*088c*/ 	.word	0x00000020
        /*0890*/ 	.short	0x010a
        /*0892*/ 	.byte	0xff
	.zero		1


	//   ....[117]....
        /*0894*/ 	.word	0x0000b840
        /*0898*/ 	.word	0x00000028
        /*089c*/ 	.word	0x00000020
        /*08a0*/ 	.short	0x010a
        /*08a2*/ 	.byte	0xff
	.zero		1


	//   ....[118]....
        /*08a4*/ 	.word	0x0000c5b0
        /*08a8*/ 	.word	0x0000002e
        /*08ac*/ 	.word	0x00000000
        /*08b0*/ 	.short	0x0101
        /*08b2*/ 	.byte	0xff
	.zero		1


	//   ....[119]....
        /*08b4*/ 	.word	0x0000c5d0
        /*08b8*/ 	.word	0x00000000
        /*08bc*/ 	.word	0x00000020
        /*08c0*/ 	.short	0x010a
        /*08c2*/ 	.byte	0xff
	.zero		1


	//   ....[120]....
        /*08c4*/ 	.word	0x0000c6a0
        /*08c8*/ 	.word	0x00000000
        /*08cc*/ 	.word	0x00000020
        /*08d0*/ 	.short	0x010a
        /*08d2*/ 	.byte	0xff
	.zero		1


	//   ....[121]....
        /*08d4*/ 	.word	0x0000d410
        /*08d8*/ 	.word	0x0000002e
        /*08dc*/ 	.word	0x00000000
        /*08e0*/ 	.short	0x0101
        /*08e2*/ 	.byte	0xff
	.zero		1


	//   ....[122]....
        /*08e4*/ 	.word	0x0000d430
        /*08e8*/ 	.word	0x00000000
        /*08ec*/ 	.word	0x00000020
        /*08f0*/ 	.short	0x010a
        /*08f2*/ 	.byte	0xff
	.zero		1


	//   ....[123]....
        /*08f4*/ 	.word	0x0000d500
        /*08f8*/ 	.word	0x00000000
        /*08fc*/ 	.word	0x00000020
        /*0900*/ 	.short	0x010a
        /*0902*/ 	.byte	0xff
	.zero		1


	//   ....[124]....
        /*0904*/ 	.word	0x0000d890
        /*0908*/ 	.word	0x00000075
        /*090c*/ 	.word	0x00000000
        /*0910*/ 	.short	0x0101
        /*0912*/ 	.byte	0xff
	.zero		1


	//   ....[125]....
        /*0914*/ 	.word	0x0000e270
        /*0918*/ 	.word	0x00000000
        /*091c*/ 	.word	0x00000000
        /*0920*/ 	.short	0x0101
        /*0922*/ 	.byte	0xff
	.zero		1


	//   ....[126]....
        /*0924*/ 	.word	0x0000e530
        /*0928*/ 	.word	0x000000ff
        /*092c*/ 	.word	0x00000000
        /*0930*/ 	.short	0x0101
        /*0932*/ 	.byte	0x06
	.zero		1


	//   ....[127]....
        /*0934*/ 	.word	0x0000e550
        /*0938*/ 	.word	0x00000003
        /*093c*/ 	.word	0x000000c0
        /*0940*/ 	.short	0x010a
        /*0942*/ 	.byte	0xff
	.zero		1


	//   ....[128]....
        /*0944*/ 	.word	0x0000e5b0
        /*0948*/ 	.word	0x00000000
        /*094c*/ 	.word	0x00000010
        /*0950*/ 	.short	0x010a
        /*0952*/ 	.byte	0xff
	.zero		1


	//   ....[129]....
        /*0954*/ 	.word	0x0000e610
        /*0958*/ 	.word	0x00000000
        /*095c*/ 	.word	0x00000010
        /*0960*/ 	.short	0x010a
        /*0962*/ 	.byte	0xff
	.zero		1


	//   ....[130]....
        /*0964*/ 	.word	0x0000e660
        /*0968*/ 	.word	0x00000003
        /*096c*/ 	.word	0x00000070
        /*0970*/ 	.short	0x010a
        /*0972*/ 	.byte	0xff
	.zero		1


	//   ....[131]....
        /*0974*/ 	.word	0x0000e6c0
        /*0978*/ 	.word	0x00000000
        /*097c*/ 	.word	0x00000000
        /*0980*/ 	.short	0x010a
        /*0982*/ 	.byte	0xff
	.zero		1


	//   ....[132]....
        /*0984*/ 	.word	0x0000e710
        /*0988*/ 	.word	0x00000002
        /*098c*/ 	.word	0x000000b0
        /*0990*/ 	.short	0x010a
        /*0992*/ 	.byte	0xff
	.zero		1


	//   ....[133]....
        /*0994*/ 	.word	0x0000e770
        /*0998*/ 	.word	0x00000002
        /*099c*/ 	.word	0x00000080
        /*09a0*/ 	.short	0x010a
        /*09a2*/ 	.byte	0xff
	.zero		1


	//   ....[134]....
        /*09a4*/ 	.word	0x0000e7c0
        /*09a8*/ 	.word	0x00000002
        /*09ac*/ 	.word	0x00000070
        /*09b0*/ 	.short	0x010a
        /*09b2*/ 	.byte	0xff
	.zero		1


	//   ....[135]....
        /*09b4*/ 	.word	0x0000e820
        /*09b8*/ 	.word	0x00000000
        /*09bc*/ 	.word	0x00000080
        /*09c0*/ 	.short	0x010a
        /*09c2*/ 	.byte	0xff
	.zero		1


	//   ....[136]....
        /*09c4*/ 	.word	0x0000e880
        /*09c8*/ 	.word	0x00000000
        /*09cc*/ 	.word	0x00000008
        /*09d0*/ 	.short	0x010a
        /*09d2*/ 	.byte	0xff
	.zero		1


	//   ....[137]....
        /*09d4*/ 	.word	0x0000e960
        /*09d8*/ 	.word	0x00000000
        /*09dc*/ 	.word	0x00000008
        /*09e0*/ 	.short	0x010a
        /*09e2*/ 	.byte	0xff
	.zero		1


	//   ....[138]....
        /*09e4*/ 	.word	0x0000e9b0
        /*09e8*/ 	.word	0x00000000
        /*09ec*/ 	.word	0x00000070
        /*09f0*/ 	.short	0x010a
        /*09f2*/ 	.byte	0xff
	.zero		1


	//   ....[139]....
        /*09f4*/ 	.word	0x0000ea10
        /*09f8*/ 	.word	0x00000000
        /*09fc*/ 	.word	0x000000a0
        /*0a00*/ 	.short	0x010a
        /*0a02*/ 	.byte	0xff
	.zero		1


	//   ....[140]....
        /*0a04*/ 	.word	0x0000ea70
        /*0a08*/ 	.word	0x00000000
        /*0a0c*/ 	.word	0x00000000
        /*0a10*/ 	.short	0x010a
        /*0a12*/ 	.byte	0xff
	.zero		1


	//   ....[141]....
        /*0a14*/ 	.word	0x0000ead0
        /*0a18*/ 	.word	0x00000000
        /*0a1c*/ 	.word	0x00000000
        /*0a20*/ 	.short	0x010a
        /*0a22*/ 	.byte	0xff
	.zero		1


	//   ....[142]....
        /*0a24*/ 	.word	0x0000eb30
        /*0a28*/ 	.word	0x00000000
        /*0a2c*/ 	.word	0x000000d0
        /*0a30*/ 	.short	0x010a
        /*0a32*/ 	.byte	0xff
	.zero		1


	//   ....[143]....
        /*0a34*/ 	.word	0x0000eb80
        /*0a38*/ 	.word	0x0000000c
        /*0a3c*/ 	.word	0x00000070
        /*0a40*/ 	.short	0x010a
        /*0a42*/ 	.byte	0xff
	.zero		1


	//   ....[144]....
        /*0a44*/ 	.word	0x0000ebe0
        /*0a48*/ 	.word	0x00000000
        /*0a4c*/ 	.word	0x00000068
        /*0a50*/ 	.short	0x010a
        /*0a52*/ 	.byte	0xff
	.zero		1


	//   ....[145]....
        /*0a54*/ 	.word	0x0000ec40
        /*0a58*/ 	.word	0x00000009
        /*0a5c*/ 	.word	0x00000040
        /*0a60*/ 	.short	0x010a
        /*0a62*/ 	.byte	0xff
	.zero		1


	//   ....[146]....
        /*0a64*/ 	.word	0x0000eca0
        /*0a68*/ 	.word	0x00000009
        /*0a6c*/ 	.word	0x00000048
        /*0a70*/ 	.short	0x010a
        /*0a72*/ 	.byte	0xff
	.zero		1


	//   ....[147]....
        /*0a74*/ 	.word	0x0000ed00
        /*0a78*/ 	.word	0x00000009
        /*0a7c*/ 	.word	0x00000050
        /*0a80*/ 	.short	0x010a
        /*0a82*/ 	.byte	0xff
	.zero		1


	//   ....[148]....
        /*0a84*/ 	.word	0x0000ed60
        /*0a88*/ 	.word	0x00000009
        /*0a8c*/ 	.word	0x00000058
        /*0a90*/ 	.short	0x010a
        /*0a92*/ 	.byte	0xff
	.zero		1


	//   ....[149]....
        /*0a94*/ 	.word	0x0000edc0
        /*0a98*/ 	.word	0x00000000
        /*0a9c*/ 	.word	0x00000040
        /*0aa0*/ 	.short	0x010a
        /*0aa2*/ 	.byte	0xff
	.zero		1


	//   ....[150]....
        /*0aa4*/ 	.word	0x0000ee20
        /*0aa8*/ 	.word	0x00000000
        /*0aac*/ 	.word	0x00000048
        /*0ab0*/ 	.short	0x010a
        /*0ab2*/ 	.byte	0xff
	.zero		1


	//   ....[151]....
        /*0ab4*/ 	.word	0x0000ee80
        /*0ab8*/ 	.word	0x00000000
        /*0abc*/ 	.word	0x00000050
        /*0ac0*/ 	.short	0x010a
        /*0ac2*/ 	.byte	0xff
	.zero		1


	//   ....[152]....
        /*0ac4*/ 	.word	0x0000eee0
        /*0ac8*/ 	.word	0x00000000
        /*0acc*/ 	.word	0x00000058
        /*0ad0*/ 	.short	0x010a
        /*0ad2*/ 	.byte	0xff
	.zero		1


	//   ....[153]....
        /*0ad4*/ 	.word	0x0000ef40
        /*0ad8*/ 	.word	0x00000003
        /*0adc*/ 	.word	0x00000040
        /*0ae0*/ 	.short	0x010a
        /*0ae2*/ 	.byte	0xff
	.zero		1


	//   ....[154]....
        /*0ae4*/ 	.word	0x0000efa0
        /*0ae8*/ 	.word	0x00000003
        /*0aec*/ 	.word	0x00000048
        /*0af0*/ 	.short	0x010a
        /*0af2*/ 	.byte	0xff
	.zero		1


	//   ....[155]....
        /*0af4*/ 	.word	0x0000f000
        /*0af8*/ 	.word	0x00000003
        /*0afc*/ 	.word	0x00000050
        /*0b00*/ 	.short	0x010a
        /*0b02*/ 	.byte	0xff
	.zero		1


	//   ....[156]....
        /*0b04*/ 	.word	0x0000f050
        /*0b08*/ 	.word	0x00000000
        /*0b0c*/ 	.word	0x00000070
        /*0b10*/ 	.short	0x010a
        /*0b12*/ 	.byte	0xff
	.zero		1


	//   ....[157]....
        /*0b14*/ 	.word	0x0000f0b0
        /*0b18*/ 	.word	0x00000002
        /*0b1c*/ 	.word	0x00000020
        /*0b20*/ 	.short	0x010a
        /*0b22*/ 	.byte	0xff
	.zero		1


	//   ....[158]....
        /*0b24*/ 	.word	0x0000f100
        /*0b28*/ 	.word	0x00000075
        /*0b2c*/ 	.word	0x00000090
        /*0b30*/ 	.short	0x010a
        /*0b32*/ 	.byte	0xff
	.zero		1


	//   ....[159]....
        /*0b34*/ 	.word	0x0000f150
        /*0b38*/ 	.word	0x00000003
        /*0b3c*/ 	.word	0x00000020
        /*0b40*/ 	.short	0x010a
        /*0b42*/ 	.byte	0xff
	.zero		1


	//   ....[160]....
        /*0b44*/ 	.word	0x0000f1a0
        /*0b48*/ 	.word	0x0000007c
        /*0b4c*/ 	.word	0x00000020
        /*0b50*/ 	.short	0x010a
        /*0b52*/ 	.byte	0xff
	.zero		1


	//   ....[161]....
        /*0b54*/ 	.word	0x0000f1f0
        /*0b58*/ 	.word	0x0000007c
        /*0b5c*/ 	.word	0x00000020
        /*0b60*/ 	.short	0x010a
        /*0b62*/ 	.byte	0xff
	.zero		1


	//   ....[162]....
        /*0b64*/ 	.word	0x0000f240
        /*0b68*/ 	.word	0x0000007d
        /*0b6c*/ 	.word	0x00000020
        /*0b70*/ 	.short	0x010a
        /*0b72*/ 	.byte	0xff
	.zero		1


	//   ....[163]....
        /*0b74*/ 	.word	0x0000f290
        /*0b78*/ 	.word	0x00000028
        /*0b7c*/ 	.word	0x00000020
        /*0b80*/ 	.short	0x010a
        /*0b82*/ 	.byte	0xff
	.zero		1


	//   ....[164]....
        /*0b84*/ 	.word	0x0000f2e0
        /*0b88*/ 	.word	0x00000000
        /*0b8c*/ 	.word	0x00000020
        /*0b90*/ 	.short	0x010a
        /*0b92*/ 	.byte	0xff
	.zero		1


	//   ....[165]....
        /*0b94*/ 	.word	0x0000f330
        /*0b98*/ 	.word	0x00000000
        /*0b9c*/ 	.word	0x00000020
        /*0ba0*/ 	.short	0x010a
        /*0ba2*/ 	.byte	0xff
	.zero		1


	//----- nvinfo : EIATTR_NUM_MBARRIERS
	.align		4
.L_47:
        /*0ba4*/ 	.byte	0x03, 0x38
        /*0ba6*/ 	.short	0x001b


	//----- nvinfo : EIATTR_EXIT_INSTR_OFFSETS
	.align		4
        /*0ba8*/ 	.byte	0x04, 0x1c
        /*0baa*/ 	.short	(.L_49 - .L_48)


	//   ....[0]....
.L_48:
        /*0bac*/ 	.word	0x00002d90


	//   ....[1]....
        /*0bb0*/ 	.word	0x00003280


	//   ....[2]....
        /*0bb4*/ 	.word	0x000032e0


	//   ....[3]....
        /*0bb8*/ 	.word	0x00004700


	//   ....[4]....
        /*0bbc*/ 	.word	0x00005e60


	//   ....[5]....
        /*0bc0*/ 	.word	0x00005ea0


	//   ....[6]....
        /*0bc4*/ 	.word	0x0000e430


	//   ....[7]....
        /*0bc8*/ 	.word	0x0000e4a0


	//   ....[8]....
        /*0bcc*/ 	.word	0x0000e4d0


	//   ....[9]....
        /*0bd0*/ 	.word	0x0000e540


	//----- nvinfo : EIATTR_MAX_THREADS
	.align		4
.L_49:
        /*0bd4*/ 	.byte	0x04, 0x05
        /*0bd6*/ 	.short	(.L_51 - .L_50)
.L_50:
        /*0bd8*/ 	.word	0x00000100
        /*0bdc*/ 	.word	0x00000001
        /*0be0*/ 	.word	0x00000001


	//----- nvinfo : EIATTR_CRS_STACK_SIZE
	.align		4
.L_51:
        /*0be4*/ 	.byte	0x04, 0x1e
        /*0be6*/ 	.short	(.L_53 - .L_52)
.L_52:
        /*0be8*/ 	.word	0x00000000


	//----- nvinfo : EIATTR_CBANK_PARAM_SIZE
	.align		4
.L_53:
        /*0bec*/ 	.byte	0x03, 0x19
        /*0bee*/ 	.short	0x0800


	//----- nvinfo : EIATTR_PARAM_CBANK
	.align		4
        /*0bf0*/ 	.byte	0x04, 0x0a
        /*0bf2*/ 	.short	(.L_55 - .L_54)
	.align		4
.L_54:
        /*0bf4*/ 	.word	index@(.nv.constant0._ZN7cutlass13device_kernelINS_4gemm6kernel13GemmUniversalIN4cute5tupleIJiiiiEEENS1_10collective13CollectiveMmaINS1_35MainloopSm100TmaUmmaWarpSpecializedILi2ELi2ELi2ENS5_IJNS4_1CILi4EEENSA_ILi2EEENSA_ILi1EEEEEEEENS5_IJNSA_ILi256EEESG_NSA_ILi64EEEEEENS_10tfloat32_tENS5_IJlSD_lEEESJ_SK_NS4_8TiledMMAINS4_8MMA_AtomIJNS4_23SM100_MMA_TF32_2x1SM_SSISJ_SJ_fLi256ELi256ELNS4_4UMMA5MajorE0ELSP_0ELNSO_7ScaleInE0ELSQ_0EEEEEENS4_6LayoutINS5_IJSD_SD_SD_EEENS5_IJNSA_ILi0EEESV_SV_EEEEENS5_IJNS4_10UnderscoreESY_SY_EEEEENS4_28SM100_TMA_2SM_LOAD_MULTICASTENS4_14ComposedLayoutINS4_7SwizzleILi3ELi4ELi3EEENS4_18smem_ptr_flag_bitsILi32EEENST_INS5_IJNSA_ILi8EEENSA_ILi32EEEEEENS5_IJS18_SD_EEEEEEEvNS4_8identityES11_S1C_vS1D_EENS_8epilogue10collective18CollectiveEpilogueINS1F_23Sm100TmaWarpSpecializedILi4ELi2ELi32ELb1ELb0EEEJNS5_IJNSA_ILi128EEESG_SH_EEENS5_IJNST_IS1K_SD_EENST_IS18_SD_EEEEESJ_SK_SJ_SK_NS1F_6fusion15FusionCallbacksIS1J_NS1P_17LinearCombinationISJ_fSJ_fLNS_15FloatRoundStyleE2EEES1L_S1O_JEEENS4_5SM1004TMEM4LOAD26SM100_TMEM_LOAD_32dp32b32xENS4_13SM90_TMA_LOADES1C_NS4_39AutoVectorizingCopyWithAssumedAlignmentILi128EEENS4_14SM90_TMA_STOREES1C_S21_S21_EEEvvEEEEvNT_6ParamsE)
        /*0bf8*/ 	.short	0x0380
        /*0bfa*/ 	.short	0x0800


	//----- nvinfo : EIATTR_SW_WAR
	.align		4
.L_55:
        /*0bfc*/ 	.byte	0x04, 0x36
        /*0bfe*/ 	.short	(.L_57 - .L_56)
.L_56:
        /*0c00*/ 	.word	0x00000008
.L_57:


//--------------------- .nv.callgraph             --------------------------
	.section	.nv.callgraph,"",@"SHT_CUDA_CALLGRAPH"
	.align	4
	.sectionentsize	8
	.align		4
        /*0000*/ 	.word	0x00000000
	.align		4
        /*0004*/ 	.word	0xffffffff
	.align		4
        /*0008*/ 	.word	index@(_ZN7cutlass13device_kernelINS_4gemm6kernel13GemmUniversalIN4cute5tupleIJiiiiEEENS1_10collective13CollectiveMmaINS1_35MainloopSm100TmaUmmaWarpSpecializedILi2ELi2ELi2ENS5_IJNS4_1CILi4EEENSA_ILi2EEENSA_ILi1EEEEEEEENS5_IJNSA_ILi256EEESG_NSA_ILi64EEEEEENS_10tfloat32_tENS5_IJlSD_lEEESJ_SK_NS4_8TiledMMAINS4_8MMA_AtomIJNS4_23SM100_MMA_TF32_2x1SM_SSISJ_SJ_fLi256ELi256ELNS4_4UMMA5MajorE0ELSP_0ELNSO_7ScaleInE0ELSQ_0EEEEEENS4_6LayoutINS5_IJSD_SD_SD_EEENS5_IJNSA_ILi0EEESV_SV_EEEEENS5_IJNS4_10UnderscoreESY_SY_EEEEENS4_28SM100_TMA_2SM_LOAD_MULTICASTENS4_14ComposedLayoutINS4_7SwizzleILi3ELi4ELi3EEENS4_18smem_ptr_flag_bitsILi32EEENST_INS5_IJNSA_ILi8EEENSA_ILi32EEEEEENS5_IJS18_SD_EEEEEEEvNS4_8identityES11_S1C_vS1D_EENS_8epilogue10collective18CollectiveEpilogueINS1F_23Sm100TmaWarpSpecializedILi4ELi2ELi32ELb1ELb0EEEJNS5_IJNSA_ILi128EEESG_SH_EEENS5_IJNST_IS1K_SD_EENST_IS18_SD_EEEEESJ_SK_SJ_SK_NS1F_6fusion15FusionCallbacksIS1J_NS1P_17LinearCombinationISJ_fSJ_fLNS_15FloatRoundStyleE2EEES1L_S1O_JEEENS4_5SM1004TMEM4LOAD26SM100_TMEM_LOAD_32dp32b32xENS4_13SM90_TMA_LOADES1C_NS4_39AutoVectorizingCopyWithAssumedAlignmentILi128EEENS4_14SM90_TMA_STOREES1C_S21_S21_EEEvvEEEEvNT_6ParamsE)
	.align		4
        /*000c*/ 	.word	index@(__assertfail)
	.align		4
        /*0010*/ 	.word	0x00000000
	.align		4
        /*0014*/ 	.word	0xfffffffe
	.align		4
        /*0018*/ 	.word	0x00000000
	.align		4
        /*001c*/ 	.word	0xfffffffd
	.align		4
        /*0020*/ 	.word	0x00000000
	.align		4
        /*0024*/ 	.word	0xfffffffc


//--------------------- .nv.constant4             --------------------------
	.section	.nv.constant4,"a",@progbits
	.align	8
	.align		8
.nv.constant4:
        /*0000*/ 	.dword	__assertfail
	.align		8
        /*0008*/ 	.dword	__unnamed_1
	.align		8
        /*0010*/ 	.dword	__unnamed_2
	.align		8
        /*0018*/ 	.dword	_ZN40_INTERNAL_5b949d7d_4_k_cu_22fc72ef_303644cuda3std3__45__cpo5beginE
	.align		8
        /*0020*/ 	.dword	_ZN40_INTERNAL_5b949d7d_4_k_cu_22fc72ef_303644cuda3std3__45__cpo3endE
	.align		8
        /*0028*/ 	.dword	_ZN40_INTERNAL_5b949d7d_4_k_cu_22fc72ef_303644cuda3std3__45__cpo6cbeginE
	.align		8
        /*0030*/ 	.dword	_ZN40_INTERNAL_5b949d7d_4_k_cu_22fc72ef_303644cuda3std3__45__cpo4cendE
	.align		8
        /*0038*/ 	.dword	_ZN40_INTERNAL_5b949d7d_4_k_cu_22fc72ef_303644cuda3std3__442_GLOBAL__N__5b949d7d_4_k_cu_22fc72ef_303646ignoreE
	.align		8
        /*0040*/ 	.dword	_ZN40_INTERNAL_5b949d7d_4_k_cu_22fc72ef_303644cuda3std3__419piecewise_constructE
	.align		8
        /*0048*/ 	.dword	_ZN40_INTERNAL_5b949d7d_4_k_cu_22fc72ef_303644cuda3std3__48in_placeE
	.align		8
        /*0050*/ 	.dword	_ZN40_INTERNAL_5b949d7d_4_k_cu_22fc72ef_303644cuda3std6ranges3__45__cpo4swapE
	.align		8
        /*0058*/ 	.dword	_ZN40_INTERNAL_5b949d7d_4_k_cu_22fc72ef_303644cuda3std6ranges3__45__cpo9iter_moveE
	.align		8
        /*0060*/ 	.dword	_ZN40_INTERNAL_5b949d7d_4_k_cu_22fc72ef_303644cute7productE
	.align		8
        /*0068*/ 	.dword	_ZN40_INTERNAL_5b949d7d_4_k_cu_22fc72ef_303644cute1_E
	.align		8
        /*0070*/ 	.dword	$str$25
	.align		8
        /*0078*/ 	.dword	$str$26
	.align		8
        /*0080*/ 	.dword	$str$27
	.align		8
        /*0088*/ 	.dword	$str$28


//--------------------- .text._ZN7cutlass13device_kernelINS_4gemm6kernel13GemmUniversalIN4cute5tupleIJiiiiEEENS1_10collective13CollectiveMmaINS1_35MainloopSm100TmaUmmaWarpSpecializedILi2ELi2ELi2ENS5_IJNS4_1CILi4EEENSA_ILi2EEENSA_ILi1EEEEEEEENS5_IJNSA_ILi256EEESG_NSA_ILi64EEEEEENS_10tfloat32_tENS5_IJlSD_lEEESJ_SK_NS4_8TiledMMAINS4_8MMA_AtomIJNS4_23SM100_MMA_TF32_2x1SM_SSISJ_SJ_fLi256ELi256ELNS4_4UMMA5MajorE0ELSP_0ELNSO_7ScaleInE0ELSQ_0EEEEEENS4_6LayoutINS5_IJSD_SD_SD_EEENS5_IJNSA_ILi0EEESV_SV_EEEEENS5_IJNS4_10UnderscoreESY_SY_EEEEENS4_28SM100_TMA_2SM_LOAD_MULTICASTENS4_14ComposedLayoutINS4_7SwizzleILi3ELi4ELi3EEENS4_18smem_ptr_flag_bitsILi32EEENST_INS5_IJNSA_ILi8EEENSA_ILi32EEEEEENS5_IJS18_SD_EEEEEEEvNS4_8identityES11_S1C_vS1D_EENS_8epilogue10collective18CollectiveEpilogueINS1F_23Sm100TmaWarpSpecializedILi4ELi2ELi32ELb1ELb0EEEJNS5_IJNSA_ILi128EEESG_SH_EEENS5_IJNST_IS1K_SD_EENST_IS18_SD_EEEEESJ_SK_SJ_SK_NS1F_6fusion15FusionCallbacksIS1J_NS1P_17LinearCombinationISJ_fSJ_fLNS_15FloatRoundStyleE2EEES1L_S1O_JEEENS4_5SM1004TMEM4LOAD26SM100_TMEM_LOAD_32dp32b32xENS4_13SM90_TMA_LOADES1C_NS4_39AutoVectorizingCopyWithAssumedAlignmentILi128EEENS4_14SM90_TMA_STOREES1C_S21_S21_EEEvvEEEEvNT_6ParamsE --------------------------
	.section	.text._ZN7cutlass13device_kernelINS_4gemm6kernel13GemmUniversalIN4cute5tupleIJiiiiEEENS1_10collective13CollectiveMmaINS1_35MainloopSm100TmaUmmaWarpSpecializedILi2ELi2ELi2ENS5_IJNS4_1CILi4EEENSA_ILi2EEENSA_ILi1EEEEEEEENS5_IJNSA_ILi256EEESG_NSA_ILi64EEEEEENS_10tfloat32_tENS5_IJlSD_lEEESJ_SK_NS4_8TiledMMAINS4_8MMA_AtomIJNS4_23SM100_MMA_TF32_2x1SM_SSISJ_SJ_fLi256ELi256ELNS4_4UMMA5MajorE0ELSP_0ELNSO_7ScaleInE0ELSQ_0EEEEEENS4_6LayoutINS5_IJSD_SD_SD_EEENS5_IJNSA_ILi0EEESV_SV_EEEEENS5_IJNS4_10UnderscoreESY_SY_EEEEENS4_28SM100_TMA_2SM_LOAD_MULTICASTENS4_14ComposedLayoutINS4_7SwizzleILi3ELi4ELi3EEENS4_18smem_ptr_flag_bitsILi32EEENST_INS5_IJNSA_ILi8EEENSA_ILi32EEEEEENS5_IJS18_SD_EEEEEEEvNS4_8identityES11_S1C_vS1D_EENS_8epilogue10collective18CollectiveEpilogueINS1F_23Sm100TmaWarpSpecializedILi4ELi2ELi32ELb1ELb0EEEJNS5_IJNSA_ILi128EEESG_SH_EEENS5_IJNST_IS1K_SD_EENST_IS18_SD_EEEEESJ_SK_SJ_SK_NS1F_6fusion15FusionCallbacksIS1J_NS1P_17LinearCombinationISJ_fSJ_fLNS_15FloatRoundStyleE2EEES1L_S1O_JEEENS4_5SM1004TMEM4LOAD26SM100_TMEM_LOAD_32dp32b32xENS4_13SM90_TMA_LOADES1C_NS4_39AutoVectorizingCopyWithAssumedAlignmentILi128EEENS4_14SM90_TMA_STOREES1C_S21_S21_EEEvvEEEEvNT_6ParamsE,"ax",@progbits
	.align	128
.text._ZN7cutlass13device_kernelINS_4gemm6kernel13GemmUniversalIN4cute5tupleIJiiiiEEENS1_10collective13CollectiveMmaINS1_35MainloopSm100TmaUmmaWarpSpecializedILi2ELi2ELi2ENS5_IJNS4_1CILi4EEENSA_ILi2EEENSA_ILi1EEEEEEEENS5_IJNSA_ILi256EEESG_NSA_ILi64EEEEEENS_10tfloat32_tENS5_IJlSD_lEEESJ_SK_NS4_8TiledMMAINS4_8MMA_AtomIJNS4_23SM100_MMA_TF32_2x1SM_SSISJ_SJ_fLi256ELi256ELNS4_4UMMA5MajorE0ELSP_0ELNSO_7ScaleInE0ELSQ_0EEEEEENS4_6LayoutINS5_IJSD_SD_SD_EEENS5_IJNSA_ILi0EEESV_SV_EEEEENS5_IJNS4_10UnderscoreESY_SY_EEEEENS4_28SM100_TMA_2SM_LOAD_MULTICASTENS4_14ComposedLayoutINS4_7SwizzleILi3ELi4ELi3EEENS4_18smem_ptr_flag_bitsILi32EEENST_INS5_IJNSA_ILi8EEENSA_ILi32EEEEEENS5_IJS18_SD_EEEEEEEvNS4_8identityES11_S1C_vS1D_EENS_8epilogue10collective18CollectiveEpilogueINS1F_23Sm100TmaWarpSpecializedILi4ELi2ELi32ELb1ELb0EEEJNS5_IJNSA_ILi128EEESG_SH_EEENS5_IJNST_IS1K_SD_EENST_IS18_SD_EEEEESJ_SK_SJ_SK_NS1F_6fusion15FusionCallbacksIS1J_NS1P_17LinearCombinationISJ_fSJ_fLNS_15FloatRoundStyleE2EEES1L_S1O_JEEENS4_5SM1004TMEM4LOAD26SM100_TMEM_LOAD_32dp32b32xENS4_13SM90_TMA_LOADES1C_NS4_39AutoVectorizingCopyWithAssumedAlignmentILi128EEENS4_14SM90_TMA_STOREES1C_S21_S21_EEEvvEEEEvNT_6ParamsE:
        .type           _ZN7cutlass13device_kernelINS_4gemm6kernel13GemmUniversalIN4cute5tupleIJiiiiEEENS1_10collective13CollectiveMmaINS1_35MainloopSm100TmaUmmaWarpSpecializedILi2ELi2ELi2ENS5_IJNS4_1CILi4EEENSA_ILi2EEENSA_ILi1EEEEEEEENS5_IJNSA_ILi256EEESG_NSA_ILi64EEEEEENS_10tfloat32_tENS5_IJlSD_lEEESJ_SK_NS4_8TiledMMAINS4_8MMA_AtomIJNS4_23SM100_MMA_TF32_2x1SM_SSISJ_SJ_fLi256ELi256ELNS4_4UMMA5MajorE0ELSP_0ELNSO_7ScaleInE0ELSQ_0EEEEEENS4_6LayoutINS5_IJSD_SD_SD_EEENS5_IJNSA_ILi0EEESV_SV_EEEEENS5_IJNS4_10UnderscoreESY_SY_EEEEENS4_28SM100_TMA_2SM_LOAD_MULTICASTENS4_14ComposedLayoutINS4_7SwizzleILi3ELi4ELi3EEENS4_18smem_ptr_flag_bitsILi32EEENST_INS5_IJNSA_ILi8EEENSA_ILi32EEEEEENS5_IJS18_SD_EEEEEEEvNS4_8identityES11_S1C_vS1D_EENS_8epilogue10collective18CollectiveEpilogueINS1F_23Sm100TmaWarpSpecializedILi4ELi2ELi32ELb1ELb0EEEJNS5_IJNSA_ILi128EEESG_SH_EEENS5_IJNST_IS1K_SD_EENST_IS18_SD_EEEEESJ_SK_SJ_SK_NS1F_6fusion15FusionCallbacksIS1J_NS1P_17LinearCombinationISJ_fSJ_fLNS_15FloatRoundStyleE2EEES1L_S1O_JEEENS4_5SM1004TMEM4LOAD26SM100_TMEM_LOAD_32dp32b32xENS4_13SM90_TMA_LOADES1C_NS4_39AutoVectorizingCopyWithAssumedAlignmentILi128EEENS4_14SM90_TMA_STOREES1C_S21_S21_EEEvvEEEEvNT_6ParamsE,@function
        .size           _ZN7cutlass13device_kernelINS_4gemm6kernel13GemmUniversalIN4cute5tupleIJiiiiEEENS1_10collective13CollectiveMmaINS1_35MainloopSm100TmaUmmaWarpSpecializedILi2ELi2ELi2ENS5_IJNS4_1CILi4EEENSA_ILi2EEENSA_ILi1EEEEEEEENS5_IJNSA_ILi256EEESG_NSA_ILi64EEEEEENS_10tfloat32_tENS5_IJlSD_lEEESJ_SK_NS4_8TiledMMAINS4_8MMA_AtomIJNS4_23SM100_MMA_TF32_2x1SM_SSISJ_SJ_fLi256ELi256ELNS4_4UMMA5MajorE0ELSP_0ELNSO_7ScaleInE0ELSQ_0EEEEEENS4_6LayoutINS5_IJSD_SD_SD_EEENS5_IJNSA_ILi0EEESV_SV_EEEEENS5_IJNS4_10UnderscoreESY_SY_EEEEENS4_28SM100_TMA_2SM_LOAD_MULTICASTENS4_14ComposedLayoutINS4_7SwizzleILi3ELi4ELi3EEENS4_18smem_ptr_flag_bitsILi32EEENST_INS5_IJNSA_ILi8EEENSA_ILi32EEEEEENS5_IJS18_SD_EEEEEEEvNS4_8identityES11_S1C_vS1D_EENS_8epilogue10collective18CollectiveEpilogueINS1F_23Sm100TmaWarpSpecializedILi4ELi2ELi32ELb1ELb0EEEJNS5_IJNSA_ILi128EEESG_SH_EEENS5_IJNST_IS1K_SD_EENST_IS18_SD_EEEEESJ_SK_SJ_SK_NS1F_6fusion15FusionCallbacksIS1J_NS1P_17LinearCombinationISJ_fSJ_fLNS_15FloatRoundStyleE2EEES1L_S1O_JEEENS4_5SM1004TMEM4LOAD26SM100_TMEM_LOAD_32dp32b32xENS4_13SM90_TMA_LOADES1C_NS4_39AutoVectorizingCopyWithAssumedAlignmentILi128EEENS4_14SM90_TMA_STOREES1C_S21_S21_EEEvvEEEEvNT_6ParamsE,(.L_x_233 - _ZN7cutlass13device_kernelINS_4gemm6kernel13GemmUniversalIN4cute5tupleIJiiiiEEENS1_10collective13CollectiveMmaINS1_35MainloopSm100TmaUmmaWarpSpecializedILi2ELi2ELi2ENS5_IJNS4_1CILi4EEENSA_ILi2EEENSA_ILi1EEEEEEEENS5_IJNSA_ILi256EEESG_NSA_ILi64EEEEEENS_10tfloat32_tENS5_IJlSD_lEEESJ_SK_NS4_8TiledMMAINS4_8MMA_AtomIJNS4_23SM100_MMA_TF32_2x1SM_SSISJ_SJ_fLi256ELi256ELNS4_4UMMA5MajorE0ELSP_0ELNSO_7ScaleInE0ELSQ_0EEEEEENS4_6LayoutINS5_IJSD_SD_SD_EEENS5_IJNSA_ILi0EEESV_SV_EEEEENS5_IJNS4_10UnderscoreESY_SY_EEEEENS4_28SM100_TMA_2SM_LOAD_MULTICASTENS4_14ComposedLayoutINS4_7SwizzleILi3ELi4ELi3EEENS4_18smem_ptr_flag_bitsILi32EEENST_INS5_IJNSA_ILi8EEENSA_ILi32EEEEEENS5_IJS18_SD_EEEEEEEvNS4_8identityES11_S1C_vS1D_EENS_8epilogue10collective18CollectiveEpilogueINS1F_23Sm100TmaWarpSpecializedILi4ELi2ELi32ELb1ELb0EEEJNS5_IJNSA_ILi128EEESG_SH_EEENS5_IJNST_IS1K_SD_EENST_IS18_SD_EEEEESJ_SK_SJ_SK_NS1F_6fusion15FusionCallbacksIS1J_NS1P_17LinearCombinationISJ_fSJ_fLNS_15FloatRoundStyleE2EEES1L_S1O_JEEENS4_5SM1004TMEM4LOAD26SM100_TMEM_LOAD_32dp32b32xENS4_13SM90_TMA_LOADES1C_NS4_39AutoVectorizingCopyWithAssumedAlignmentILi128EEENS4_14SM90_TMA_STOREES1C_S21_S21_EEEvvEEEEvNT_6ParamsE)
        .other          _ZN7cutlass13device_kernelINS_4gemm6kernel13GemmUniversalIN4cute5tupleIJiiiiEEENS1_10collective13CollectiveMmaINS1_35MainloopSm100TmaUmmaWarpSpecializedILi2ELi2ELi2ENS5_IJNS4_1CILi4EEENSA_ILi2EEENSA_ILi1EEEEEEEENS5_IJNSA_ILi256EEESG_NSA_ILi64EEEEEENS_10tfloat32_tENS5_IJlSD_lEEESJ_SK_NS4_8TiledMMAINS4_8MMA_AtomIJNS4_23SM100_MMA_TF32_2x1SM_SSISJ_SJ_fLi256ELi256ELNS4_4UMMA5MajorE0ELSP_0ELNSO_7ScaleInE0ELSQ_0EEEEEENS4_6LayoutINS5_IJSD_SD_SD_EEENS5_IJNSA_ILi0EEESV_SV_EEEEENS5_IJNS4_10UnderscoreESY_SY_EEEEENS4_28SM100_TMA_2SM_LOAD_MULTICASTENS4_14ComposedLayoutINS4_7SwizzleILi3ELi4ELi3EEENS4_18smem_ptr_flag_bitsILi32EEENST_INS5_IJNSA_ILi8EEENSA_ILi32EEEEEENS5_IJS18_SD_EEEEEEEvNS4_8identityES11_S1C_vS1D_EENS_8epilogue10collective18CollectiveEpilogueINS1F_23Sm100TmaWarpSpecializedILi4ELi2ELi32ELb1ELb0EEEJNS5_IJNSA_ILi128EEESG_SH_EEENS5_IJNST_IS1K_SD_EENST_IS18_SD_EEEEESJ_SK_SJ_SK_NS1F_6fusion15FusionCallbacksIS1J_NS1P_17LinearCombinationISJ_fSJ_fLNS_15FloatRoundStyleE2EEES1L_S1O_JEEENS4_5SM1004TMEM4LOAD26SM100_TMEM_LOAD_32dp32b32xENS4_13SM90_TMA_LOADES1C_NS4_39AutoVectorizingCopyWithAssumedAlignmentILi128EEENS4_14SM90_TMA_STOREES1C_S21_S21_EEEvvEEEEvNT_6ParamsE,@"STO_CUDA_ENTRY STV_DEFAULT"
_ZN7cutlass13device_kernelINS_4gemm6kernel13GemmUniversalIN4cute5tupleIJiiiiEEENS1_10collective13CollectiveMmaINS1_35MainloopSm100TmaUmmaWarpSpecializedILi2ELi2ELi2ENS5_IJNS4_1CILi4EEENSA_ILi2EEENSA_ILi1EEEEEEEENS5_IJNSA_ILi256EEESG_NSA_ILi64EEEEEENS_10tfloat32_tENS5_IJlSD_lEEESJ_SK_NS4_8TiledMMAINS4_8MMA_AtomIJNS4_23SM100_MMA_TF32_2x1SM_SSISJ_SJ_fLi256ELi256ELNS4_4UMMA5MajorE0ELSP_0ELNSO_7ScaleInE0ELSQ_0EEEEEENS4_6LayoutINS5_IJSD_SD_SD_EEENS5_IJNSA_ILi0EEESV_SV_EEEEENS5_IJNS4_10UnderscoreESY_SY_EEEEENS4_28SM100_TMA_2SM_LOAD_MULTICASTENS4_14ComposedLayoutINS4_7SwizzleILi3ELi4ELi3EEENS4_18smem_ptr_flag_bitsILi32EEENST_INS5_IJNSA_ILi8EEENSA_ILi32EEEEEENS5_IJS18_SD_EEEEEEEvNS4_8identityES11_S1C_vS1D_EENS_8epilogue10collective18CollectiveEpilogueINS1F_23Sm100TmaWarpSpecializedILi4ELi2ELi32ELb1ELb0EEEJNS5_IJNSA_ILi128EEESG_SH_EEENS5_IJNST_IS1K_SD_EENST_IS18_SD_EEEEESJ_SK_SJ_SK_NS1F_6fusion15FusionCallbacksIS1J_NS1P_17LinearCombinationISJ_fSJ_fLNS_15FloatRoundStyleE2EEES1L_S1O_JEEENS4_5SM1004TMEM4LOAD26SM100_TMEM_LOAD_32dp32b32xENS4_13SM90_TMA_LOADES1C_NS4_39AutoVectorizingCopyWithAssumedAlignmentILi128EEENS4_14SM90_TMA_STOREES1C_S21_S21_EEEvvEEEEvNT_6ParamsE:
[----:B------:R-:W1:Y:S01]  /*0000*/  LDC R1, c[0x0][0x37c] ;  /* 0x0000df00ff017b82 */ /* 0x000e620000000800 */
[----:B------:R-:W2:Y:S01]  /*0010*/  S2R R110, SR_TID.X ;  /* 0x00000000006e7919 */ /* 0x000ea20000002100 */
[----:B------:R-:W3:Y:S06]  /*0020*/  LDCU.64 UR8, c[0x0][0x890] ;  /* 0x00011200ff0877ac */ /* 0x000eec0008000a00 */
[----:B------:R-:W4:Y:S01]  /*0030*/  S2UR UR52, SR_CgaCtaId ;  /* 0x00000000003479c3 */ /* 0x000f220000008800 */
[----:B------:R-:W-:Y:S02]  /*0040*/  PRMT R94, RZ, 0x7610, R94 ;  /* 0x00007610ff5e7816 */ /* 0x000fe4000000005e */
[----:B------:R-:W-:-:S02]  /*0050*/  ELECT P0, URZ, PT ;  /* 0x0000000000ff782f */ /* 0x000fc40003800000 */
[----:B---3--:R-:W-:-:S04]  /*0060*/  ISETP.NE.U32.AND P1, PT, RZ, UR8, PT ;  /* 0x00000008ff007c0c */ /* 0x008fc8000bf25070 */
[----:B------:R-:W-:Y:S01]  /*0070*/  ISETP.NE.AND.EX P2, PT, RZ, UR9, PT, P1 ;  /* 0x00000009ff007c0c */ /* 0x000fe2000bf45310 */
[----:B----4-:R-:W-:Y:S02]  /*0080*/  ULOP3.LUT UR69, UR52, 0x1, URZ, 0xc0, !UPT ;  /* 0x0000000134457892 */ /* 0x010fe4000f8ec0ff */
[----:B------:R-:W-:Y:S01]  /*0090*/  ULOP3.LUT UR68, UR52, 0x1, URZ, 0x3c, !UPT ;  /* 0x0000000134447892 */ /* 0x000fe2000f8e3cff */
[----:B--2---:R-:W-:-:S05]  /*00a0*/  SHF.R.U32.HI R95, RZ, 0x5, R110 ;  /* 0x00000005ff5f7819 */ /* 0x004fca000001166e */
[----:B------:R-:W2:Y:S02]  /*00b0*/  SHFL.IDX PT, R0, R95, RZ, 0x1f ;  /* 0x00001fff5f007589 */ /* 0x000ea400000e0000 */
[----:B--2---:R-:W-:Y:S02]  /*00c0*/  R2UR UR21, R0 ;  /* 0x00000000001572ca */ /* 0x004fe400000e0000 */
[----:B-1----:R-:W-:Y:S05]  /*00d0*/  @P2 BRA `(.L_x_0) ;  /* 0x0000000000302947 */ /* 0x002fea0003800000 */
[----:B------:R-:W1:Y:S02]  /*00e0*/  LDCU.64 UR4, c[0x0][0x888] ;  /* 0x00011100ff0477ac */ /* 0x000e640008000a00 */
[----:B-1----:R-:W-:-:S04]  /*00f0*/  UISETP.NE.U32.AND UP0, UPT, UR4, URZ, UPT ;  /* 0x000000ff0400728c */ /* 0x002fc8000bf05070 */
[----:B------:R-:W-:-:S09]  /*0100*/  UISETP.NE.AND.EX UP0, UPT, UR5, URZ, UPT, UP0 ;  /* 0x000000ff0500728c */ /* 0x000fd2000bf05300 */
[----:B------:R-:W-:Y:S05]  /*0110*/  BRA.U !UP0, `(.L_x_1) ;  /* 0x0000000108147547 */ /* 0x000fea000b800000 */
[----:B------:R-:W1:Y:S01]  /*0120*/  LDC.64 R2, c[0x0][0x888] ;  /* 0x00022200ff027b82 */ /* 0x000e620000000a00 */
[----:B------:R-:W1:Y:S02]  /*0130*/  LDCU.64 UR4, c[0x0][0x358] ;  /* 0x00006b00ff0477ac */ /* 0x000e640008000a00 */
[----:B-1----:R1:W5:Y:S01]  /*0140*/  LDG.E R45, desc[UR4][R2.64] ;  /* 0x00000004022d7981 */ /* 0x002362000c1e1900 */
[----:B------:R-:W-:Y:S01]  /*0150*/  HFMA2 R94, -RZ, RZ, 0, 5.9604644775390625e-08 ;  /* 0x00000001ff5e7431 */ /* 0x000fe200000001ff */
[----:B------:R-:W-:Y:S05]  /*0160*/  BRA `(.L_x_0) ;  /* 0x00000000000c7947 */ /* 0x000fea0003800000 */
.L_x_1:
[----:B------:R-:W1:Y:S01]  /*0170*/  LDCU UR4, c[0x0][0x880] ;  /* 0x00011000ff0477ac */ /* 0x000e620008000800 */
[----:B------:R-:W-:Y:S01]  /*0180*/  HFMA2 R94, -RZ, RZ, 0, 5.9604644775390625e-08 ;  /* 0x00000001ff5e7431 */ /* 0x000fe200000001ff */
[----:B-1----:R-:W-:-:S07]  /*0190*/  MOV R45, UR4 ;  /* 0x00000004002d7c02 */ /* 0x002fce0008000f00 */
.L_x_0:
[----:B------:R-:W2:Y:S02]  /*01a0*/  LDCU.64 UR4, c[0x0][0x8b0] ;  /* 0x00011600ff0477ac */ /* 0x000ea40008000a00 */
[----:B--2---:R-:W-:-:S04]  /*01b0*/  UISETP.NE.U32.AND UP0, UPT, UR4, URZ, UPT ;  /* 0x000000ff0400728c */ /* 0x004fc8000bf05070 */
[----:B------:R-:W-:-:S09]  /*01c0*/  UISETP.NE.AND.EX UP0, UPT, UR5, URZ, UPT, UP0 ;  /* 0x000000ff0500728c */ /* 0x000fd2000bf05300 */
[----:B------:R-:W-:Y:S05]  /*01d0*/  BRA.U UP0, `(.L_x_2) ;  /* 0x0000000100287547 */ /* 0x000fea000b800000 */
[----:B------:R-:W2:Y:S02]  /*01e0*/  LDCU.64 UR4, c[0x0][0x8a8] ;  /* 0x00011500ff0477ac */ /* 0x000ea40008000a00 */
[----:B--2---:R-:W-:-:S04]  /*01f0*/  UISETP.NE.U32.AND UP0, UPT, UR4, URZ, UPT ;  /* 0x000000ff0400728c */ /* 0x004fc8000bf05070 */
[----:B------:R-:W-:-:S09]  /*0200*/  UISETP.NE.AND.EX UP0, UPT, UR5, URZ, UPT, UP0 ;  /* 0x000000ff0500728c */ /* 0x000fd2000bf05300 */
[----:B------:R-:W-:Y:S05]  /*0210*/  BRA.U !UP0, `(.L_x_3) ;  /* 0x0000000108107547 */ /* 0x000fea000b800000 */
[----:B------:R-:W2:Y:S01]  /*0220*/  LDC.64 R38, c[0x0][0x8a8] ;  /* 0x00022a00ff267b82 */ /* 0x000ea20000000a00 */
[----:B------:R-:W2:Y:S02]  /*0230*/  LDCU.64 UR4, c[0x0][0x358] ;  /* 0x00006b00ff0477ac */ /* 0x000ea40008000a00 */
[----:B--2---:R2:W5:Y:S01]  /*0240*/  LDG.E R38, desc[UR4][R38.64] ;  /* 0x0000000426267981 */ /* 0x004562000c1e1900 */
[----:B------:R-:W-:Y:S05]  /*0250*/  BRA `(.L_x_2) ;  /* 0x0000000000087947 */ /* 0x000fea0003800000 */
.L_x_3:
[----:B------:R-:W2:Y:S02]  /*0260*/  LDCU UR4, c[0x0][0x8a0] ;  /* 0x00011400ff0477ac */ /* 0x000ea40008000800 */
[----:B--2---:R-:W-:Y:S02]  /*0270*/  MOV R38, UR4 ;  /* 0x0000000400267c02 */ /* 0x004fe40008000f00 */
.L_x_2:
[----:B------:R-:W-:Y:S01]  /*0280*/  IMAD.U32 R0, RZ, RZ, UR21 ;  /* 0x00000015ff007e24 */ /* 0x000fe2000f8e00ff */
[----:B------:R-:W-:Y:S04]  /*0290*/  BSSY.RECONVERGENT B0, `(.L_x_4) ;  /* 0x000000c000007945 */ /* 0x000fe80003800200 */
[C---:B------:R-:W-:Y:S02]  /*02a0*/  ISETP.NE.OR P3, PT, R0.reuse, 0x1, !P0 ;  /* 0x000000010000780c */ /* 0x040fe40004765670 */
[----:B------:R-:W-:-:S11]  /*02b0*/  ISETP.NE.OR P2, PT, R0, 0x3, !P0 ;  /* 0x000000030000780c */ /* 0x000fd60004745670 */
[----:B------:R-:W-:Y:S05]  /*02c0*/  @P3 BRA `(.L_x_5) ;  /* 0x0000000000203947 */ /* 0x000fea0003800000 */
[----:B------:R-:W3:Y:S02]  /*02d0*/  LDCU.64 UR4, c[0x0][0x348] ;  /* 0x00006900ff0477ac */ /* 0x000ee40008000a00 */
[----:B---3--:R-:W-:Y:S02]  /*02e0*/  UIADD3 UR6, UP1, UPT, UR4, 0x80, URZ ;  /* 0x0000008004067890 */ /* 0x008fe4000ff3e0ff */
[----:B------:R-:W-:Y:S02]  /*02f0*/  UIADD3 UR4, UP0, UPT, UR4, 0x180, URZ ;  /* 0x0000018004047890 */ /* 0x000fe4000ff1e0ff */
[----:B------:R-:W-:Y:S02]  /*0300*/  UIADD3.X UR7, UPT, UPT, URZ, UR5, URZ, UP1, !UPT ;  /* 0x00000005ff077290 */ /* 0x000fe40008ffe4ff */
[----:B------:R-:W-:-:S07]  /*0310*/  UIADD3.X UR5, UPT, UPT, URZ, UR5, URZ, UP0, !UPT ;  /* 0x00000005ff057290 */ /* 0x000fce00087fe4ff */
[----:B------:R3:W-:Y:S02]  /*0320*/  UTMACCTL.PF [UR6] ;  /* 0x00000000060079b9 */ /* 0x0007e40008040000 */
[----:B------:R3:W-:Y:S02]  /*0330*/  UTMACCTL.PF [UR4] ;  /* 0x00000000040079b9 */ /* 0x0007e40008040000 */
[----:B---3--:R-:W-:Y:S01]  /*0340*/  NOP ;  /* 0x0000000000007918 */ /* 0x008fe20000000000 */
.L_x_5:
[----:B------:R-:W-:Y:S05]  /*0350*/  BSYNC.RECONVERGENT B0 ;  /* 0x0000000000007941 */ /* 0x000fea0003800200 */
.L_x_4:
[----:B------:R-:W-:Y:S04]  /*0360*/  BSSY.RECONVERGENT B0, `(.L_x_6) ;  /* 0x000000a000007945 */ /* 0x000fe80003800200 */
        /* <DEDUP_REMOVED lines=9> */
.L_x_7:
[----:B------:R-:W-:Y:S05]  /*0400*/  BSYNC.RECONVERGENT B0 ;  /* 0x0000000000007941 */ /* 0x000fea0003800200 */
.L_x_6:
[----:B------:R-:W3:Y:S01]  /*0410*/  LDCU.64 UR4, c[0x0][0x888] ;  /* 0x00011100ff0477ac */ /* 0x000ee20008000a00 */
[----:B------:R-:W-:Y:S01]  /*0420*/  ISETP.NE.AND.EX P1, PT, RZ, UR9, PT, P1 ;  /* 0x00000009ff007c0c */ /* 0x000fe2000bf25310 */
[----:B------:R-:W-:Y:S01]  /*0430*/  UPLOP3.LUT UP5, UPT, UPT, UPT, UPT, 0x80, 0x8 ;  /* 0x000000000008789c */ /* 0x000fe20003faf070 */
[----:B---3--:R-:W-:-:S04]  /*0440*/  ISETP.NE.U32.AND P2, PT, RZ, UR4, PT ;  /* 0x00000004ff007c0c */ /* 0x008fc8000bf45070 */
[----:B------:R-:W-:-:S13]  /*0450*/  ISETP.NE.AND.EX P2, PT, RZ, UR5, PT, P2 ;  /* 0x00000005ff007c0c */ /* 0x000fda000bf45320 */
[----:B------:R-:W-:Y:S05]  /*0460*/  @P2 BRA P1, `(.L_x_8) ;  /* 0x0000000000282947 */ /* 0x000fea0000800000 */
[----:B------:R-:W-:Y:S01]  /*0470*/  UISETP.NE.U32.AND UP0, UPT, UR8, URZ, UPT ;  /* 0x000000ff0800728c */ /* 0x000fe2000bf05070 */
[----:B-----5:R-:W-:Y:S01]  /*0480*/  FSETP.NEU.AND P1, PT, R45, RZ, PT ;  /* 0x000000ff2d00720b */ /* 0x020fe20003f2d000 */
[----:B------:R-:W-:Y:S02]  /*0490*/  UISETP.NE.U32.AND UP2, UPT, UR4, URZ, UPT ;  /* 0x000000ff0400728c */ /* 0x000fe4000bf45070 */
[----:B------:R-:W-:Y:S02]  /*04a0*/  UISETP.NE.AND.EX UP1, UPT, UR9, URZ, UPT, UP0 ;  /* 0x000000ff0900728c */ /* 0x000fe4000bf25300 */
[----:B------:R-:W-:-:S04]  /*04b0*/  UISETP.NE.AND.EX UP0, UPT, UR5, URZ, UPT, UP2 ;  /* 0x000000ff0500728c */ /* 0x000fc8000bf05320 */
[----:B------:R-:W-:-:S04]  /*04c0*/  USEL UR4, URZ, 0xffffffff, UP0 ;  /* 0xffffffffff047887 */ /* 0x000fc80008000000 */
[----:B------:R-:W-:Y:S01]  /*04d0*/  VOTEU.ANY UP0, P1 ;  /* 0x0000000000ff7886 */ /* 0x000fe20000800100 */
[----:B------:R-:W-:-:S04]  /*04e0*/  @!UP1 USEL UR4, URZ, 0xffffffff, UP0 ;  /* 0xffffffffff049887 */ /* 0x000fc80008000000 */
[----:B------:R-:W-:-:S04]  /*04f0*/  ULOP3.LUT UR4, UR4, 0x1, URZ, 0xc0, !UPT ;  /* 0x0000000104047892 */ /* 0x000fc8000f8ec0ff */
[----:B------:R-:W-:-:S11]  /*0500*/  UISETP.NE.U32.AND UP5, UPT, UR4, 0x1, UPT ;  /* 0x000000010400788c */ /* 0x000fd6000bfa5070 */
.L_x_8:
[----:B------:R-:W3:Y:S01]  /*0510*/  SHFL.IDX PT, R0, R95, RZ, 0x1f ;  /* 0x00001fff5f007589 */ /* 0x000ee200000e0000 */
[----:B------:R-:W-:-:S04]  /*0520*/  UISETP.NE.AND UP0, UPT, UR21, 0x2, UPT ;  /* 0x000000021500788c */ /* 0x000fc8000bf05270 */
[----:B------:R-:W-:Y:S02]  /*0530*/  UISETP.EQ.AND UP1, UPT, UR69, URZ, !UP0 ;  /* 0x000000ff4500728c */ /* 0x000fe4000c722270 */
[----:B------:R-:W-:-:S04]  /*0540*/  USEL UR54, URZ, 0x1, UP0 ;  /* 0x00000001ff367887 */ /* 0x000fc80008000000 */
[----:B------:R-:W-:Y:S02]  /*0550*/  PLOP3.LUT P4, PT, P0, PT, UP1, 0x80, 0x8 ;  /* 0x000000000008781c */ /* 0x000fe4000078f018 */
[----:B---3--:R-:W-:-:S13]  /*0560*/  ISETP.NE.AND P1, PT, R0, RZ, PT ;  /* 0x000000ff0000720c */ /* 0x008fda0003f25270 */
[----:B------:R-:W-:Y:S05]  /*0570*/  @P1 BRA `(.L_x_9) ;  /* 0x0000000000441947 */ /* 0x000fea0003800000 */
[----:B------:R-:W-:Y:S01]  /*0580*/  UMOV UR4, 0x400 ;  /* 0x0000040000047882 */ /* 0x000fe20000000000 */
[----:B------:R-:W-:Y:S01]  /*0590*/  UMOV UR8, 0x1 ;  /* 0x0000000100087882 */ /* 0x000fe20000000000 */
[----:B------:R-:W-:Y:S01]  /*05a0*/  UMOV UR6, 0x3 ;  /* 0x0000000300067882 */ /* 0x000fe20000000000 */
[----:B------:R-:W-:Y:S02]  /*05b0*/  ULEA UR4, UR52, UR4, 0x18 ;  /* 0x0000000434047291 */ /* 0x000fe4000f8ec0ff */
[----:B------:R-:W-:-:S04]  /*05c0*/  UIADD3 UR8, UPT, UPT, -UR8, 0x100000, URZ ;  /* 0x0010000008087890 */ /* 0x000fc8000fffe1ff */
[----:B------:R-:W-:Y:S02]  /*05d0*/  USHF.L.U32 UR9, UR8, 0xb, URZ ;  /* 0x0000000b08097899 */ /* 0x000fe400080006ff */
[----:B------:R-:W-:Y:S02]  /*05e0*/  USHF.L.U32 UR8, UR8, 0x1, URZ ;  /* 0x0000000108087899 */ /* 0x000fe400080006ff */
[----:B------:R-:W-:-:S04]  /*05f0*/  UIADD3 UR6, UPT, UPT, -UR6, 0x100000, URZ ;  /* 0x0010000006067890 */ /* 0x000fc8000fffe1ff */
[----:B------:R-:W-:Y:S02]  /*0600*/  USHF.L.U32 UR7, UR6, 0xb, URZ ;  /* 0x0000000b06077899 */ /* 0x000fe400080006ff */
[----:B------:R-:W-:Y:S01]  /*0610*/  USHF.L.U32 UR6, UR6, 0x1, URZ ;  /* 0x0000000106067899 */ /* 0x000fe200080006ff */
[----:B------:R-:W-:Y:S01]  /*0620*/  ELECT P1, URZ, PT ;  /* 0x0000000000ff782f */ /* 0x000fe20003820000 */
[----:B------:R-:W3:Y:S02]  /*0630*/  FENCE.VIEW.ASYNC.S ;  /* 0x00000000000073c6 */ /* 0x000ee40000000000 */
[----:B---3--:R3:W4:Y:S08]  /*0640*/  SYNCS.EXCH.64 URZ, [UR4], UR8 ;  /* 0x0000000804ff75b2 */ /* 0x0087300008000100 */
[----:B------:R3:W1:Y:S01]  /*0650*/  SYNCS.EXCH.64 URZ, [UR4+0x10], UR6 ;  /* 0x0000100604ff75b2 */ /* 0x0006620008000100 */
[----:B------:R3:W1:Y:S01]  /*0660*/  SYNCS.EXCH.64 URZ, [UR4+0x8], UR8 ;  /* 0x0000080804ff75b2 */ /* 0x0006620008000100 */
[----:B------:R3:W1:Y:S01]  /*0670*/  SYNCS.EXCH.64 URZ, [UR4+0x18], UR6 ;  /* 0x0000180604ff75b2 */ /* 0x0006620008000100 */
[----:B------:R-:W-:Y:S01]  /*0680*/  NOP ;  /* 0x0000000000007918 */ /* 0x000fe20000000000 */
.L_x_9:
[----:B------:R-:W2:Y:S01]  /*0690*/  SHFL.IDX PT, R0, R95, RZ, 0x1f ;  /* 0x00001fff5f007589 */ /* 0x000ea200000e0000 */
[----:B------:R-:W-:Y:S01]  /*06a0*/  NOP ;  /* 0x0000000000007918 */ /* 0x000fe20000000000 */
[----:B--2---:R-:W-:-:S13]  /*06b0*/  ISETP.NE.AND P1, PT, R0, 0x1, PT ;  /* 0x000000010000780c */ /* 0x004fda0003f25270 */
[----:B------:R-:W-:Y:S05]  /*06c0*/  @P1 BRA `(.L_x_10) ;  /* 0x0000000000541947 */ /* 0x000fea0003800000 */
[----:B---3--:R-:W-:Y:S01]  /*06d0*/  UMOV UR4, 0x400 ;  /* 0x0000040000047882 */ /* 0x008fe20000000000 */
        /* <DEDUP_REMOVED lines=10> */
[----:B------:R-:W2:Y:S02]  /*0780*/  FENCE.VIEW.ASYNC.S ;  /* 0x00000000000073c6 */ /* 0x000ea40000000000 */
[----:B--2---:R2:W3:Y:S08]  /*0790*/  SYNCS.EXCH.64 URZ, [UR4+0x20], UR8 ;  /* 0x0000200804ff75b2 */ /* 0x0044f00008000100 */
[----:B------:R2:W1:Y:S01]  /*07a0*/  SYNCS.EXCH.64 URZ, [UR4+0x40], UR6 ;  /* 0x0000400604ff75b2 */ /* 0x0004620008000100 */
[----:B------:R2:W1:Y:S01]  /*07b0*/  SYNCS.EXCH.64 URZ, [UR4+0x28], UR8 ;  /* 0x0000280804ff75b2 */ /* 0x0004620008000100 */
[----:B------:R2:W1:Y:S01]  /*07c0*/  SYNCS.EXCH.64 URZ, [UR4+0x48], UR6 ;  /* 0x0000480604ff75b2 */ /* 0x0004620008000100 */
[----:B------:R2:W1:Y:S01]  /*07d0*/  SYNCS.EXCH.64 URZ, [UR4+0x30], UR8 ;  /* 0x0000300804ff75b2 */ /* 0x0004620008000100 */
[----:B------:R2:W1:Y:S01]  /*07e0*/  SYNCS.EXCH.64 URZ, [UR4+0x50], UR6 ;  /* 0x0000500604ff75b2 */ /* 0x0004620008000100 */
[----:B------:R2:W1:Y:S01]  /*07f0*/  SYNCS.EXCH.64 URZ, [UR4+0x38], UR8 ;  /* 0x0000380804ff75b2 */ /* 0x0004620008000100 */
[----:B------:R2:W1:Y:S01]  /*0800*/  SYNCS.EXCH.64 URZ, [UR4+0x58], UR6 ;  /* 0x0000580604ff75b2 */ /* 0x0004620008000100 */
[----:B------:R-:W-:Y:S01]  /*0810*/  NOP ;  /* 0x0000000000007918 */ /* 0x000fe20000000000 */
.L_x_10:
[----:B------:R-:W4:Y:S01]  /*0820*/  SHFL.IDX PT, R0, R95, RZ, 0x1f ;  /* 0x00001fff5f007589 */ /* 0x000f2200000e0000 */
[----:B------:R-:W-:Y:S01]  /*0830*/  NOP ;  /* 0x0000000000007918 */ /* 0x000fe20000000000 */
[----:B----4-:R-:W-:-:S13]  /*0840*/  ISETP.NE.AND P1, PT, R0, 0x3, PT ;  /* 0x000000030000780c */ /* 0x010fda0003f25270 */
[----:B------:R-:W-:Y:S05]  /*0850*/  @P1 BRA `(.L_x_11) ;  /* 0x00000000002c1947 */ /* 0x000fea0003800000 */
[----:B--23--:R-:W-:Y:S01]  /*0860*/  UMOV UR6, 0x400 ;  /* 0x0000040000067882 */ /* 0x00cfe20000000000 */
[----:B------:R-:W-:Y:S01]  /*0870*/  UMOV UR4, 0x20 ;  /* 0x0000002000047882 */ /* 0x000fe20000000000 */
[----:B------:R-:W-:Y:S02]  /*0880*/  ULEA UR6, UR52, UR6, 0x18 ;  /* 0x0000000634067291 */ /* 0x000fe4000f8ec0ff */
[----:B------:R-:W-:-:S04]  /*0890*/  UIADD3 UR4, UPT, UPT, -UR4, 0x100000, URZ ;  /* 0x0010000004047890 */ /* 0x000fc8000fffe1ff */
[----:B------:R-:W-:Y:S02]  /*08a0*/  USHF.L.U32 UR5, UR4, 0xb, URZ ;  /* 0x0000000b04057899 */ /* 0x000fe400080006ff */
[----:B------:R-:W-:Y:S01]  /*08b0*/  USHF.L.U32 UR4, UR4, 0x1, URZ ;  /* 0x0000000104047899 */ /* 0x000fe200080006ff */
[----:B------:R-:W-:Y:S01]  /*08c0*/  ELECT P1, URZ, PT ;  /* 0x0000000000ff782f */ /* 0x000fe20003820000 */
[----:B------:R-:W2:Y:S10]  /*08d0*/  FENCE.VIEW.ASYNC.S ;  /* 0x00000000000073c6 */ /* 0x000eb40000000000 */
[----:B--2---:R4:W2:Y:S01]  /*08e0*/  SYNCS.EXCH.64 URZ, [UR6+0x60], UR4 ;  /* 0x0000600406ff75b2 */ /* 0x0048a20008000100 */
[----:B------:R4:W3:Y:S02]  /*08f0*/  SYNCS.EXCH.64 URZ, [UR6+0x68], UR4 ;  /* 0x0000680406ff75b2 */ /* 0x0008e40008000100 */
[----:B----4-:R-:W-:Y:S01]  /*0900*/  NOP ;  /* 0x0000000000007918 */ /* 0x010fe20000000000 */
.L_x_11:
[----:B------:R-:W4:Y:S01]  /*0910*/  SHFL.IDX PT, R0, R95, RZ, 0x1f ;  /* 0x00001fff5f007589 */ /* 0x000f2200000e0000 */
[----:B------:R-:W-:Y:S01]  /*0920*/  NOP ;  /* 0x0000000000007918 */ /* 0x000fe20000000000 */
[----:B----4-:R-:W-:-:S13]  /*0930*/  ISETP.NE.AND P1, PT, R0, 0x4, PT ;  /* 0x000000040000780c */ /* 0x010fda0003f25270 */
[----:B------:R-:W-:Y:S05]  /*0940*/  @P1 BRA `(.L_x_12) ;  /* 0x0000000000481947 */ /* 0x000fea0003800000 */
[----:B--23--:R-:W-:Y:S01]  /*0950*/  UMOV UR4, 0x720 ;  /* 0x0000072000047882 */ /* 0x00cfe20000000000 */
[----:B------:R-:W-:Y:S01]  /*0960*/  UMOV UR6, 0x400 ;  /* 0x0000040000067882 */ /* 0x000fe20000000000 */
[----:B------:R-:W-:Y:S01]  /*0970*/  USEL UR4, UR4, 0x620, UP5 ;  /* 0x0000062004047887 */ /* 0x000fe2000a800000 */
        /* <DEDUP_REMOVED lines=10> */
[----:B--2---:R4:W2:Y:S08]  /*0a20*/  SYNCS.EXCH.64 URZ, [UR6+0x70], UR8 ;  /* 0x0000700806ff75b2 */ /* 0x0048b00008000100 */
[----:B------:R4:W3:Y:S01]  /*0a30*/  SYNCS.EXCH.64 URZ, [UR6+0x80], UR4 ;  /* 0x0000800406ff75b2 */ /* 0x0008e20008000100 */
[----:B------:R4:W1:Y:S01]  /*0a40*/  SYNCS.EXCH.64 URZ, [UR6+0x78], UR8 ;  /* 0x0000780806ff75b2 */ /* 0x0008620008000100 */
[----:B------:R4:W1:Y:S02]  /*0a50*/  SYNCS.EXCH.64 URZ, [UR6+0x88], UR4 ;  /* 0x0000880406ff75b2 */ /* 0x0008640008000100 */
[----:B----4-:R-:W-:Y:S01]  /*0a60*/  NOP ;  /* 0x0000000000007918 */ /* 0x010fe20000000000 */
.L_x_12:
[----:B------:R-:W4:Y:S01]  /*0a70*/  SHFL.IDX PT, R0, R95, RZ, 0x1f ;  /* 0x00001fff5f007589 */ /* 0x000f2200000e0000 */
[----:B------:R-:W-:Y:S01]  /*0a80*/  NOP ;  /* 0x0000000000007918 */ /* 0x000fe20000000000 */
[----:B----4-:R-:W-:-:S13]  /*0a90*/  ISETP.NE.AND P1, PT, R0, 0x5, PT ;  /* 0x000000050000780c */ /* 0x010fda0003f25270 */
[----:B------:R-:W-:Y:S05]  /*0aa0*/  @P1 BRA `(.L_x_13) ;  /* 0x0000000000441947 */ /* 0x000fea0003800000 */
[----:B--23--:R-:W-:Y:S01]  /*0ab0*/  UMOV UR4, 0x400 ;  /* 0x0000040000047882 */ /* 0x00cfe20000000000 */
        /* <DEDUP_REMOVED lines=16> */
.L_x_13:
[----:B------:R-:W4:Y:S01]  /*0bc0*/  SHFL.IDX PT, R0, R95, RZ, 0x1f ;  /* 0x00001fff5f007589 */ /* 0x000f2200000e0000 */
[----:B------:R-:W-:Y:S01]  /*0bd0*/  ISETP.NE.OR P0, PT, RZ, UR21, !P0 ;  /* 0x00000015ff007c0c */ /* 0x000fe2000c705670 */
        /* <DEDUP_REMOVED lines=12> */
[----:B------:R4:W3:Y:S01]  /*0ca0*/  SYNCS.EXCH.64 URZ, [UR4+0xc0], UR6 ;  /* 0x0000c00604ff75b2 */ /* 0x0008e20008000100 */
[----:B------:R4:W1:Y:S01]  /*0cb0*/  SYNCS.EXCH.64 URZ, [UR4+0xb8], UR6 ;  /* 0x0000b80604ff75b2 */ /* 0x0008620008000100 */
[----:B------:R4:W1:Y:S02]  /*0cc0*/  SYNCS.EXCH.64 URZ, [UR4+0xc8], UR6 ;  /* 0x0000c80604ff75b2 */ /* 0x0008640008000100 */
[----:B----4-:R-:W-:Y:S01]  /*0cd0*/  NOP ;  /* 0x0000000000007918 */ /* 0x010fe20000000000 */
.L_x_14:
[----:B------:R-:W-:Y:S01]  /*0ce0*/  VOTEU.ALL UP0, P0 ;  /* 0x0000000000ff7886 */ /* 0x000fe20000000000 */
[----:B--23--:R-:W-:Y:S01]  /*0cf0*/  UMOV UR4, 0x20 ;  /* 0x0000002000047882 */ /* 0x00cfe20000000000 */
[----:B------:R-:W2:Y:S01]  /*0d00*/  LDCU UR28, c[0x0][0x36c] ;  /* 0x00006d80ff1c77ac */ /* 0x000ea20008000800 */
[----:B------:R-:W-:Y:S01]  /*0d10*/  NOP ;  /* 0x0000000000007918 */ /* 0x000fe20000000000 */
[----:B------:R-:W-:Y:S01]  /*0d20*/  LOP3.LUT R0, R110, 0x1f, RZ, 0xc0, !PT ;  /* 0x0000001f6e007812 */ /* 0x000fe200078ec0ff */
[----:B------:R-:W-:Y:S01]  /*0d30*/  @!UP0 UMOV UR6, 0x400 ;  /* 0x0000040000068882 */ /* 0x000fe20000000000 */
[----:B------:R-:W-:-:S04]  /*0d40*/  @!UP0 UIADD3 UR4, UPT, UPT, -UR4, 0x100000, URZ ;  /* 0x0010000004048890 */ /* 0x000fc8000fffe1ff */
[----:B------:R-:W-:Y:S02]  /*0d50*/  @!UP0 USHF.L.U32 UR5, UR4, 0xb, URZ ;  /* 0x0000000b04058899 */ /* 0x000fe400080006ff */
[----:B------:R-:W-:Y:S02]  /*0d60*/  @!UP0 USHF.L.U32 UR4, UR4, 0x1, URZ ;  /* 0x0000000104048899 */ /* 0x000fe400080006ff */
[----:B------:R-:W-:Y:S01]  /*0d70*/  @!UP0 ULEA UR6, UR52, UR6, 0x18 ;  /* 0x0000000634068291 */ /* 0x000fe2000f8ec0ff */
[----:B------:R-:W-:Y:S01]  /*0d80*/  VOTEU.ALL UP0, P0 ;  /* 0x0000000000ff7886 */ /* 0x000fe20000000000 */
[----:B------:R-:W-:Y:S02]  /*0d90*/  UISETP.NE.AND UP6, UPT, UR21, URZ, UPT ;  /* 0x000000ff1500728c */ /* 0x000fe4000bfc5270 */
[----:B--2---:R-:W-:Y:S01]  /*0da0*/  UISETP.EQ.U32.AND UP1, UPT, UR28, 0x1, UPT ;  /* 0x000000011c00788c */ /* 0x004fe2000bf22070 */
[----:B------:R-:W2:Y:S07]  /*0db0*/  FENCE.VIEW.ASYNC.S ;  /* 0x00000000000073c6 */ /* 0x000eae0000000000 */
[----:B--2---:R2:W3:Y:S01]  /*0dc0*/  @!UP0 SYNCS.EXCH.64 URZ, [UR6+0xd0], UR4 ;  /* 0x0000d00406ff85b2 */ /* 0x0044e20008000100 */
[----:B------:R-:W-:Y:S05]  /*0dd0*/  BRA.U !UP1, `(.L_x_15) ;  /* 0x0000000109087547 */ /* 0x000fea000b800000 */
[----:B-1-3--:R-:W-:Y:S01]  /*0de0*/  UCGABAR_ARV ;  /* 0x00000000000079c7 */ /* 0x00afe20008000000 */
[----:B------:R-:W-:Y:S05]  /*0df0*/  BRA `(.L_x_16) ;  /* 0x0000000000047947 */ /* 0x000fea0003800000 */
.L_x_15:
[----:B-1-3--:R-:W-:Y:S01]  /*0e00*/  NOP ;  /* 0x0000000000007918 */ /* 0x00afe20000000000 */
.L_x_16:
[----:B------:R-:W1:Y:S01]  /*0e10*/  S2UR UR26, SR_CTAID.X ;  /* 0x00000000001a79c3 */ /* 0x000e620000002500 */
[----:B------:R-:W-:-:S05]  /*0e20*/  CS2R.32 R97, SR_CgaSize ;  /* 0x0000000000617805 */ /* 0x000fca0000008a00 */
[----:B------:R-:W-:-:S05]  /*0e30*/  IMAD R97, R97, -0xa0, RZ ;  /* 0xffffff6061617824 */ /* 0x000fca00078e02ff */
[----:B--2---:R-:W-:-:S14]  /*0e40*/  R2UR UR5, R97 ;  /* 0x00000000610572ca */ /* 0x004fdc00000e0000 */
[----:B------:R-:W2:Y:S01]  /*0e50*/  LDCU UR5, c[0x0][UR5+0x2b0] ;  /* 0x00005600050577ac */ /* 0x000ea20008000800 */
[----:B------:R-:W-:-:S05]  /*0e60*/  CS2R.32 R97, SR_CgaSize ;  /* 0x0000000000617805 */ /* 0x000fca0000008a00 */
[----:B------:R-:W-:-:S05]  /*0e70*/  IMAD R97, R97, -0xa0, RZ ;  /* 0xffffff6061617824 */ /* 0x000fca00078e02ff */
[----:B------:R-:W-:-:S14]  /*0e80*/  R2UR UR4, R97 ;  /* 0x00000000610472ca */ /* 0x000fdc00000e0000 */
[----:B------:R-:W3:Y:S01]  /*0e90*/  LDCU UR4, c[0x0][UR4+0x2b4] ;  /* 0x00005680040477ac */ /* 0x000ee20008000800 */
[----:B------:R-:W4:Y:S01]  /*0ea0*/  S2UR UR20, SR_CTAID.Y ;  /* 0x00000000001479c3 */ /* 0x000f220000002600 */
[----:B------:R-:W-:-:S05]  /*0eb0*/  CS2R.32 R97, SR_CgaSize ;  /* 0x0000000000617805 */ /* 0x000fca0000008a00 */
[----:B------:R-:W-:-:S05]  /*0ec0*/  IMAD R97, R97, -0xa0, RZ ;  /* 0xffffff6061617824 */ /* 0x000fca00078e02ff */
[----:B------:R-:W-:-:S14]  /*0ed0*/  R2UR UR8, R97 ;  /* 0x00000000610872ca */ /* 0x000fdc00000e0000 */
[----:B------:R-:W3:Y:S01]  /*0ee0*/  LDCU UR8, c[0x0][UR8+0x2a0] ;  /* 0x00005400080877ac */ /* 0x000ee20008000800 */
[----:B------:R-:W-:-:S05]  /*0ef0*/  CS2R.32 R97, SR_CgaSize ;  /* 0x0000000000617805 */ /* 0x000fca0000008a00 */
[----:B------:R-:W-:-:S05]  /*0f00*/  IMAD R97, R97, -0xa0, RZ ;  /* 0xffffff6061617824 */ /* 0x000fca00078e02ff */
[----:B------:R-:W-:-:S14]  /*0f10*/  R2UR UR9, R97 ;  /* 0x00000000610972ca */ /* 0x000fdc00000e0000 */
[----:B------:R-:W3:Y:S01]  /*0f20*/  LDCU UR9, c[0x0][UR9+0x2a4] ;  /* 0x00005480090977ac */ /* 0x000ee20008000800 */
[----:B------:R-:W-:Y:S02]  /*0f30*/  USHF.R.U32.HI UR12, URZ, 0x1, UR52 ;  /* 0x00000001ff0c7899 */ /* 0x000fe40008011634 */
[----:B------:R-:W-:Y:S02]  /*0f40*/  USHF.R.U32.HI UR11, URZ, 0x2, UR52 ;  /* 0x00000002ff0b7899 */ /* 0x000fe40008011634 */
[----:B------:R-:W-:Y:S02]  /*0f50*/  USHF.L.U32 UR40, UR52, 0x9, URZ ;  /* 0x0000000934287899 */ /* 0x000fe400080006ff */
[----:B------:R-:W-:Y:S01]  /*0f60*/  USHF.L.U32 UR39, UR52, 0xa, URZ ;  /* 0x0000000a34277899 */ /* 0x000fe200080006ff */
[----:B-1----:R-:W-:Y:S01]  /*0f70*/  I2FP.F32.U32 R3, UR26 ;  /* 0x0000001a00037c45 */ /* 0x002fe20008201000 */
[----:B------:R-:W1:Y:S04]  /*0f80*/  LDCU UR24, c[0x0][0xb24] ;  /* 0x00016480ff1877ac */ /* 0x000e680008000800 */
[----:B--2---:R-:W-:Y:S01]  /*0f90*/  FMUL R3, R3, UR5 ;  /* 0x0000000503037c20 */ /* 0x004fe20008400000 */
[----:B------:R-:W-:Y:S01]  /*0fa0*/  ULOP3.LUT UR5, UR52, 0x3, URZ, 0xc0, !UPT ;  /* 0x0000000334057892 */ /* 0x000fe2000f8ec0ff */
[----:B----4-:R-:W-:Y:S01]  /*0fb0*/  I2FP.F32.U32 R2, UR20 ;  /* 0x0000001400027c45 */ /* 0x010fe20008201000 */
[----:B------:R-:W2:Y:S03]  /*0fc0*/  LDCU UR45, c[0x0][0xb24] ;  /* 0x00016480ff2d77ac */ /* 0x000ea60008000800 */
[----:B------:R-:W4:Y:S01]  /*0fd0*/  F2I.U32.TRUNC.NTZ R3, R3 ;  /* 0x0000000300037305 */ /* 0x000f22000020f000 */
[----:B---3--:R-:W-:Y:S01]  /*0fe0*/  FMUL R2, R2, UR4 ;  /* 0x0000000402027c20 */ /* 0x008fe20008400000 */
[----:B------:R-:W-:-:S02]  /*0ff0*/  ULOP3.LUT UR4, UR69, 0x4, UR52, 0xf8, !UPT ;  /* 0x0000000445047892 */ /* 0x000fc4000f8ef834 */
[----:B------:R-:W-:Y:S02]  /*1000*/  UISETP.GT.U32.AND UP1, UPT, UR5, 0xffff, UPT ;  /* 0x0000ffff0500788c */ /* 0x000fe4000bf24070 */
[----:B------:R-:W-:Y:S02]  /*1010*/  UISETP.GT.U32.AND UP0, UPT, UR4, 0xffff, UPT ;  /* 0x0000ffff0400788c */ /* 0x000fe4000bf04070 */
[----:B------:R-:W3:Y:S01]  /*1020*/  F2I.U32.TRUNC.NTZ R2, R2 ;  /* 0x0000000200027305 */ /* 0x000ee2000020f000 */
[----:B------:R-:W-:Y:S02]  /*1030*/  USEL UR37, UR5, 0xffff, !UP1 ;  /* 0x0000ffff05257887 */ /* 0x000fe4000c800000 */
[----:B------:R-:W-:Y:S01]  /*1040*/  USEL UR31, UR4, 0xffff, !UP0 ;  /* 0x0000ffff041f7887 */ /* 0x000fe2000c000000 */
[----:B------:R-:W1:Y:S01]  /*1050*/  LDCU UR27, c[0x0][0xb30] ;  /* 0x00016600ff1b77ac */ /* 0x000e620008000800 */
[----:B----4-:R-:W-:Y:S02]  /*1060*/  R2UR UR6, R3 ;  /* 0x00000000030672ca */ /* 0x010fe400000e0000 */
[----:B------:R-:W-:Y:S01]  /*1070*/  PRMT R3, RZ, 0x7610, R3 ;  /* 0x00007610ff037816 */ /* 0x000fe20000000003 */
[----:B------:R-:W-:Y:S01]  /*1080*/  UMOV UR13, 0x11 ;  /* 0x00000011000d7882 */ /* 0x000fe20000000000 */
[----:B------:R-:W-:Y:S01]  /*1090*/  UMOV UR14, 0x5 ;  /* 0x00000005000e7882 */ /* 0x000fe20000000000 */
[----:B---3--:R-:W-:-:S02]  /*10a0*/  R2UR UR7, R2 ;  /* 0x00000000020772ca */ /* 0x008fc400000e0000 */
[----:B------:R-:W-:-:S06]  /*10b0*/  PRMT R2, RZ, 0x7610, R2 ;  /* 0x00007610ff027816 */ /* 0x000fcc0000000002 */
[----:B------:R-:W-:-:S04]  /*10c0*/  UIADD3 UR5, UPT, UPT, -UR6, URZ, URZ ;  /* 0x000000ff06057290 */ /* 0x000fc8000fffe1ff */
[----:B------:R-:W-:Y:S02]  /*10d0*/  UIMAD UR5, UR8, UR5, UR26 ;  /* 0x00000005080572a4 */ /* 0x000fe4000f8e021a */
[----:B------:R-:W-:-:S04]  /*10e0*/  UIADD3 UR4, UPT, UPT, -UR7, URZ, URZ ;  /* 0x000000ff07047290 */ /* 0x000fc8000fffe1ff */
[----:B------:R-:W-:Y:S01]  /*10f0*/  IMAD.U32 R97, RZ, RZ, UR5 ;  /* 0x00000005ff617e24 */ /* 0x000fe2000f8e00ff */
[----:B------:R-:W-:-:S06]  /*1100*/  UIMAD UR4, UR9, UR4, UR20 ;  /* 0x00000004090472a4 */ /* 0x000fcc000f8e0214 */
[----:B------:R-:W-:Y:S01]  /*1110*/  IMAD.U32 R96, RZ, RZ, UR4 ;  /* 0x00000004ff607e24 */ /* 0x000fe2000f8e00ff */
[----:B-12---:R-:W-:Y:S06]  /*1120*/  BRA.U UP6, `(.L_x_17) ;  /* 0x00000001066c7547 */ /* 0x006fec000b800000 */
[----:B------:R-:W-:Y:S02]  /*1130*/  R2UR UR15, R96 ;  /* 0x00000000600f72ca */ /* 0x000fe400000e0000 */
[----:B------:R-:W-:-:S11]  /*1140*/  R2UR UR5, R97 ;  /* 0x00000000610572ca */ /* 0x000fd600000e0000 */
[----:B------:R-:W-:Y:S02]  /*1150*/  UISETP.NE.AND UP0, UPT, UR15, URZ, UPT ;  /* 0x000000ff0f00728c */ /* 0x000fe4000bf05270 */
[----:B------:R-:W-:Y:S02]  /*1160*/  UISETP.NE.AND UP2, UPT, UR15, 0x1, UPT ;  /* 0x000000010f00788c */ /* 0x000fe4000bf45270 */
[----:B------:R-:W-:Y:S02]  /*1170*/  ULOP3.LUT UR4, UR5, 0x2, URZ, 0x3c, !UPT ;  /* 0x0000000205047892 */ /* 0x000fe4000f8e3cff */
[----:B------:R-:W-:Y:S02]  /*1180*/  UISETP.GT.U32.AND UP4, UPT, UR5, 0x1, UP0 ;  /* 0x000000010500788c */ /* 0x000fe40008784070 */
[----:B------:R-:W-:Y:S02]  /*1190*/  UISETP.GT.U32.AND UP3, UPT, UR5, 0x1, UP2 ;  /* 0x000000010500788c */ /* 0x000fe40009764070 */
[----:B------:R-:W-:-:S02]  /*11a0*/  UISETP.GT.U32.AND UP1, UPT, UR4, 0x1, UP0 ;  /* 0x000000010400788c */ /* 0x000fc40008724070 */
[----:B------:R-:W-:Y:S02]  /*11b0*/  ULOP3.LUT UR10, UR5, 0xfffffffe, URZ, 0xc0, !UPT ;  /* 0xfffffffe050a7892 */ /* 0x000fe4000f8ec0ff */
[----:B------:R-:W-:Y:S02]  /*11c0*/  UISETP.GT.U32.AND UP0, UPT, UR4, 0x1, UP2 ;  /* 0x000000010400788c */ /* 0x000fe40009704070 */
[----:B------:R-:W-:Y:S02]  /*11d0*/  USEL UR6, URZ, 0x1, UP4 ;  /* 0x00000001ff067887 */ /* 0x000fe4000a000000 */
[----:B------:R-:W-:Y:S02]  /*11e0*/  USEL UR5, URZ, 0x10, UP3 ;  /* 0x00000010ff057887 */ /* 0x000fe40009800000 */
[----:B------:R-:W-:Y:S02]  /*11f0*/  USEL UR4, URZ, 0x2, UP4 ;  /* 0x00000002ff047887 */ /* 0x000fe4000a000000 */
[----:B------:R-:W-:-:S02]  /*1200*/  USEL UR9, URZ, 0x20, UP3 ;  /* 0x00000020ff097887 */ /* 0x000fc40009800000 */
[----:B------:R-:W-:Y:S02]  /*1210*/  USEL UR8, URZ, 0x4, UP1 ;  /* 0x00000004ff087887 */ /* 0x000fe40008800000 */
[----:B------:R-:W-:Y:S02]  /*1220*/  UIADD3 UR4, UPT, UPT, UR4, UR5, UR6 ;  /* 0x0000000504047290 */ /* 0x000fe4000fffe006 */
[----:B------:R-:W-:Y:S02]  /*1230*/  USEL UR6, URZ, 0x8, UP1 ;  /* 0x00000008ff067887 */ /* 0x000fe40008800000 */
[----:B------:R-:W-:Y:S02]  /*1240*/  USEL UR7, URZ, 0x40, UP0 ;  /* 0x00000040ff077887 */ /* 0x000fe40008000000 */
[----:B------:R-:W-:Y:S02]  /*1250*/  UIADD3 UR5, UPT, UPT, UR8, UR9, UR4 ;  /* 0x0000000908057290 */ /* 0x000fe4000fffe004 */
[----:B------:R-:W-:-:S02]  /*1260*/  ULEA UR4, UR15, UR10, 0x2 ;  /* 0x0000000a0f047291 */ /* 0x000fc4000f8e10ff */
[----:B------:R-:W-:Y:S02]  /*1270*/  USEL UR8, URZ, 0x80, UP0 ;  /* 0x00000080ff087887 */ /* 0x000fe40008000000 */
[----:B------:R-:W-:-:S03]  /*1280*/  UIADD3 UR5, UPT, UPT, UR6, UR7, UR5 ;  /* 0x0000000706057290 */ /* 0x000fc6000fffe005 */
[----:B------:R-:W-:Y:S01]  /*1290*/  UMOV UR6, 0x3 ;  /* 0x0000000300067882 */ /* 0x000fe20000000000 */
[----:B------:R-:W-:Y:S02]  /*12a0*/  UIADD3 UR5, UPT, UPT, UR5, UR8, URZ ;  /* 0x0000000805057290 */ /* 0x000fe4000fffe0ff */
[----:B------:R-:W-:-:S04]  /*12b0*/  USHF.L.U32 UR4, UR6, UR4, URZ ;  /* 0x0000000406047299 */ /* 0x000fc800080006ff */
[----:B------:R-:W-:Y:S02]  /*12c0*/  IMAD.U32 R3, RZ, RZ, UR5 ;  /* 0x00000005ff037e24 */ /* 0x000fe4000f8e00ff */
[----:B------:R-:W-:-:S07]  /*12d0*/  IMAD.U32 R2, RZ, RZ, UR4 ;  /* 0x00000004ff027e24 */ /* 0x000fce000f8e00ff */
.L_x_17:
[----:B------:R-:W1:Y:S01]  /*12e0*/  S2UR UR36, SR_CTAID.Z ;  /* 0x00000000002479c3 */ /* 0x000e620000002700 */
[----:B------:R-:W-:Y:S02]  /*12f0*/  UISETP.GE.AND UP0, UPT, UR24, 0x1, UPT ;  /* 0x000000011800788c */ /* 0x000fe4000bf06270 */
[----:B------:R-:W-:Y:S02]  /*1300*/  ULOP3.LUT UR37, UR37, 0xffff, URZ, 0xc0, !UPT ;  /* 0x0000ffff25257892 */ /* 0x000fe4000f8ec0ff */
[----:B------:R-:W-:Y:S02]  /*1310*/  ULOP3.LUT UR31, UR31, 0xffff, URZ, 0xc0, !UPT ;  /* 0x0000ffff1f1f7892 */ /* 0x000fe4000f8ec0ff */
[----:B------:R-:W-:Y:S02]  /*1320*/  UISETP.NE.AND UP3, UPT, UR21, 0x2, UPT ;  /* 0x000000021500788c */ /* 0x000fe4000bf65270 */
[----:B------:R-:W-:Y:S02]  /*1330*/  ULOP3.LUT UR57, UR12, 0x1, URZ, 0xc0, !UPT ;  /* 0x000000010c397892 */ /* 0x000fe4000f8ec0ff */
[----:B------:R-:W-:-:S02]  /*1340*/  ULOP3.LUT UR55, UR11, 0x1, URZ, 0xc0, !UPT ;  /* 0x000000010b377892 */ /* 0x000fc4000f8ec0ff */
[----:B------:R-:W-:Y:S02]  /*1350*/  ULOP3.LUT UR40, UR40, 0x800, URZ, 0xc0, !UPT ;  /* 0x0000080028287892 */ /* 0x000fe4000f8ec0ff */
[----:B------:R-:W-:Y:S02]  /*1360*/  ULOP3.LUT UR39, UR39, 0x800, URZ, 0xc0, !UPT ;  /* 0x0000080027277892 */ /* 0x000fe4000f8ec0ff */
[----:B------:R-:W-:Y:S02]  /*1370*/  USHF.L.U32 UR37, UR13, UR37, URZ ;  /* 0x000000250d257299 */ /* 0x000fe400080006ff */
[----:B------:R-:W-:Y:S01]  /*1380*/  USHF.L.U32 UR31, UR14, UR31, URZ ;  /* 0x0000001f0e1f7299 */ /* 0x000fe200080006ff */
[----:B------:R-:W-:Y:S01]  /*1390*/  UMOV UR16, UR26 ;  /* 0x0000001a00107c82 */ /* 0x000fe20008000000 */
[----:B------:R-:W-:Y:S10]  /*13a0*/  BRA.U !UP0, `(.L_x_18) ;  /* 0x0000000108d47547 */ /* 0x000ff4000b800000 */
[----:B------:R-:W2:Y:S01]  /*13b0*/  LDCU.128 UR12, c[0x0][0xb10] ;  /* 0x00016200ff0c77ac */ /* 0x000ea20008000c00 */
[----:B------:R-:W3:Y:S01]  /*13c0*/  LDCU UR6, c[0x0][0x370] ;  /* 0x00006e00ff0677ac */ /* 0x000ee20008000800 */
[----:B------:R-:W4:Y:S01]  /*13d0*/  LDCU UR5, c[0x0][0x374] ;  /* 0x00006e80ff0577ac */ /* 0x000f220008000800 */
[----:B------:R-:W1:Y:S01]  /*13e0*/  LDCU UR25, c[0x0][0xb0c] ;  /* 0x00016180ff1977ac */ /* 0x000e620008000800 */
[----:B------:R-:W1:Y:S01]  /*13f0*/  LDCU UR4, c[0x0][0xb20] ;  /* 0x00016400ff0477ac */ /* 0x000e620008000800 */
[----:B------:R-:W1:Y:S01]  /*1400*/  LDCU.64 UR8, c[0x0][0xb28] ;  /* 0x00016500ff0877ac */ /* 0x000e620008000a00 */
[----:B--2---:R-:W-:Y:S02]  /*1410*/  UISETP.NE.AND UP0, UPT, UR14, 0x1, UPT ;  /* 0x000000010e00788c */ /* 0x004fe4000bf05270 */
[----:B----4-:R-:W-:Y:S02]  /*1420*/  UIMAD.WIDE.U32 UR10, UR5, UR15, URZ ;  /* 0x0000000f050a72a5 */ /* 0x010fe4000f8e00ff */
[----:B---3--:R-:W-:-:S02]  /*1430*/  UIMAD.WIDE.U32 UR18, UR6, UR12, URZ ;  /* 0x0000000c061272a5 */ /* 0x008fc4000f8e00ff */
[----:B-1----:R-:W-:Y:S02]  /*1440*/  UISETP.NE.AND UP1, UPT, UR25, 0x1, UPT ;  /* 0x000000011900788c */ /* 0x002fe4000bf25270 */
[----:B------:R-:W-:Y:S01]  /*1450*/  UISETP.NE.AND UP2, UPT, UR24, 0x1, UPT ;  /* 0x000000011800788c */ /* 0x000fe2000bf45270 */
[----:B------:R-:W-:Y:S02]  /*1460*/  UMOV UR10, UR11 ;  /* 0x0000000b000a7c82 */ /* 0x000fe40008000000 */
[----:B------:R-:W-:Y:S01]  /*1470*/  UMOV UR18, UR19 ;  /* 0x0000001300127c82 */ /* 0x000fe20008000000 */
[----:B------:R-:W-:Y:S02]  /*1480*/  @UP0 USHF.R.U32.HI UR5, URZ, UR4, UR10 ;  /* 0x00000004ff050299 */ /* 0x000fe4000801160a */
[----:B------:R-:W-:Y:S02]  /*1490*/  UIMAD.WIDE.U32 UR22, UR20, UR15, URZ ;  /* 0x0000000f141672a5 */ /* 0x000fe4000f8e00ff */
[----:B------:R-:W-:-:S02]  /*14a0*/  UIMAD.WIDE.U32 UR10, UR5, UR8, URZ ;  /* 0x00000008050a72a5 */ /* 0x000fc4000f8e00ff */
[----:B------:R-:W-:Y:S02]  /*14b0*/  @UP1 USHF.R.U32.HI UR6, URZ, UR13, UR18 ;  /* 0x0000000dff061299 */ /* 0x000fe40008011612 */
[----:B------:R-:W-:Y:S02]  /*14c0*/  UIMAD.WIDE.U32 UR16, UR26, UR12, URZ ;  /* 0x0000000c1a1072a5 */ /* 0x000fe4000f8e00ff */
[----:B------:R-:W-:Y:S01]  /*14d0*/  UIMAD.WIDE.U32 UR18, UR6, UR8, URZ ;  /* 0x00000008061272a5 */ /* 0x000fe2000f8e00ff */
[----:B------:R-:W-:Y:S01]  /*14e0*/  UMOV UR22, UR23 ;  /* 0x0000001700167c82 */ /* 0x000fe20008000000 */
[----:B------:R-:W-:Y:S01]  /*14f0*/  UMOV UR10, UR11 ;  /* 0x0000000b000a7c82 */ /* 0x000fe20008000000 */
[----:B------:R-:W-:Y:S02]  /*1500*/  USHF.R.U32.HI UR22, URZ, UR4, UR22 ;  /* 0x00000004ff167299 */ /* 0x000fe40008011616 */
[----:B------:R-:W-:Y:S02]  /*1510*/  @UP2 USHF.R.U32.HI UR5, URZ, UR9, UR10 ;  /* 0x00000009ff052299 */ /* 0x000fe4000801160a */
[----:B------:R-:W-:Y:S01]  /*1520*/  UMOV UR7, UR19 ;  /* 0x0000001300077c82 */ /* 0x000fe20008000000 */
[----:B------:R-:W-:Y:S01]  /*1530*/  UMOV UR16, UR17 ;  /* 0x0000001100107c82 */ /* 0x000fe20008000000 */
[----:B------:R-:W-:-:S02]  /*1540*/  @UP2 USHF.R.U32.HI UR6, URZ, UR9, UR7 ;  /* 0x00000009ff062299 */ /* 0x000fc40008011607 */
[----:B------:R-:W-:Y:S02]  /*1550*/  USHF.R.U32.HI UR16, URZ, UR13, UR16 ;  /* 0x0000000dff107299 */ /* 0x000fe40008011610 */
[----:B------:R-:W-:Y:S02]  /*1560*/  USEL UR4, UR20, UR22, !UP0 ;  /* 0x0000001614047287 */ /* 0x000fe4000c000000 */
[----:B------:R-:W-:Y:S02]  /*1570*/  UIMAD UR7, UR5, UR24, URZ ;  /* 0x00000018050772a4 */ /* 0x000fe4000f8e02ff */
[----:B------:R-:W-:Y:S02]  /*1580*/  USEL UR5, UR26, UR16, !UP1 ;  /* 0x000000101a057287 */ /* 0x000fe4000c800000 */
[----:B------:R-:W-:Y:S02]  /*1590*/  UIMAD UR12, UR6, UR24, URZ ;  /* 0x00000018060c72a4 */ /* 0x000fe4000f8e02ff */
[----:B------:R-:W-:-:S02]  /*15a0*/  UISETP.GE.AND UP0, UPT, UR4, UR7, UPT ;  /* 0x000000070400728c */ /* 0x000fc4000bf06270 */
[----:B------:R-:W-:Y:S02]  /*15b0*/  UIMAD.WIDE.U32 UR10, UR4, UR8, URZ ;  /* 0x00000008040a72a5 */ /* 0x000fe4000f8e00ff */
[----:B------:R-:W-:Y:S02]  /*15c0*/  UISETP.GE.OR UP0, UPT, UR5, UR12, UP0 ;  /* 0x0000000c0500728c */ /* 0x000fe40008706670 */
[----:B------:R-:W-:Y:S02]  /*15d0*/  UIMAD.WIDE.U32 UR12, UR5, UR8, URZ ;  /* 0x00000008050c72a5 */ /* 0x000fe4000f8e00ff */
[----:B------:R-:W-:Y:S01]  /*15e0*/  UIADD3 UR10, UPT, UPT, -UR4, URZ, URZ ;  /* 0x000000ff040a7290 */ /* 0x000fe2000fffe1ff */
[----:B------:R-:W-:Y:S01]  /*15f0*/  UMOV UR8, UR11 ;  /* 0x0000000b00087c82 */ /* 0x000fe20008000000 */
[----:B------:R-:W-:Y:S02]  /*1600*/  UIADD3 UR16, UPT, UPT, -UR5, URZ, URZ ;  /* 0x000000ff05107290 */ /* 0x000fe4000fffe1ff */
[----:B------:R-:W-:-:S03]  /*1610*/  USHF.R.U32.HI UR8, URZ, UR9, UR8 ;  /* 0x00000009ff087299 */ /* 0x000fc60008011608 */
[----:B------:R-:W-:Y:S01]  /*1620*/  @!UP0 UMOV UR7, UR13 ;  /* 0x0000000d00078c82 */ /* 0x000fe20008000000 */
[----:B------:R-:W-:Y:S02]  /*1630*/  UIMAD UR20, UR14, UR10, UR20 ;  /* 0x0000000a0e1472a4 */ /* 0x000fe4000f8e0214 */
[----:B------:R-:W-:Y:S02]  /*1640*/  USEL UR8, UR4, UR8, !UP2 ;  /* 0x0000000804087287 */ /* 0x000fe4000d000000 */
[----:B------:R-:W-:Y:S02]  /*1650*/  @!UP0 USHF.R.U32.HI UR7, URZ, UR9, UR7 ;  /* 0x00000009ff078299 */ /* 0x000fe40008011607 */
[----:B------:R-:W-:Y:S02]  /*1660*/  UIADD3 UR9, UPT, UPT, -UR8, URZ, URZ ;  /* 0x000000ff08097290 */ /* 0x000fe4000fffe1ff */
[----:B------:R-:W-:Y:S02]  /*1670*/  @!UP0 USEL UR7, UR5, UR7, !UP2 ;  /* 0x0000000705078287 */ /* 0x000fe4000d000000 */
[----:B------:R-:W-:-:S02]  /*1680*/  UIMAD UR9, UR24, UR9, UR4 ;  /* 0x00000009180972a4 */ /* 0x000fc4000f8e0204 */
[----:B------:R-:W-:Y:S02]  /*1690*/  @!UP0 UIADD3 UR8, UPT, UPT, UR8, -UR7, URZ ;  /* 0x8000000708088290 */ /* 0x000fe4000fffe0ff */
[----:B------:R-:W-:Y:S02]  /*16a0*/  @!UP0 UIMAD UR6, UR9, UR6, UR7 ;  /* 0x00000006090682a4 */ /* 0x000fe4000f8e0207 */
[----:B------:R-:W-:Y:S02]  /*16b0*/  @!UP0 UIMAD UR4, UR8, UR24, UR5 ;  /* 0x00000018080482a4 */ /* 0x000fe4000f8e0205 */
[----:B------:R-:W-:Y:S02]  /*16c0*/  UIMAD UR16, UR25, UR16, UR26 ;  /* 0x00000010191072a4 */ /* 0x000fe4000f8e021a */
[----:B------:R-:W-:Y:S01]  /*16d0*/  UIMAD UR20, UR4, UR14, UR20 ;  /* 0x0000000e041472a4 */ /* 0x000fe2000f8e0214 */
[----:B------:R-:W-:Y:S02]  /*16e0*/  @!UP0 UMOV UR5, UR6 ;  /* 0x0000000600058c82 */ /* 0x000fe40008000000 */
[----:B------:R-:W-:-:S12]  /*16f0*/  UIMAD UR16, UR5, UR25, UR16 ;  /* 0x00000019051072a4 */ /* 0x000fd8000f8e0210 */
.L_x_18:
[----:B------:R-:W-:-:S09]  /*1700*/  UISETP.NE.AND UP0, UPT, UR27, 0x1, UPT ;  /* 0x000000011b00788c */ /* 0x000fd2000bf05270 */
[----:B------:R-:W-:Y:S05]  /*1710*/  BRA.U UP0, `(.L_x_19) ;  /* 0x0000000100447547 */ /* 0x000fea000b800000 */
[----:B------:R-:W2:Y:S01]  /*1720*/  LDCU.128 UR8, c[0x0][0xb10] ;  /* 0x00016200ff0877ac */ /* 0x000ea20008000c00 */
[----:B------:R-:W3:Y:S01]  /*1730*/  LDCU UR12, c[0x0][0xb0c] ;  /* 0x00016180ff0c77ac */ /* 0x000ee20008000800 */
[----:B------:R-:W4:Y:S01]  /*1740*/  LDCU UR13, c[0x0][0xb20] ;  /* 0x00016400ff0d77ac */ /* 0x000f220008000800 */
[----:B--2---:R-:W-:Y:S02]  /*1750*/  UIMAD.WIDE.U32 UR6, UR16, UR8, URZ ;  /* 0x00000008100672a5 */ /* 0x004fe4000f8e00ff */
[----:B------:R-:W-:Y:S02]  /*1760*/  UIMAD.WIDE.U32 UR4, UR20, UR11, URZ ;  /* 0x0000000b140472a5 */ /* 0x000fe4000f8e00ff */
[----:B---3--:R-:W-:Y:S02]  /*1770*/  UISETP.NE.AND UP1, UPT, UR12, 0x1, UPT ;  /* 0x000000010c00788c */ /* 0x008fe4000bf25270 */
[----:B------:R-:W-:Y:S01]  /*1780*/  UISETP.NE.AND UP0, UPT, UR10, 0x1, UPT ;  /* 0x000000010a00788c */ /* 0x000fe2000bf05270 */
[----:B------:R-:W-:-:S02]  /*1790*/  UMOV UR6, UR7 ;  /* 0x0000000700067c82 */ /* 0x000fc40008000000 */
[----:B------:R-:W-:Y:S01]  /*17a0*/  UMOV UR4, UR5 ;  /* 0x0000000500047c82 */ /* 0x000fe20008000000 */
[----:B------:R-:W-:Y:S02]  /*17b0*/  USHF.R.U32.HI UR9, URZ, UR9, UR6 ;  /* 0x00000009ff097299 */ /* 0x000fe40008011606 */
[----:B----4-:R-:W-:Y:S02]  /*17c0*/  USHF.R.U32.HI UR4, URZ, UR13, UR4 ;  /* 0x0000000dff047299 */ /* 0x010fe40008011604 */
[----:B------:R-:W-:Y:S02]  /*17d0*/  USEL UR5, UR16, UR9, !UP1 ;  /* 0x0000000910057287 */ /* 0x000fe4000c800000 */
[----:B------:R-:W-:-:S04]  /*17e0*/  USEL UR4, UR20, UR4, !UP0 ;  /* 0x0000000414047287 */ /* 0x000fc8000c000000 */
[----:B------:R-:W-:Y:S02]  /*17f0*/  UIADD3 UR6, UPT, UPT, -UR4, UR5, URZ ;  /* 0x0000000504067290 */ /* 0x000fe4000fffe1ff */
[----:B------:R-:W-:Y:S02]  /*1800*/  UIADD3 UR4, UPT, UPT, UR4, -UR5, URZ ;  /* 0x8000000504047290 */ /* 0x000fe4000fffe0ff */
[----:B------:R-:W-:Y:S02]  /*1810*/  UIMAD UR20, UR6, UR10, UR20 ;  /* 0x0000000a061472a4 */ /* 0x000fe4000f8e0214 */
[----:B------:R-:W-:-:S12]  /*1820*/  UIMAD UR16, UR4, UR12, UR16 ;  /* 0x0000000c041072a4 */ /* 0x000fd8000f8e0210 */
.L_x_19:
[----:B------:R-:W-:-:S09]  /*1830*/  UISETP.EQ.U32.AND UP0, UPT, UR28, 0x1, UPT ;  /* 0x000000011c00788c */ /* 0x000fd2000bf02070 */
[----:B------:R-:W-:Y:S05]  /*1840*/  BRA.U !UP0, `(.L_x_20) ;  /* 0x00000001080c7547 */ /* 0x000fea000b800000 */
[----:B------:R-:W-:Y:S01]  /*1850*/  UCGABAR_WAIT ;  /* 0x0000000000007dc7 */ /* 0x000fe20008000000 */
[----:B------:R-:W-:Y:S01]  /*1860*/  CCTL.IVALL ;  /* 0x00000000ff00798f */ /* 0x000fe20002000000 */
[----:B------:R-:W-:Y:S05]  /*1870*/  BRA `(.L_x_21) ;  /* 0x0000000000047947 */ /* 0x000fea0003800000 */
.L_x_20:
[----:B------:R-:W-:Y:S06]  /*1880*/  BAR.SYNC.DEFER_BLOCKING 0x0 ;  /* 0x0000000000007b1d */ /* 0x000fec0000010000 */
.L_x_21:
[----:B------:R-:W-:Y:S05]  /*1890*/  BRA.U UP3, `(.L_x_22) ;  /* 0x0000001503447547 */ /* 0x000fea000b800000 */
[----:B------:R-:W2:Y:S01]  /*18a0*/  LDCU UR6, c[0x0][0x38c] ;  /* 0x00007180ff0677ac */ /* 0x000ea20008000800 */
[----:B------:R-:W-:Y:S01]  /*18b0*/  PLOP3.LUT P2, PT, PT, PT, UP5, 0x80, 0x8 ;  /* 0x000000000008781c */ /* 0x000fe20003f4f058 */
[----:B------:R-:W-:Y:S01]  /*18c0*/  IMAD.MOV.U32 R12, RZ, RZ, 0x1 ;  /* 0x00000001ff0c7424 */ /* 0x000fe200078e00ff */
[----:B------:R-:W-:Y:S01]  /*18d0*/  ISETP.NE.AND P3, PT, R0, RZ, P4 ;  /* 0x000000ff0000720c */ /* 0x000fe20002765270 */
[----:B------:R-:W-:Y:S01]  /*18e0*/  USHF.L.U32 UR7, UR26, 0x7, URZ ;  /* 0x000000071a077899 */ /* 0x000fe200080006ff */
[----:B------:R-:W-:Y:S01]  /*18f0*/  PLOP3.LUT P2, PT, P2, PT, PT, 0x8, 0x80 ;  /* 0x000000000080781c */ /* 0x000fe2000174e170 */
[----:B------:R-:W-:Y:S01]  /*1900*/  UISETP.NE.AND UP1, UPT, UR21, URZ, UPT ;  /* 0x000000ff1500728c */ /* 0x000fe2000bf25270 */
[----:B------:R-:W-:Y:S01]  /*1910*/  CS2R R10, SRZ ;  /* 0x00000000000a7805 */ /* 0x000fe2000001ff00 */
[----:B------:R-:W-:Y:S01]  /*1920*/  IMAD.MOV.U32 R9, RZ, RZ, RZ ;  /* 0x000000ffff097224 */ /* 0x000fe200078e00ff */
[----:B------:R-:W3:Y:S01]  /*1930*/  LDCU UR50, c[0x0][0x370] ;  /* 0x00006e00ff3277ac */ /* 0x000ee20008000800 */
[----:B------:R-:W-:Y:S01]  /*1940*/  IMAD.MOV.U32 R8, RZ, RZ, 0x1 ;  /* 0x00000001ff087424 */ /* 0x000fe200078e00ff */
[----:B------:R-:W-:Y:S01]  /*1950*/  USEL UR38, UR54, 0x2, UP1 ;  /* 0x0000000236267887 */ /* 0x000fe20008800000 */
[----:B------:R-:W4:Y:S01]  /*1960*/  LDCU.64 UR46, c[0x0][0x348] ;  /* 0x00006900ff2e77ac */ /* 0x000f220008000a00 */
[----:B--2---:R-:W-:-:S02]  /*1970*/  UIADD3 UR5, UPT, UPT, UR6, 0x3f, URZ ;  /* 0x0000003f06057890 */ /* 0x004fc4000fffe0ff */
[----:B------:R-:W-:Y:S02]  /*1980*/  UIADD3 UR58, UPT, UPT, UR6, 0x7e, URZ ;  /* 0x0000007e063a7890 */ /* 0x000fe4000fffe0ff */
[----:B------:R-:W-:Y:S01]  /*1990*/  USHF.R.S32.HI UR4, URZ, 0x1f, UR5 ;  /* 0x0000001fff047899 */ /* 0x000fe20008011405 */
[----:B------:R-:W2:Y:S03]  /*19a0*/  LDCU UR49, c[0x0][0x374] ;  /* 0x00006e80ff3177ac */ /* 0x000ea60008000800 */
[----:B------:R-:W-:Y:S02]  /*19b0*/  ULEA.HI UR4, UR4, UR5, URZ, 0x6 ;  /* 0x0000000504047291 */ /* 0x000fe4000f8f30ff */
[----:B------:R-:W-:Y:S02]  /*19c0*/  ULOP3.LUT UR5, UR7, 0x80, URZ, 0xc0, !UPT ;  /* 0x0000008007057892 */ /* 0x000fe4000f8ec0ff */
[----:B------:R-:W-:-:S02]  /*19d0*/  USHF.R.S32.HI UR53, URZ, 0x6, UR4 ;  /* 0x00000006ff357899 */ /* 0x000fc40008011404 */
[----:B------:R-:W-:Y:S02]  /*19e0*/  UIADD3 UR4, UPT, UPT, UR6, -0x1, URZ ;  /* 0xffffffff06047890 */ /* 0x000fe4000fffe0ff */
[----:B------:R-:W-:Y:S02]  /*19f0*/  UISETP.LT.U32.AND UP0, UPT, UR53, 0x2, UPT ;  /* 0x000000023500788c */ /* 0x000fe4000bf01070 */
[----:B------:R-:W-:Y:S02]  /*1a00*/  UISETP.GE.U32.AND UP2, UPT, UR4, -0x7f, UPT ;  /* 0xffffff810400788c */ /* 0x000fe4000bf46070 */
[----:B------:R-:W-:Y:S02]  /*1a10*/  USEL UR51, UR53, 0x2, UP0 ;  /* 0x0000000235337887 */ /* 0x000fe40008000000 */
[----:B------:R-:W-:Y:S02]  /*1a20*/  ULEA UR57, UR57, UR5, 0x6 ;  /* 0x0000000539397291 */ /* 0x000fe4000f8e30ff */
[----:B------:R-:W-:-:S02]  /*1a30*/  UIADD3 UR4, UPT, UPT, UR51, -0x1, URZ ;  /* 0xffffffff33047890 */ /* 0x000fc4000fffe0ff */
[----:B------:R-:W-:Y:S02]  /*1a40*/  ULEA UR55, UR55, UR5, 0x6 ;  /* 0x0000000537377291 */ /* 0x000fe4000f8e30ff */
[----:B------:R-:W-:Y:S02]  /*1a50*/  UIADD3 UR56, UPT, UPT, UR53, -UR51, URZ ;  /* 0x8000003335387290 */ /* 0x000fe4000fffe0ff */
[----:B------:R-:W-:Y:S01]  /*1a60*/  @UP2 UIADD3 UR4, UPT, UPT, UR51, URZ, URZ ;  /* 0x000000ff33042290 */ /* 0x000fe2000fffe0ff */
[----:B------:R-:W-:-:S03]  /*1a70*/  UMOV UR29, URZ ;  /* 0x000000ff001d7c82 */ /* 0x000fc60008000000 */
[----:B------:R-:W-:Y:S02]  /*1a80*/  UIADD3 UR41, UPT, UPT, UR4, 0x1, URZ ;  /* 0x0000000104297890 */ /* 0x000fe4000fffe0ff */
[----:B--234-:R-:W-:-:S12]  /*1a90*/  UIADD3 UR54, UPT, UPT, -UR4, URZ, URZ ;  /* 0x000000ff04367290 */ /* 0x01cfd8000fffe1ff */
.L_x_46:
[----:B------:R-:W-:Y:S01]  /*1aa0*/  UISETP.NE.AND UP0, UPT, UR52, URZ, UPT ;  /* 0x000000ff3400728c */ /* 0x000fe2000bf05270 */
[----:B------:R-:W2:Y:S08]  /*1ab0*/  S2UR UR52, SR_CgaCtaId ;  /* 0x00000000003479c3 */ /* 0x000eb00000008800 */
[----:B-1-3--:R-:W-:Y:S05]  /*1ac0*/  BRA.U UP0, `(.L_x_23) ;  /* 0x0000000100347547 */ /* 0x00afea000b800000 */
[----:B------:R-:W3:Y:S01]  /*1ad0*/  S2R R0, SR_CgaCtaId ;  /* 0x0000000000007919 */ /* 0x000ee20000008800 */
[----:B------:R-:W-:Y:S02]  /*1ae0*/  MOV R3, 0x400 ;  /* 0x0000040000037802 */ /* 0x000fe40000000f00 */
[----:B------:R-:W-:Y:S02]  /*1af0*/  SHF.L.U32 R2, R8, 0x1f, RZ ;  /* 0x0000001f08027819 */ /* 0x000fe400000006ff */
[----:B---3--:R-:W-:-:S05]  /*1b00*/  LEA R0, R0, R3, 0x18 ;  /* 0x0000000300007211 */ /* 0x008fca00078ec0ff */
[----:B------:R-:W-:-:S04]  /*1b10*/  IMAD R3, R9, 0x8, R0 ;  /* 0x0000000809037824 */ /* 0x000fc800078e0200 */
[----:B------:R-:W3:Y:S02]  /*1b20*/  SYNCS.PHASECHK.TRANS64.TRYWAIT P0, [R3+URZ+0xc0], R2 ;  /* 0x0000c002030075a7 */ /* 0x000ee400080011ff */
[----:B---3--:R-:W-:Y:S05]  /*1b30*/  @!P0 BRA `(.L_x_24) ;  /* 0x000000c800848947 */ /* 0x008fea0003800000 */
.L_x_185:
[----:B------:R-:W-:Y:S01]  /*1b40*/  VIADD R9, R9, 0x1 ;  /* 0x0000000109097836 */ /* 0x000fe20000000000 */
[----:B------:R3:W-:Y:S04]  /*1b50*/  SYNCS.ARRIVE.TRANS64.A1T0 RZ, [R3+URZ+0xb0], RZ ;  /* 0x0000b0ff03ff79a7 */ /* 0x0007e800081000ff */
[----:B------:R-:W-:-:S04]  /*1b60*/  ISETP.NE.AND P0, PT, R9, 0x2, PT ;  /* 0x000000020900780c */ /* 0x000fc80003f05270 */
[----:B------:R-:W-:Y:S02]  /*1b70*/  SEL R9, R9, RZ, P0 ;  /* 0x000000ff09097207 */ /* 0x000fe40000000000 */
[----:B---3--:R-:W-:-:S04]  /*1b80*/  SEL R3, RZ, 0x1, P0 ;  /* 0x00000001ff037807 */ /* 0x008fc80000000000 */
[----:B------:R-:W-:Y:S02]  /*1b90*/  LOP3.LUT R8, R8, R3, RZ, 0x3c, !PT ;  /* 0x0000000308087212 */ /* 0x000fe400078e3cff */
.L_x_23:
[----:B------:R-:W-:Y:S01]  /*1ba0*/  UMOV UR21, 0x400 ;  /* 0x0000040000157882 */ /* 0x000fe20000000000 */
[----:B------:R-:W-:Y:S01]  /*1bb0*/  SHF.L.U32 R0, R12, 0x1f, RZ ;  /* 0x0000001f0c007819 */ /* 0x000fe200000006ff */
[----:B--2---:R-:W-:Y:S02]  /*1bc0*/  ULEA UR21, UR52, UR21, 0x18 ;  /* 0x0000001534157291 */ /* 0x004fe4000f8ec0ff */
[----:B------:R-:W-:Y:S02]  /*1bd0*/  UISETP.GE.U32.AND UP0, UPT, UR58, 0x7f, UPT ;  /* 0x0000007f3a00788c */ /* 0x000fe4000bf06070 */
[----:B------:R-:W-:Y:S02]  /*1be0*/  ULEA UR4, UR29, UR21, 0x3 ;  /* 0x000000151d047291 */ /* 0x000fe4000f8e18ff */
[----:B------:R-:W-:Y:S01]  /*1bf0*/  ULEA UR19, UR20, UR57, 0x8 ;  /* 0x0000003914137291 */ /* 0x000fe2000f8e40ff */
[----:B------:R-:W-:-:S06]  /*1c00*/  UMOV UR13, URZ ;  /* 0x000000ff000d7c82 */ /* 0x000fcc0008000000 */
[----:B------:R2:W3:Y:S01]  /*1c10*/  SYNCS.PHASECHK.TRANS64.TRYWAIT P1, [UR4+0x10], R0 ;  /* 0x00001000ff0075a7 */ /* 0x0004e20008021104 */
[----:B------:R-:W-:-:S04]  /*1c20*/  ULEA.HI UR4, UR16, UR16, URZ, 0x1 ;  /* 0x0000001010047291 */ /* 0x000fc8000f8f08ff */
[----:B------:R-:W-:-:S04]  /*1c30*/  USHF.L.U32 UR4, UR4, 0x7, URZ ;  /* 0x0000000704047899 */ /* 0x000fc800080006ff */
[----:B------:R-:W-:-:S04]  /*1c40*/  ULOP3.LUT UR35, UR4, 0xffffff00, URZ, 0xc0, !UPT ;  /* 0xffffff0004237892 */ /* 0x000fc8000f8ec0ff */
[----:B------:R-:W-:Y:S01]  /*1c50*/  UIADD3 UR35, UPT, UPT, UR55, UR35, URZ ;  /* 0x0000002337237290 */ /* 0x000fe2000fffe0ff */
[----:B------:R-:W-:Y:S11]  /*1c60*/  BRA.U !UP0, `(.L_x_25) ;  /* 0x0000000508187547 */ /* 0x000ff6000b800000 */
[----:B------:R-:W-:Y:S01]  /*1c70*/  UMOV UR30, UR54 ;  /* 0x00000036001e7c82 */ /* 0x000fe20008000000 */
[----:B------:R-:W-:Y:S01]  /*1c80*/  UMOV UR6, UR29 ;  /* 0x0000001d00067c82 */ /* 0x000fe20008000000 */
[----:B------:R-:W-:-:S05]  /*1c90*/  UMOV UR26, 0x20 ;  /* 0x00000020001a7882 */ /* 0x000fca0000000000 */
.L_x_33:
[----:B------:R-:W-:Y:S01]  /*1ca0*/  ULEA UR5, UR6, UR21, 0x3 ;  /* 0x0000001506057291 */ /* 0x000fe2000f8e18ff */
[----:B---3--:R-:W-:Y:S01]  /*1cb0*/  @P4 MOV R2, 0x20000 ;  /* 0x0002000000024802 */ /* 0x008fe20000000f00 */
[----:B-123--:R-:W-:Y:S10]  /*1cc0*/  @P1 BRA `(.L_x_26) ;  /* 0x00000000000c1947 */ /* 0x00eff40003800000 */
[----:B------:R-:W-:-:S04]  /*1cd0*/  SHF.L.U32 R3, R12, 0x1f, RZ ;  /* 0x0000001f0c037819 */ /* 0x000fc800000006ff */
[----:B------:R-:W3:Y:S02]  /*1ce0*/  SYNCS.PHASECHK.TRANS64.TRYWAIT P0, [UR5+0x10], R3 ;  /* 0x00001003ff0075a7 */ /* 0x000ee40008001105 */
[----:B---3--:R-:W-:Y:S05]  /*1cf0*/  @!P0 BRA `(.L_x_27) ;  /* 0x000000c800288947 */ /* 0x008fea0003800000 */
.L_x_26:
[----:B------:R3:W-:Y:S01]  /*1d00*/  @P4 SYNCS.ARRIVE.TRANS64 RZ, [UR5], R2 ;  /* 0x00000002ffff49a7 */ /* 0x0007e20008000005 */
[----:B------:R-:W-:Y:S02]  /*1d10*/  ULOP3.LUT UR4, UR38, 0x2, URZ, 0xfc, !UPT ;  /* 0x0000000226047892 */ /* 0x000fe4000f8efcff */
[----:B------:R-:W-:Y:S02]  /*1d20*/  UIADD3 UR30, UPT, UPT, UR30, 0x1, URZ ;  /* 0x000000011e1e7890 */ /* 0x000fe4000fffe0ff */
[----:B------:R-:W-:Y:S02]  /*1d30*/  UISETP.NE.AND UP0, UPT, UR4, 0x2, UPT ;  /* 0x000000020400788c */ /* 0x000fe4000bf05270 */
[----:B------:R-:W-:-:S07]  /*1d40*/  UISETP.NE.AND UP2, UPT, UR30, 0x1, UPT ;  /* 0x000000011e00788c */ /* 0x000fce000bf45270 */
[----:B------:R-:W-:Y:S05]  /*1d50*/  BRA.U UP0, `(.L_x_28) ;  /* 0x0000000100047547 */ /* 0x000fea000b800000 */
[----:B-1----:R-:W-:Y:S05]  /*1d60*/  BPT.TRAP 0x1 ;  /* 0x000000040000795c */ /* 0x002fea0000300000 */
.L_x_28:
[----:B------:R-:W-:Y:S04]  /*1d70*/  BSSY.RECONVERGENT B0, `(.L_x_29) ;  /* 0x0000003000007945 */ /* 0x000fe80003800200 */
[----:B------:R-:W-:Y:S05]  /*1d80*/  @!P3 BRA `(.L_x_30) ;  /* 0x000000000004b947 */ /* 0x000fea0003800000 */
[----:B-1----:R-:W-:Y:S05]  /*1d90*/  BPT.TRAP 0x1 ;  /* 0x000000040000795c */ /* 0x002fea0000300000 */
.L_x_30:
[----:B-1----:R-:W-:Y:S05]  /*1da0*/  BSYNC.RECONVERGENT B0 ;  /* 0x0000000000007941 */ /* 0x002fea0003800200 */
.L_x_29:
[----:B------:R-:W-:Y:S01]  /*1db0*/  UIADD3 UR4, UPT, UPT, UR6, 0x1, URZ ;  /* 0x0000000106047890 */ /* 0x000fe2000fffe0ff */
[----:B------:R-:W-:Y:S01]  /*1dc0*/  BSSY.RECONVERGENT B0, `(.L_x_31) ;  /* 0x000002c000007945 */ /* 0x000fe20003800200 */
[----:B------:R-:W-:Y:S02]  /*1dd0*/  ELECT P0, URZ, PT ;  /* 0x0000000000ff782f */ /* 0x000fe40003800000 */
[----:B------:R-:W-:-:S04]  /*1de0*/  UISETP.NE.AND UP0, UPT, UR4, 0x2, UPT ;  /* 0x000000020400788c */ /* 0x000fc8000bf05270 */
[----:B------:R-:W-:Y:S02]  /*1df0*/  USEL UR7, URZ, 0x1, UP0 ;  /* 0x00000001ff077887 */ /* 0x000fe40008000000 */
[----:B------:R-:W-:-:S04]  /*1e00*/  USEL UR29, UR4, URZ, UP0 ;  /* 0x000000ff041d7287 */ /* 0x000fc80008000000 */
[----:B------:R-:W-:Y:S01]  /*1e10*/  ULEA UR4, UR29, UR21, 0x3 ;  /* 0x000000151d047291 */ /* 0x000fe2000f8e18ff */
[----:B------:R-:W-:-:S04]  /*1e20*/  LOP3.LUT R12, R12, UR7, RZ, 0x3c, !PT ;  /* 0x000000070c0c7c12 */ /* 0x000fc8000f8e3cff */
[----:B--2---:R-:W-:-:S04]  /*1e30*/  SHF.L.U32 R0, R12, 0x1f, RZ ;  /* 0x0000001f0c007819 */ /* 0x004fc800000006ff */
[----:B------:R1:W2:Y:S01]  /*1e40*/  SYNCS.PHASECHK.TRANS64.TRYWAIT P1, [UR4+0x10], R0 ;  /* 0x00001000ff0075a7 */ /* 0x0002a20008021104 */
[----:B------:R-:W-:Y:S05]  /*1e50*/  @!P0 BRA `(.L_x_32) ;  /* 0x0000000000888947 */ /* 0x000fea0003800000 */
[----:B------:R-:W-:Y:S02]  /*1e60*/  USHF.L.U32 UR4, UR6, 0xd, URZ ;  /* 0x0000000d06047899 */ /* 0x000fe400080006ff */
[----:B------:R-:W-:Y:S02]  /*1e70*/  UIADD3 UR22, UP1, UPT, UR46, 0x80, URZ ;  /* 0x000000802e167890 */ /* 0x000fe4000ff3e0ff */
[----:B------:R-:W-:Y:S02]  /*1e80*/  ULOP3.LUT UR24, UR4, UR40, URZ, 0xfc, !UPT ;  /* 0x0000002804187292 */ /* 0x000fe4000f8efcff */
[----:B------:R-:W-:Y:S02]  /*1e90*/  ULOP3.LUT UR8, UR4, UR39, URZ, 0xfc, !UPT ;  /* 0x0000002704087292 */ /* 0x000fe4000f8efcff */
[----:B------:R-:W-:Y:S02]  /*1ea0*/  ULEA UR24, UR24, UR21, 0x2 ;  /* 0x0000001518187291 */ /* 0x000fe4000f8e10ff */
[----:B------:R-:W-:-:S02]  /*1eb0*/  UIADD3 UR14, UP0, UPT, UR46, 0x180, URZ ;  /* 0x000001802e0e7890 */ /* 0x000fc4000ff1e0ff */
[----:B------:R-:W-:Y:S02]  /*1ec0*/  ULEA UR8, UR8, UR21, 0x2 ;  /* 0x0000001508087291 */ /* 0x000fe4000f8e10ff */
[----:B------:R-:W-:Y:S02]  /*1ed0*/  UIADD3 UR34, UPT, UPT, UR26, -0x20, URZ ;  /* 0xffffffe01a227890 */ /* 0x000fe4000fffe0ff */
[----:B------:R-:W-:Y:S02]  /*1ee0*/  ULOP3.LUT UR33, UR5, 0xfefffff8, URZ, 0xc0, !UPT ;  /* 0xfefffff805217892 */ /* 0x000fe4000f8ec0ff */
[----:B------:R-:W-:Y:S02]  /*1ef0*/  UIADD3.X UR23, UPT, UPT, URZ, UR47, URZ, UP1, !UPT ;  /* 0x0000002fff177290 */ /* 0x000fe40008ffe4ff */
[----:B------:R-:W-:Y:S02]  /*1f00*/  UIADD3 UR32, UPT, UPT, UR24, 0x10800, URZ ;  /* 0x0001080018207890 */ /* 0x000fe4000fffe0ff */
[----:B------:R-:W-:-:S02]  /*1f10*/  UPRMT UR7, URZ, 0x5410, UR37 ;  /* 0x00005410ff077896 */ /* 0x000fc40008000025 */
[----:B------:R-:W-:Y:S02]  /*1f20*/  UIADD3 UR24, UPT, UPT, UR24, 0x14800, URZ ;  /* 0x0001480018187890 */ /* 0x000fe4000fffe0ff */
[----:B------:R-:W-:Y:S02]  /*1f30*/  UIADD3.X UR15, UPT, UPT, URZ, UR47, URZ, UP0, !UPT ;  /* 0x0000002fff0f7290 */ /* 0x000fe400087fe4ff */
[----:B------:R-:W-:Y:S02]  /*1f40*/  UIADD3 UR16, UPT, UPT, UR8, 0x20800, URZ ;  /* 0x0002080008107890 */ /* 0x000fe4000fffe0ff */
[----:B------:R-:W-:Y:S02]  /*1f50*/  UPRMT UR4, URZ, 0x5410, UR31 ;  /* 0x00005410ff047896 */ /* 0x000fe4000800001f */
[----:B------:R-:W-:Y:S01]  /*1f60*/  UIADD3 UR8, UPT, UPT, UR8, 0x24800, URZ ;  /* 0x0002480008087890 */ /* 0x000fe2000fffe0ff */
[----:B------:R-:W-:Y:S01]  /*1f70*/  UMOV UR42, 0x0 ;  /* 0x00000000002a7882 */ /* 0x000fe20000000000 */
[----:B------:R-:W-:Y:S01]  /*1f80*/  UMOV UR43, 0x10000000 ;  /* 0x10000000002b7882 */ /* 0x000fe20000000000 */
[----:B------:R-:W-:Y:S01]  /*1f90*/  UMOV UR27, UR35 ;  /* 0x00000023001b7c82 */ /* 0x000fe20008000000 */
[----:B------:R-:W-:Y:S01]  /*1fa0*/  UMOV UR28, UR36 ;  /* 0x00000024001c7c82 */ /* 0x000fe20008000000 */
[----:B------:R-:W-:Y:S01]  /*1fb0*/  UMOV UR25, UR33 ;  /* 0x0000002100197c82 */ /* 0x000fe20008000000 */
[----:B------:R-:W-:Y:S01]  /*1fc0*/  UMOV UR20, UR36 ;  /* 0x0000002400147c82 */ /* 0x000fe20008000000 */
[----:B------:R-:W-:Y:S01]  /*1fd0*/  UMOV UR17, UR33 ;  /* 0x0000002100117c82 */ /* 0x000fe20008000000 */
[----:B------:R-:W-:Y:S01]  /*1fe0*/  UMOV UR18, UR34 ;  /* 0x0000002200127c82 */ /* 0x000fe20008000000 */
[----:B------:R4:W-:Y:S01]  /*1ff0*/  UTMALDG.3D.MULTICAST.2CTA [UR32], [UR22], UR7, desc[UR42] ;  /* 0x00002a20160073b4 */ /* 0x0009e20008211807 */
[----:B------:R-:W-:Y:S01]  /*2000*/  UMOV UR10, UR26 ;  /* 0x0000001a000a7c82 */ /* 0x000fe20008000000 */
[----:B------:R-:W-:Y:S01]  /*2010*/  UMOV UR11, UR19 ;  /* 0x00000013000b7c82 */ /* 0x000fe20008000000 */
[----:B------:R-:W-:Y:S01]  /*2020*/  UMOV UR12, UR36 ;  /* 0x00000024000c7c82 */ /* 0x000fe20008000000 */
[----:B------:R-:W-:Y:S01]  /*2030*/  UMOV UR9, UR33 ;  /* 0x0000002100097c82 */ /* 0x000fe20008000000 */
[----:B------:R4:W-:Y:S01]  /*2040*/  UTMALDG.3D.MULTICAST.2CTA [UR24], [UR22], UR7, desc[UR42] ;  /* 0x00002a18160073b4 */ /* 0x0009e20008211807 */
[----:B------:R4:W-:Y:S01]  /*2050*/  UTMALDG.3D.MULTICAST.2CTA [UR16], [UR14], UR4, desc[UR42] ;  /* 0x00002a100e0073b4 */ /* 0x0009e20008211804 */
[----:B------:R4:W-:Y:S02]  /*2060*/  UTMALDG.3D.MULTICAST.2CTA [UR8], [UR14], UR4, desc[UR42] ;  /* 0x00002a080e0073b4 */ /* 0x0009e40008211804 */
[----:B----4-:R-:W-:Y:S01]  /*2070*/  NOP ;  /* 0x0000000000007918 */ /* 0x010fe20000000000 */
.L_x_32:
[----:B------:R-:W-:Y:S05]  /*2080*/  BSYNC.RECONVERGENT B0 ;  /* 0x0000000000007941 */ /* 0x000fea0003800200 */
.L_x_31:
[----:B------:R-:W-:Y:S01]  /*2090*/  UIADD3 UR26, UPT, UPT, UR26, 0x40, URZ ;  /* 0x000000401a1a7890 */ /* 0x000fe2000fffe0ff */
[----:B------:R-:W-:Y:S01]  /*20a0*/  UMOV UR6, UR29 ;  /* 0x0000001d00067c82 */ /* 0x000fe20008000000 */
[----:B------:R-:W-:Y:S01]  /*20b0*/  UMOV UR13, UR41 ;  /* 0x00000029000d7c82 */ /* 0x000fe20008000000 */
[----:B------:R-:W-:Y:S09]  /*20c0*/  BRA.U UP2, `(.L_x_33) ;  /* 0xfffffff902f47547 */ /* 0x000ff2000b83ffff */
.L_x_25:
[----:B------:R-:W-:Y:S01]  /*20d0*/  ULEA UR4, UR29, UR21, 0x3 ;  /* 0x000000151d047291 */ /* 0x000fe2000f8e18ff */
[----:B-12---:R-:W-:Y:S01]  /*20e0*/  SHF.L.U32 R0, R12, 0x1f, RZ ;  /* 0x0000001f0c007819 */ /* 0x006fe200000006ff */
[----:B------:R-:W-:Y:S01]  /*20f0*/  @!P2 SYNCS.ARRIVE.TRANS64.A1T0 RZ, [UR21+0x68], RZ ;  /* 0x000068ffffffa9a7 */ /* 0x000fe20008100015 */
[----:B------:R-:W-:-:S06]  /*2100*/  UISETP.GT.AND UP0, UPT, UR53, UR51, UPT ;  /* 0x000000333500728c */ /* 0x000fcc000bf04270 */
[----:B---3--:R1:W2:Y:S03]  /*2110*/  SYNCS.PHASECHK.TRANS64.TRYWAIT P1, [UR4+0x10], R0 ;  /* 0x00001000ff0075a7 */ /* 0x0082a60008021104 */
[----:B------:R-:W-:Y:S05]  /*2120*/  BRA.U !UP0, `(.L_x_34) ;  /* 0x0000000508107547 */ /* 0x000fea000b800000 */
[----:B------:R-:W-:Y:S01]  /*2130*/  UIADD3 UR30, UPT, UPT, UR56, UR13, URZ ;  /* 0x0000000d381e7290 */ /* 0x000fe2000fffe0ff */
[----:B------:R-:W-:-:S11]  /*2140*/  UMOV UR7, UR29 ;  /* 0x0000001d00077c82 */ /* 0x000fd60008000000 */
.L_x_42:
[----:B------:R-:W-:Y:S01]  /*2150*/  ULEA UR6, UR7, UR21, 0x3 ;  /* 0x0000001507067291 */ /* 0x000fe2000f8e18ff */
[----:B--2---:R-:W-:Y:S01]  /*2160*/  @P4 MOV R2, 0x20000 ;  /* 0x0002000000024802 */ /* 0x004fe20000000f00 */
[----:B--23--:R-:W-:Y:S10]  /*2170*/  @P1 BRA `(.L_x_35) ;  /* 0x00000000000c1947 */ /* 0x00cff40003800000 */
[----:B------:R-:W-:-:S04]  /*2180*/  SHF.L.U32 R3, R12, 0x1f, RZ ;  /* 0x0000001f0c037819 */ /* 0x000fc800000006ff */
[----:B------:R-:W2:Y:S02]  /*2190*/  SYNCS.PHASECHK.TRANS64.TRYWAIT P0, [UR6+0x10], R3 ;  /* 0x00001003ff0075a7 */ /* 0x000ea40008001106 */
[----:B--2---:R-:W-:Y:S05]  /*21a0*/  @!P0 BRA `(.L_x_36) ;  /* 0x000000c400148947 */ /* 0x004fea0003800000 */
.L_x_35:
[----:B------:R2:W-:Y:S01]  /*21b0*/  @P4 SYNCS.ARRIVE.TRANS64 RZ, [UR6], R2 ;  /* 0x00000002ffff49a7 */ /* 0x0005e20008000006 */
[----:B------:R-:W-:-:S04]  /*21c0*/  ULOP3.LUT UR4, UR38, 0x2, URZ, 0xfc, !UPT ;  /* 0x0000000226047892 */ /* 0x000fc8000f8efcff */
[----:B------:R-:W-:-:S09]  /*21d0*/  UISETP.NE.AND UP0, UPT, UR4, 0x2, UPT ;  /* 0x000000020400788c */ /* 0x000fd2000bf05270 */
[----:B------:R-:W-:Y:S05]  /*21e0*/  BRA.U UP0, `(.L_x_37) ;  /* 0x0000000100047547 */ /* 0x000fea000b800000 */
[----:B------:R-:W-:Y:S05]  /*21f0*/  BPT.TRAP 0x1 ;  /* 0x000000040000795c */ /* 0x000fea0000300000 */
.L_x_37:
[----:B------:R-:W-:Y:S04]  /*2200*/  BSSY.RECONVERGENT B0, `(.L_x_38) ;  /* 0x0000003000007945 */ /* 0x000fe80003800200 */
[----:B------:R-:W-:Y:S05]  /*2210*/  @!P3 BRA `(.L_x_39) ;  /* 0x000000000004b947 */ /* 0x000fea0003800000 */
[----:B------:R-:W-:Y:S05]  /*2220*/  BPT.TRAP 0x1 ;  /* 0x000000040000795c */ /* 0x000fea0000300000 */
.L_x_39:
[----:B------:R-:W-:Y:S05]  /*2230*/  BSYNC.RECONVERGENT B0 ;  /* 0x0000000000007941 */ /* 0x000fea0003800200 */
.L_x_38:
        /* <DEDUP_REMOVED lines=8> */
[----:B-1----:R-:W-:-:S04]  /*22c0*/  SHF.L.U32 R0, R12, 0x1f, RZ ;  /* 0x0000001f0c007819 */ /* 0x002fc800000006ff */
[----:B------:R1:W3:Y:S01]  /*22d0*/  SYNCS.PHASECHK.TRANS64.TRYWAIT P1, [UR4+0x10], R0 ;  /* 0x00001000ff0075a7 */ /* 0x0002e20008021104 */
[----:B------:R-:W-:Y:S05]  /*22e0*/  @!P0 BRA `(.L_x_41) ;  /* 0x00000000008c8947 */ /* 0x000fea0003800000 */
[----:B------:R-:W-:Y:S02]  /*22f0*/  USHF.L.U32 UR4, UR7, 0xd, URZ ;  /* 0x0000000d07047899 */ /* 0x000fe400080006ff */
[----:B------:R-:W-:Y:S02]  /*2300*/  UIADD3 UR14, UP1, UPT, UR46, 0x80, URZ ;  /* 0x000000802e0e7890 */ /* 0x000fe4000ff3e0ff */
[----:B------:R-:W-:Y:S02]  /*2310*/  ULOP3.LUT UR24, UR4, UR40, URZ, 0xfc, !UPT ;  /* 0x0000002804187292 */ /* 0x000fe4000f8efcff */
[----:B------:R-:W-:Y:S02]  /*2320*/  ULOP3.LUT UR8, UR4, UR39, URZ, 0xfc, !UPT ;  /* 0x0000002704087292 */ /* 0x000fe4000f8efcff */
[----:B------:R-:W-:Y:S02]  /*2330*/  ULEA UR24, UR24, UR21, 0x2 ;  /* 0x0000001518187291 */ /* 0x000fe4000f8e10ff */
[----:B------:R-:W-:-:S02]  /*2340*/  USHF.L.U32 UR34, UR13, 0x6, URZ ;  /* 0x000000060d227899 */ /* 0x000fc400080006ff */
[----:B------:R-:W-:Y:S02]  /*2350*/  UIADD3 UR22, UP0, UPT, UR46, 0x180, URZ ;  /* 0x000001802e167890 */ /* 0x000fe4000ff1e0ff */
[----:B------:R-:W-:Y:S02]  /*2360*/  ULEA UR8, UR8, UR21, 0x2 ;  /* 0x0000001508087291 */ /* 0x000fe4000f8e10ff */
[----:B------:R-:W-:Y:S02]  /*2370*/  ULOP3.LUT UR33, UR6, 0xfefffff8, URZ, 0xc0, !UPT ;  /* 0xfefffff806217892 */ /* 0x000fe4000f8ec0ff */
[----:B------:R-:W-:Y:S02]  /*2380*/  UIADD3.X UR15, UPT, UPT, URZ, UR47, URZ, UP1, !UPT ;  /* 0x0000002fff0f7290 */ /* 0x000fe40008ffe4ff */
[----:B------:R-:W-:Y:S02]  /*2390*/  UIADD3 UR32, UPT, UPT, UR24, 0x10800, URZ ;  /* 0x0001080018207890 */ /* 0x000fe4000fffe0ff */
[----:B------:R-:W-:-:S02]  /*23a0*/  UPRMT UR4, URZ, 0x5410, UR37 ;  /* 0x00005410ff047896 */ /* 0x000fc40008000025 */
[----:B------:R-:W-:Y:S02]  /*23b0*/  UIADD3 UR26, UPT, UPT, UR34, 0x20, URZ ;  /* 0x00000020221a7890 */ /* 0x000fe4000fffe0ff */
        /* <DEDUP_REMOVED lines=22> */
.L_x_41:
[----:B------:R-:W-:Y:S05]  /*2520*/  BSYNC.RECONVERGENT B0 ;  /* 0x0000000000007941 */ /* 0x000fea0003800200 */
.L_x_40:
[----:B------:R-:W-:Y:S01]  /*2530*/  UIADD3 UR13, UPT, UPT, UR13, 0x1, URZ ;  /* 0x000000010d0d7890 */ /* 0x000fe2000fffe0ff */
[----:B------:R-:W-:-:S03]  /*2540*/  UMOV UR7, UR29 ;  /* 0x0000001d00077c82 */ /* 0x000fc60008000000 */
[----:B------:R-:W-:-:S09]  /*2550*/  UISETP.NE.AND UP0, UPT, UR13, UR30, UPT ;  /* 0x0000001e0d00728c */ /* 0x000fd2000bf05270 */
[----:B------:R-:W-:Y:S05]  /*2560*/  BRA.U UP0, `(.L_x_42) ;  /* 0xfffffff900f87547 */ /* 0x000fea000b83ffff */
.L_x_34:
[C---:B------:R-:W-:Y:S01]  /*2570*/  LEA R3, R11.reuse, UR21, 0x3 ;  /* 0x000000150b037c11 */ /* 0x040fe2000f8e18ff */
[----:B------:R-:W-:Y:S01]  /*2580*/  NOP ;  /* 0x0000000000007918 */ /* 0x000fe20000000000 */
[----:B-1----:R-:W-:Y:S02]  /*2590*/  SHF.L.U32 R0, R10, 0x1f, RZ ;  /* 0x0000001f0a007819 */ /* 0x002fe400000006ff */
[----:B------:R-:W-:Y:S02]  /*25a0*/  LEA R5, R11, UR21, 0x4 ;  /* 0x000000150b057c11 */ /* 0x000fe4000f8e20ff */
[----:B------:R-:W1:Y:S02]  /*25b0*/  SYNCS.PHASECHK.TRANS64.TRYWAIT P0, [R3+URZ+0x70], R0 ;  /* 0x00007000030075a7 */ /* 0x000e6400080011ff */
[----:B-1----:R-:W-:Y:S05]  /*25c0*/  @!P0 BRA `(.L_x_43) ;  /* 0x000000c000248947 */ /* 0x002fea0003800000 */
.L_x_188:
[----:B------:R-:W4:Y:S01]  /*25d0*/  LDS.128 R4, [R5+0xe0] ;  /* 0x0000e00005047984 */ /* 0x000f220000000c00 */
[----:B------:R-:W-:Y:S01]  /*25e0*/  UISETP.GE.AND UP0, UPT, UR45, 0x1, UPT ;  /* 0x000000012d00788c */ /* 0x000fe2000bf06270 */
[----:B------:R-:W-:Y:S01]  /*25f0*/  @!PT LDS RZ, [RZ] ;  /* 0x00000000fffff984 */ /* 0x000fe20000000800 */
[----:B------:R-:W-:Y:S01]  /*2600*/  @!PT LDS RZ, [RZ] ;  /* 0x00000000fffff984 */ /* 0x000fe20000000800 */
[----:B------:R-:W-:Y:S01]  /*2610*/  @!PT LDS RZ, [RZ] ;  /* 0x00000000fffff984 */ /* 0x000fe20000000800 */
[----:B------:R-:W-:Y:S01]  /*2620*/  @!PT LDS RZ, [RZ] ;  /* 0x00000000fffff984 */ /* 0x000fe20000000800 */
[----:B------:R1:W-:Y:S06]  /*2630*/  MEMBAR.ALL.CTA ;  /* 0x0000000000007992 */ /* 0x0003ec0000008000 */
[----:B-1----:R-:W1:Y:S01]  /*2640*/  FENCE.VIEW.ASYNC.S ;  /* 0x00000000000073c6 */ /* 0x002e620000000000 */
[----:B----4-:R-:W-:-:S13]  /*2650*/  LOP3.LUT P0, RZ, R6, 0x1, RZ, 0xc0, !PT ;  /* 0x0000000106ff7812 */ /* 0x010fda000780c0ff */
[----:B-1----:R-:W-:Y:S01]  /*2660*/  VOTEU.ANY UP1, P0 ;  /* 0x0000000000ff7886 */ /* 0x002fe20000020100 */
[----:B------:R-:W-:-:S13]  /*2670*/  PLOP3.LUT P0, PT, PT, PT, UP1, 0x80, 0x8 ;  /* 0x000000000008781c */ /* 0x000fda0003f0f018 */
[----:B------:R-:W-:Y:S02]  /*2680*/  @P0 LOP3.LUT R0, R5, 0xffff, RZ, 0xc0, !PT ;  /* 0x0000ffff05000812 */ /* 0x000fe400078ec0ff */
[----:B--2---:R-:W-:Y:S02]  /*2690*/  @P0 MOV R2, R4 ;  /* 0x0000000400020202 */ /* 0x004fe40000000f00 */
[----:B------:R-:W-:Y:S01]  /*26a0*/  @P0 R2UR UR5, R0 ;  /* 0x00000000000502ca */ /* 0x000fe200000e0000 */
[----:B------:R-:W-:Y:S01]  /*26b0*/  VIADD R0, R3, 0x80 ;  /* 0x0000008003007836 */ /* 0x000fe20000000000 */
[----:B------:R-:W-:Y:S02]  /*26c0*/  @P0 SHF.R.U32.HI R4, RZ, 0x10, R5 ;  /* 0x00000010ff040819 */ /* 0x000fe40000011605 */
[----:B------:R-:W-:Y:S02]  /*26d0*/  @P0 R2UR UR6, R2 ;  /* 0x00000000020602ca */ /* 0x000fe400000e0000 */
[----:B------:R-:W-:-:S02]  /*26e0*/  PRMT R0, RZ, 0x654, R0 ;  /* 0x00000654ff007816 */ /* 0x000fc40000000000 */
[----:B------:R-:W-:Y:S02]  /*26f0*/  @P0 R2UR UR4, R4 ;  /* 0x00000000040402ca */ /* 0x000fe400000e0000 */
[----:B------:R1:W-:Y:S03]  /*2700*/  SYNCS.ARRIVE.TRANS64.RED.A1T0 RZ, [R0+URZ], RZ ;  /* 0x000000ff00ff79a7 */ /* 0x0003e600081004ff */
[----:B------:R-:W-:-:S04]  /*2710*/  @UP1 UMOV UR44, UR5 ;  /* 0x00000005002c1c82 */ /* 0x000fc80008000000 */
[----:B------:R-:W-:-:S04]  /*2720*/  @UP1 UMOV UR48, UR6 ;  /* 0x0000000600301c82 */ /* 0x000fc80008000000 */
[----:B------:R-:W-:Y:S01]  /*2730*/  @UP1 UMOV UR36, UR4 ;  /* 0x0000000400241c82 */ /* 0x000fe20008000000 */
[----:B------:R-:W-:Y:S05]  /*2740*/  BRA.U !UP0, `(.L_x_44) ;  /* 0x0000000108d47547 */ /* 0x000fea000b800000 */
[----:B------:R-:W2:Y:S01]  /*2750*/  LDCU.128 UR12, c[0x0][0xb10] ;  /* 0x00016200ff0c77ac */ /* 0x000ea20008000c00 */
[----:B------:R-:W4:Y:S01]  /*2760*/  LDCU UR22, c[0x0][0xb20] ;  /* 0x00016400ff1677ac */ /* 0x000f220008000800 */
[----:B------:R-:W3:Y:S01]  /*2770*/  LDCU UR20, c[0x0][0xb0c] ;  /* 0x00016180ff1477ac */ /* 0x000ee20008000800 */
[----:B------:R-:W1:Y:S01]  /*2780*/  LDCU.64 UR8, c[0x0][0xb28] ;  /* 0x00016500ff0877ac */ /* 0x000e620008000a00 */
[----:B------:R-:W-:Y:S02]  /*2790*/  UISETP.NE.AND UP3, UPT, UR45, 0x1, UPT ;  /* 0x000000012d00788c */ /* 0x000fe4000bf65270 */
[----:B--2---:R-:W-:Y:S02]  /*27a0*/  UIMAD.WIDE.U32 UR6, UR49, UR15, URZ ;  /* 0x0000000f310672a5 */ /* 0x004fe4000f8e00ff */
[----:B------:R-:W-:Y:S02]  /*27b0*/  UIMAD.WIDE.U32 UR4, UR50, UR12, URZ ;  /* 0x0000000c320472a5 */ /* 0x000fe4000f8e00ff */
[----:B------:R-:W-:-:S02]  /*27c0*/  UISETP.NE.AND UP0, UPT, UR14, 0x1, UPT ;  /* 0x000000010e00788c */ /* 0x000fc4000bf05270 */
[----:B------:R-:W-:Y:S01]  /*27d0*/  UIMAD.WIDE.U32 UR18, UR44, UR15, URZ ;  /* 0x0000000f2c1272a5 */ /* 0x000fe2000f8e00ff */
[----:B------:R-:W-:Y:S02]  /*27e0*/  UMOV UR6, UR7 ;  /* 0x0000000700067c82 */ /* 0x000fe40008000000 */
[----:B------:R-:W-:Y:S01]  /*27f0*/  UMOV UR4, UR5 ;  /* 0x0000000500047c82 */ /* 0x000fe20008000000 */
[----:B----4-:R-:W-:Y:S02]  /*2800*/  USHF.R.U32.HI UR6, URZ, UR22, UR6 ;  /* 0x00000016ff067299 */ /* 0x010fe40008011606 */
[----:B---3--:R-:W-:Y:S02]  /*2810*/  UISETP.NE.AND UP2, UPT, UR20, 0x1, UPT ;  /* 0x000000011400788c */ /* 0x008fe4000bf45270 */
[----:B------:R-:W-:Y:S02]  /*2820*/  USHF.R.U32.HI UR4, URZ, UR13, UR4 ;  /* 0x0000000dff047299 */ /* 0x000fe40008011604 */
[----:B------:R-:W-:-:S02]  /*2830*/  USEL UR5, UR49, UR6, !UP0 ;  /* 0x0000000631057287 */ /* 0x000fc4000c000000 */
[----:B------:R-:W-:Y:S02]  /*2840*/  USEL UR6, UR50, UR4, !UP2 ;  /* 0x0000000432067287 */ /* 0x000fe4000d000000 */
[----:B-1----:R-:W-:Y:S01]  /*2850*/  UIMAD.WIDE.U32 UR10, UR5, UR8, URZ ;  /* 0x00000008050a72a5 */ /* 0x002fe2000f8e00ff */
[----:B------:R-:W-:Y:S01]  /*2860*/  UMOV UR4, UR19 ;  /* 0x0000001300047c82 */ /* 0x000fe20008000000 */
[----:B------:R-:W-:Y:S02]  /*2870*/  UIMAD.WIDE.U32 UR16, UR48, UR12, URZ ;  /* 0x0000000c301072a5 */ /* 0x000fe4000f8e00ff */
[----:B------:R-:W-:-:S03]  /*2880*/  UIMAD.WIDE.U32 UR18, UR6, UR8, URZ ;  /* 0x00000008061272a5 */ /* 0x000fc6000f8e00ff */
[----:B------:R-:W-:Y:S01]  /*2890*/  UMOV UR10, UR11 ;  /* 0x0000000b000a7c82 */ /* 0x000fe20008000000 */
[----:B------:R-:W-:Y:S02]  /*28a0*/  USHF.R.U32.HI UR4, URZ, UR22, UR4 ;  /* 0x00000016ff047299 */ /* 0x000fe40008011604 */
[----:B------:R-:W-:Y:S01]  /*28b0*/  @UP3 USHF.R.U32.HI UR5, URZ, UR9, UR10 ;  /* 0x00000009ff053299 */ /* 0x000fe2000801160a */
[----:B------:R-:W-:Y:S01]  /*28c0*/  UMOV UR16, UR17 ;  /* 0x0000001100107c82 */ /* 0x000fe20008000000 */
[----:B------:R-:W-:Y:S01]  /*28d0*/  UMOV UR18, UR19 ;  /* 0x0000001300127c82 */ /* 0x000fe20008000000 */
[----:B------:R-:W-:Y:S02]  /*28e0*/  USHF.R.U32.HI UR13, URZ, UR13, UR16 ;  /* 0x0000000dff0d7299 */ /* 0x000fe40008011610 */
[----:B------:R-:W-:Y:S02]  /*28f0*/  USEL UR4, UR44, UR4, !UP0 ;  /* 0x000000042c047287 */ /* 0x000fe4000c000000 */
[----:B------:R-:W-:-:S02]  /*2900*/  @UP3 USHF.R.U32.HI UR6, URZ, UR9, UR18 ;  /* 0x00000009ff063299 */ /* 0x000fc40008011612 */
[----:B------:R-:W-:Y:S02]  /*2910*/  UIMAD UR7, UR45, UR5, URZ ;  /* 0x000000052d0772a4 */ /* 0x000fe4000f8e02ff */
[----:B------:R-:W-:Y:S02]  /*2920*/  USEL UR5, UR48, UR13, !UP2 ;  /* 0x0000000d30057287 */ /* 0x000fe4000d000000 */
[----:B------:R-:W-:Y:S02]  /*2930*/  UIMAD UR10, UR45, UR6, URZ ;  /* 0x000000062d0a72a4 */ /* 0x000fe4000f8e02ff */
[----:B------:R-:W-:Y:S02]  /*2940*/  UISETP.GE.AND UP0, UPT, UR4, UR7, UPT ;  /* 0x000000070400728c */ /* 0x000fe4000bf06270 */
[----:B------:R-:W-:Y:S02]  /*2950*/  UIMAD.WIDE.U32 UR12, UR4, UR8, URZ ;  /* 0x00000008040c72a5 */ /* 0x000fe4000f8e00ff */
[----:B------:R-:W-:-:S02]  /*2960*/  UISETP.GE.OR UP0, UPT, UR5, UR10, UP0 ;  /* 0x0000000a0500728c */ /* 0x000fc40008706670 */
        /* <DEDUP_REMOVED lines=19> */
.L_x_44:
[----:B------:R-:W2:Y:S02]  /*2aa0*/  LDCU UR4, c[0x0][0xb30] ;  /* 0x00016600ff0477ac */ /* 0x000ea40008000800 */
[----:B--2---:R-:W-:-:S09]  /*2ab0*/  UISETP.NE.AND UP0, UPT, UR4, 0x1, UPT ;  /* 0x000000010400788c */ /* 0x004fd2000bf05270 */
[----:B------:R-:W-:Y:S05]  /*2ac0*/  BRA.U UP0, `(.L_x_45) ;  /* 0x0000000100447547 */ /* 0x000fea000b800000 */
[----:B------:R-:W2:Y:S01]  /*2ad0*/  LDCU.128 UR8, c[0x0][0xb10] ;  /* 0x00016200ff0877ac */ /* 0x000ea20008000c00 */
[----:B------:R-:W4:Y:S01]  /*2ae0*/  LDCU UR12, c[0x0][0xb0c] ;  /* 0x00016180ff0c77ac */ /* 0x000f220008000800 */
[----:B------:R-:W1:Y:S01]  /*2af0*/  LDCU UR13, c[0x0][0xb20] ;  /* 0x00016400ff0d77ac */ /* 0x000e620008000800 */
[----:B--2---:R-:W-:Y:S02]  /*2b00*/  UIMAD.WIDE.U32 UR6, UR48, UR8, URZ ;  /* 0x00000008300672a5 */ /* 0x004fe4000f8e00ff */
[----:B------:R-:W-:Y:S02]  /*2b10*/  UIMAD.WIDE.U32 UR4, UR44, UR11, URZ ;  /* 0x0000000b2c0472a5 */ /* 0x000fe4000f8e00ff */
[----:B----4-:R-:W-:Y:S02]  /*2b20*/  UISETP.NE.AND UP2, UPT, UR12, 0x1, UPT ;  /* 0x000000010c00788c */ /* 0x010fe4000bf45270 */
[----:B------:R-:W-:Y:S01]  /*2b30*/  UISETP.NE.AND UP0, UPT, UR10, 0x1, UPT ;  /* 0x000000010a00788c */ /* 0x000fe2000bf05270 */
[----:B------:R-:W-:-:S02]  /*2b40*/  UMOV UR6, UR7 ;  /* 0x0000000700067c82 */ /* 0x000fc40008000000 */
[----:B------:R-:W-:Y:S01]  /*2b50*/  UMOV UR4, UR5 ;  /* 0x0000000500047c82 */ /* 0x000fe20008000000 */
[----:B------:R-:W-:Y:S02]  /*2b60*/  USHF.R.U32.HI UR9, URZ, UR9, UR6 ;  /* 0x00000009ff097299 */ /* 0x000fe40008011606 */
[----:B-1----:R-:W-:Y:S02]  /*2b70*/  USHF.R.U32.HI UR4, URZ, UR13, UR4 ;  /* 0x0000000dff047299 */ /* 0x002fe40008011604 */
[----:B------:R-:W-:Y:S02]  /*2b80*/  USEL UR5, UR48, UR9, !UP2 ;  /* 0x0000000930057287 */ /* 0x000fe4000d000000 */
[----:B------:R-:W-:-:S04]  /*2b90*/  USEL UR4, UR44, UR4, !UP0 ;  /* 0x000000042c047287 */ /* 0x000fc8000c000000 */
[----:B------:R-:W-:Y:S02]  /*2ba0*/  UIADD3 UR6, UPT, UPT, UR5, -UR4, URZ ;  /* 0x8000000405067290 */ /* 0x000fe4000fffe0ff */
[----:B------:R-:W-:Y:S02]  /*2bb0*/  UIADD3 UR4, UPT, UPT, -UR5, UR4, URZ ;  /* 0x0000000405047290 */ /* 0x000fe4000fffe1ff */
[----:B------:R-:W-:Y:S02]  /*2bc0*/  UIMAD UR44, UR6, UR10, UR44 ;  /* 0x0000000a062c72a4 */ /* 0x000fe4000f8e022c */
[----:B------:R-:W-:-:S12]  /*2bd0*/  UIMAD UR48, UR4, UR12, UR48 ;  /* 0x0000000c043072a4 */ /* 0x000fd8000f8e0230 */
.L_x_45:
[----:B------:R-:W-:Y:S01]  /*2be0*/  VIADD R11, R11, 0x1 ;  /* 0x000000010b0b7836 */ /* 0x000fe20000000000 */
[----:B------:R-:W-:Y:S02]  /*2bf0*/  R2UR UR5, R97 ;  /* 0x00000000610572ca */ /* 0x000fe400000e0000 */
[----:B------:R-:W-:Y:S02]  /*2c00*/  R2UR UR4, R96 ;  /* 0x00000000600472ca */ /* 0x000fe400000e0000 */
[C---:B------:R-:W-:Y:S02]  /*2c10*/  ISETP.NE.AND P0, PT, R11.reuse, 0x2, PT ;  /* 0x000000020b00780c */ /* 0x040fe40003f05270 */
[----:B------:R-:W-:Y:S02]  /*2c20*/  PLOP3.LUT P2, PT, PT, PT, PT, 0x80, 0x8 ;  /* 0x000000000008781c */ /* 0x000fe40003f4f070 */
[----:B------:R-:W-:Y:S02]  /*2c30*/  SEL R3, RZ, 0x1, P0 ;  /* 0x00000001ff037807 */ /* 0x000fe40000000000 */
[----:B------:R-:W-:-:S02]  /*2c40*/  SEL R11, R11, RZ, P0 ;  /* 0x000000ff0b0b7207 */ /* 0x000fc40000000000 */
[----:B------:R-:W-:Y:S01]  /*2c50*/  LOP3.LUT R10, R10, R3, RZ, 0x3c, !PT ;  /* 0x000000030a0a7212 */ /* 0x000fe200078e3cff */
[----:B------:R-:W-:Y:S02]  /*2c60*/  UIADD3 UR16, UPT, UPT, UR48, UR5, URZ ;  /* 0x0000000530107290 */ /* 0x000fe4000fffe0ff */
[----:B------:R-:W-:Y:S01]  /*2c70*/  UIADD3 UR20, UPT, UPT, UR44, UR4, URZ ;  /* 0x000000042c147290 */ /* 0x000fe2000fffe0ff */
[----:B------:R-:W-:Y:S11]  /*2c80*/  BRA.U UP1, `(.L_x_46) ;  /* 0xffffffed01847547 */ /* 0x000ff6000b83ffff */
[----:B------:R-:W-:Y:S01]  /*2c90*/  UIADD3 UR21, UPT, UPT, UR21, 0x10, URZ ;  /* 0x0000001015157890 */ /* 0x000fe2000fffe0ff */
[----:B------:R-:W-:-:S03]  /*2ca0*/  SHF.L.U32 R3, R12, 0x1f, RZ ;  /* 0x0000001f0c037819 */ /* 0x000fc600000006ff */
[----:B------:R-:W-:-:S09]  /*2cb0*/  ULEA UR4, UR29, UR21, 0x3 ;  /* 0x000000151d047291 */ /* 0x000fd2000f8e18ff */
[----:B------:R-:W2:Y:S02]  /*2cc0*/  SYNCS.PHASECHK.TRANS64.TRYWAIT P0, [UR4], R3 ;  /* 0x00000003ff0075a7 */ /* 0x000ea40008001104 */
[----:B--2---:R-:W-:Y:S05]  /*2cd0*/  @!P0 BRA `(.L_x_47) ;  /* 0x000000b800748947 */ /* 0x004fea0003800000 */
.L_x_190:
[----:B------:R-:W-:-:S04]  /*2ce0*/  UIADD3 UR4, UPT, UPT, UR29, 0x1, URZ ;  /* 0x000000011d047890 */ /* 0x000fc8000fffe0ff */
[----:B------:R-:W-:-:S04]  /*2cf0*/  UISETP.NE.AND UP0, UPT, UR4, 0x2, UPT ;  /* 0x000000020400788c */ /* 0x000fc8000bf05270 */
[----:B------:R-:W-:Y:S02]  /*2d00*/  USEL UR5, URZ, 0x1, UP0 ;  /* 0x00000001ff057887 */ /* 0x000fe40008000000 */
[----:B------:R-:W-:-:S04]  /*2d10*/  USEL UR4, UR4, URZ, UP0 ;  /* 0x000000ff04047287 */ /* 0x000fc80008000000 */
[----:B------:R-:W-:Y:S01]  /*2d20*/  ULEA UR4, UR4, UR21, 0x3 ;  /* 0x0000001504047291 */ /* 0x000fe2000f8e18ff */
[----:B-1----:R-:W-:-:S04]  /*2d30*/  LOP3.LUT R3, R12, UR5, RZ, 0x3c, !PT ;  /* 0x000000050c037c12 */ /* 0x002fc8000f8e3cff */
[----:B------:R-:W-:Y:S01]  /*2d40*/  SHF.L.U32 R3, R3, 0x1f, RZ ;  /* 0x0000001f03037819 */ /* 0x000fe200000006ff */
[----:B------:R-:W-:-:S07]  /*2d50*/  IMAD.U32 R0, RZ, RZ, UR4 ;  /* 0x00000004ff007e24 */ /* 0x000fce000f8e00ff */
.L_x_48:
[----:B-1----:R1:W2:Y:S02]  /*2d60*/  SYNCS.PHASECHK.TRANS64.TRYWAIT P0, [R0+URZ], R3 ;  /* 0x00000003000075a7 */ /* 0x0022a400080011ff */
[----:B--2---:R-:W-:Y:S05]  /*2d70*/  @!P0 NANOSLEEP.SYNCS 0x989680 ;  /* 0x009896800000895d */ /* 0x004fea0003900000 */
[----:B------:R-:W2:Y:S02]  /*2d80*/  @!P0 SYNCS.PHASECHK.TRANS64 P0, [R0+URZ], R3 ;  /* 0x00000003000085a7 */ /* 0x000ea400080010ff */
[----:B--2---:R-:W-:Y:S05]  /*2d90*/  @P0 EXIT ;  /* 0x000000000000094d */ /* 0x004fea0003800000 */
[----:B------:R-:W-:Y:S05]  /*2da0*/  BRA `(.L_x_48) ;  /* 0xfffffffc00ec7947 */ /* 0x000fea000383ffff */
.L_x_22:
[----:B------:R-:W-:-:S04]  /*2db0*/  UISETP.NE.AND UP0, UPT, UR52, URZ, UPT ;  /* 0x000000ff3400728c */ /* 0x000fc8000bf05270 */
[----:B------:R-:W-:-:S09]  /*2dc0*/  UISETP.NE.OR UP0, UPT, UR21, 0x1, UP0 ;  /* 0x000000011500788c */ /* 0x000fd20008705670 */
[----:B------:R-:W-:Y:S05]  /*2dd0*/  BRA.U UP0, `(.L_x_49) ;  /* 0x0000000500487547 */ /* 0x000fea000b800000 */
[----:B------:R-:W-:Y:S01]  /*2de0*/  ISETP.GE.U32.AND P2, PT, R0, 0x8, PT ;  /* 0x000000080000780c */ /* 0x000fe20003f46070 */
[----:B------:R-:W-:Y:S01]  /*2df0*/  IMAD.MOV.U32 R12, RZ, RZ, 0x1 ;  /* 0x00000001ff0c7424 */ /* 0x000fe200078e00ff */
[----:B------:R-:W-:Y:S02]  /*2e00*/  CS2R R10, SRZ ;  /* 0x00000000000a7805 */ /* 0x000fe4000001ff00 */
[----:B------:R-:W-:Y:S01]  /*2e10*/  CS2R R8, SRZ ;  /* 0x0000000000087805 */ /* 0x000fe2000001ff00 */
[----:B------:R-:W-:Y:S01]  /*2e20*/  UMOV UR6, 0x400 ;  /* 0x0000040000067882 */ /* 0x000fe20000000000 */
[----:B------:R-:W-:Y:S01]  /*2e30*/  UMOV UR5, URZ ;  /* 0x000000ff00057c82 */ /* 0x000fe20008000000 */
[----:B------:R-:W-:-:S12]  /*2e40*/  ULEA UR6, UR52, UR6, 0x18 ;  /* 0x0000000634067291 */ /* 0x000fd8000f8ec0ff */
.L_x_53:
[----:B------:R-:W-:Y:S02]  /*2e50*/  LEA R2, R8, UR6, 0x3 ;  /* 0x0000000608027c11 */ /* 0x000fe4000f8e18ff */
[----:B------:R-:W-:-:S03]  /*2e60*/  SHF.L.U32 R5, R9, 0x1f, RZ ;  /* 0x0000001f09057819 */ /* 0x000fc600000006ff */
[----:B------:R-:W-:Y:S01]  /*2e70*/  VIADD R4, R2, 0xc0 ;  /* 0x000000c002047836 */ /* 0x000fe20000000000 */
[----:B------:R-:W2:Y:S02]  /*2e80*/  SYNCS.PHASECHK.TRANS64.TRYWAIT P0, [R2+URZ+0xb0], R5 ;  /* 0x0000b005020075a7 */ /* 0x000ea400080011ff */
[----:B--2---:R-:W-:Y:S05]  /*2e90*/  @!P0 BRA `(.L_x_50) ;  /* 0x000000b8001c8947 */ /* 0x004fea0003800000 */
.L_x_191:
[----:B------:R-:W-:Y:S01]  /*2ea0*/  ULEA UR4, UR5, UR6, 0x3 ;  /* 0x0000000605047291 */ /* 0x000fe2000f8e18ff */
[----:B------:R-:W-:Y:S02]  /*2eb0*/  PRMT R4, RZ, 0x654, R4 ;  /* 0x00000654ff047816 */ /* 0x000fe40000000004 */
[----:B--2---:R-:W-:Y:S01]  /*2ec0*/  SHF.L.U32 R5, R12, 0x1f, RZ ;  /* 0x0000001f0c057819 */ /* 0x004fe200000006ff */
[----:B------:R-:W-:Y:S01]  /*2ed0*/  UIADD3 UR7, UPT, UPT, UR4, 0x70, URZ ;  /* 0x0000007004077890 */ /* 0x000fe2000fffe0ff */
[----:B------:R2:W-:Y:S05]  /*2ee0*/  SYNCS.ARRIVE.TRANS64.RED.A1T0 RZ, [R4+URZ], RZ ;  /* 0x000000ff04ff79a7 */ /* 0x0005ea00081004ff */
[----:B------:R-:W-:Y:S01]  /*2ef0*/  IMAD.U32 R7, RZ, RZ, UR7 ;  /* 0x00000007ff077e24 */ /* 0x000fe2000f8e00ff */
[----:B------:R-:W3:Y:S04]  /*2f00*/  SYNCS.PHASECHK.TRANS64.TRYWAIT P0, [UR4+0x80], R5 ;  /* 0x00008005ff0075a7 */ /* 0x000ee80008001104 */
[----:B------:R-:W-:Y:S01]  /*2f10*/  PRMT R6, R0, 0x654, R7 ;  /* 0x0000065400067816 */ /* 0x000fe20000000007 */
[----:B--2---:R-:W-:Y:S01]  /*2f20*/  @!P2 IMAD.MOV.U32 R4, RZ, RZ, 0x10 ;  /* 0x00000010ff04a424 */ /* 0x004fe200078e00ff */
[----:B---3--:R-:W-:Y:S06]  /*2f30*/  @!P0 BRA `(.L_x_51) ;  /* 0x000000b800088947 */ /* 0x008fec0003800000 */
.L_x_193:
[----:B------:R-:W-:Y:S01]  /*2f40*/  ULEA UR8, UR5, UR6, 0x4 ;  /* 0x0000000605087291 */ /* 0x000fe2000f8e20ff */
[----:B------:R-:W-:Y:S01]  /*2f50*/  SEL R3, R6, R3, !P2 ;  /* 0x0000000306037207 */ /* 0x000fe20005000000 */
[----:B------:R-:W-:Y:S01]  /*2f60*/  UIADD3 UR9, UPT, UPT, UR4, 0x70, URZ ;  /* 0x0000007004097890 */ /* 0x000fe2000fffe0ff */
[----:B--2---:R-:W-:Y:S01]  /*2f70*/  LEA R2, R11, UR6, 0x3 ;  /* 0x000000060b027c11 */ /* 0x004fe2000f8e18ff */
[----:B------:R-:W-:Y:S01]  /*2f80*/  UIADD3 UR8, UPT, UPT, UR8, 0xe0, URZ ;  /* 0x000000e008087890 */ /* 0x000fe2000fffe0ff */
[----:B------:R-:W-:Y:S01]  /*2f90*/  SHF.L.U32 R5, R10, 0x1f, RZ ;  /* 0x0000001f0a057819 */ /* 0x000fe200000006ff */
[----:B------:R2:W-:Y:S01]  /*2fa0*/  @!P2 SYNCS.ARRIVE.TRANS64.RED RZ, [R3+URZ], R4 ;  /* 0x0000000403ffa9a7 */ /* 0x0005e200080004ff */
[----:B------:R-:W-:Y:S01]  /*2fb0*/  UIADD3 UR4, UPT, UPT, UR5, 0x1, URZ ;  /* 0x0000000105047890 */ /* 0x000fe2000fffe0ff */
[----:B------:R-:W-:-:S03]  /*2fc0*/  VIADD R8, R8, 0x1 ;  /* 0x0000000108087836 */ /* 0x000fc60000000000 */
[----:B------:R-:W-:Y:S02]  /*2fd0*/  UISETP.NE.AND UP0, UPT, UR4, 0x2, UPT ;  /* 0x000000020400788c */ /* 0x000fe4000bf05270 */
[----:B------:R-:W-:Y:S06]  /*2fe0*/  UGETNEXTWORKID.BROADCAST [UR8], [UR9] ;  /* 0x00000000080073ca */ /* 0x000fec0008000100 */
[----:B------:R-:W-:Y:S01]  /*2ff0*/  USEL UR7, URZ, 0x1, UP0 ;  /* 0x00000001ff077887 */ /* 0x000fe20008000000 */
[----:B------:R-:W-:Y:S01]  /*3000*/  ISETP.NE.AND P0, PT, R8, 0x2, PT ;  /* 0x000000020800780c */ /* 0x000fe20003f05270 */
[----:B------:R-:W-:Y:S01]  /*3010*/  USEL UR5, UR4, URZ, UP0 ;  /* 0x000000ff04057287 */ /* 0x000fe20008000000 */
[----:B------:R-:W3:Y:S03]  /*3020*/  SYNCS.PHASECHK.TRANS64.TRYWAIT P1, [R2+URZ+0x70], R5 ;  /* 0x00007005020075a7 */ /* 0x000ee600080211ff */
[----:B------:R-:W-:Y:S01]  /*3030*/  LOP3.LUT R12, R12, UR7, RZ, 0x3c, !PT ;  /* 0x000000070c0c7c12 */ /* 0x000fe2000f8e3cff */
[----:B--23--:R-:W-:Y:S07]  /*3040*/  @!P1 BRA `(.L_x_52) ;  /* 0x000000b400dc9947 */ /* 0x00cfee0003800000 */
.L_x_194:
[C---:B------:R-:W-:Y:S01]  /*3050*/  LEA R4, R11.reuse, UR6, 0x4 ;  /* 0x000000060b047c11 */ /* 0x040fe2000f8e20ff */
[----:B--2---:R-:W-:Y:S01]  /*3060*/  VIADD R2, R2, 0x80 ;  /* 0x0000008002027836 */ /* 0x004fe20000000000 */
[----:B------:R-:W-:Y:S01]  /*3070*/  SEL R8, R8, RZ, P0 ;  /* 0x000000ff08087207 */ /* 0x000fe20000000000 */
[----:B------:R-:W-:-:S03]  /*3080*/  VIADD R11, R11, 0x1 ;  /* 0x000000010b0b7836 */ /* 0x000fc60000000000 */
[----:B------:R-:W2:Y:S01]  /*3090*/  LDS.128 R4, [R4+0xe0] ;  /* 0x0000e00004047984 */ /* 0x000ea20000000c00 */
[----:B------:R-:W-:Y:S02]  /*30a0*/  PRMT R2, RZ, 0x654, R2 ;  /* 0x00000654ff027816 */ /* 0x000fe40000000002 */
[C---:B------:R-:W-:Y:S01]  /*30b0*/  ISETP.NE.AND P1, PT, R11.reuse, 0x2, PT ;  /* 0x000000020b00780c */ /* 0x040fe20003f25270 */
[----:B------:R-:W-:Y:S01]  /*30c0*/  @!PT LDS RZ, [RZ] ;  /* 0x00000000fffff984 */ /* 0x000fe20000000800 */
[----:B------:R-:W-:Y:S01]  /*30d0*/  @!PT LDS RZ, [RZ] ;  /* 0x00000000fffff984 */ /* 0x000fe20000000800 */
[----:B------:R-:W-:Y:S01]  /*30e0*/  @!PT LDS RZ, [RZ] ;  /* 0x00000000fffff984 */ /* 0x000fe20000000800 */
[----:B------:R-:W-:Y:S01]  /*30f0*/  @!PT LDS RZ, [RZ] ;  /* 0x00000000fffff984 */ /* 0x000fe20000000800 */
[----:B------:R3:W-:Y:S06]  /*3100*/  MEMBAR.ALL.CTA ;  /* 0x0000000000007992 */ /* 0x0007ec0000008000 */
[----:B---3--:R-:W3:Y:S01]  /*3110*/  FENCE.VIEW.ASYNC.S ;  /* 0x00000000000073c6 */ /* 0x008ee20000000000 */
[----:B------:R-:W-:Y:S01]  /*3120*/  SEL R11, R11, RZ, P1 ;  /* 0x000000ff0b0b7207 */ /* 0x000fe20000800000 */
[----:B---3--:R3:W-:Y:S01]  /*3130*/  SYNCS.ARRIVE.TRANS64.RED.A1T0 RZ, [R2+URZ], RZ ;  /* 0x000000ff02ff79a7 */ /* 0x0087e200081004ff */
[----:B--2---:R-:W-:-:S02]  /*3140*/  LOP3.LUT P3, RZ, R6, 0x1, RZ, 0xc0, !PT ;  /* 0x0000000106ff7812 */ /* 0x004fc4000786c0ff */
[----:B------:R-:W-:-:S04]  /*3150*/  SEL R5, RZ, 0x1, P1 ;  /* 0x00000001ff057807 */ /* 0x000fc80000800000 */
[----:B------:R-:W-:Y:S02]  /*3160*/  LOP3.LUT R10, R10, R5, RZ, 0x3c, !PT ;  /* 0x000000050a0a7212 */ /* 0x000fe400078e3cff */
[----:B---3--:R-:W-:-:S04]  /*3170*/  SEL R2, RZ, 0x1, P0 ;  /* 0x00000001ff027807 */ /* 0x008fc80000000000 */
[----:B------:R-:W-:Y:S01]  /*3180*/  LOP3.LUT R9, R9, R2, RZ, 0x3c, !PT ;  /* 0x0000000209097212 */ /* 0x000fe200078e3cff */
[----:B------:R-:W-:Y:S06]  /*3190*/  @P3 BRA `(.L_x_53) ;  /* 0xfffffffc002c3947 */ /* 0x000fec000383ffff */
[----:B------:R-:W-:Y:S01]  /*31a0*/  ULEA UR4, UR5, UR6, 0x3 ;  /* 0x0000000605047291 */ /* 0x000fe2000f8e18ff */
[----:B------:R-:W-:-:S08]  /*31b0*/  SHF.L.U32 R3, R12, 0x1f, RZ ;  /* 0x0000001f0c037819 */ /* 0x000fd000000006ff */
[----:B------:R-:W2:Y:S02]  /*31c0*/  SYNCS.PHASECHK.TRANS64 P0, [UR4+0x80], R3 ;  /* 0x00008003ff0075a7 */ /* 0x000ea40008001004 */
[----:B--2---:R-:W-:Y:S05]  /*31d0*/  @P0 BRA `(.L_x_54) ;  /* 0x0000000000080947 */ /* 0x004fea0003800000 */
[----:B------:R-:W2:Y:S02]  /*31e0*/  SYNCS.PHASECHK.TRANS64.TRYWAIT P0, [UR4+0x80], R3 ;  /* 0x00008003ff0075a7 */ /* 0x000ea40008001104 */
[----:B--2---:R-:W-:Y:S05]  /*31f0*/  @!P0 BRA `(.L_x_55) ;  /* 0x000000b400848947 */ /* 0x004fea0003800000 */
.L_x_54:
[----:B------:R-:W-:-:S04]  /*3200*/  UIADD3 UR7, UPT, UPT, UR5, 0x1, URZ ;  /* 0x0000000105077890 */ /* 0x000fc8000fffe0ff */
[----:B------:R-:W-:-:S04]  /*3210*/  UISETP.NE.AND UP0, UPT, UR7, 0x2, UPT ;  /* 0x000000020700788c */ /* 0x000fc8000bf05270 */
[----:B------:R-:W-:Y:S02]  /*3220*/  USEL UR8, URZ, 0x1, UP0 ;  /* 0x00000001ff087887 */ /* 0x000fe40008000000 */
[----:B------:R-:W-:-:S04]  /*3230*/  USEL UR7, UR7, URZ, UP0 ;  /* 0x000000ff07077287 */ /* 0x000fc80008000000 */
[----:B------:R-:W-:Y:S01]  /*3240*/  ULEA UR7, UR7, UR6, 0x3 ;  /* 0x0000000607077291 */ /* 0x000fe2000f8e18ff */
[----:B--2---:R-:W-:-:S04]  /*3250*/  LOP3.LUT R3, R12, UR8, RZ, 0x3c, !PT ;  /* 0x000000080c037c12 */ /* 0x004fc8000f8e3cff */
[----:B------:R-:W-:-:S04]  /*3260*/  SHF.L.U32 R0, R3, 0x1f, RZ ;  /* 0x0000001f03007819 */ /* 0x000fc800000006ff */
[----:B------:R-:W2:Y:S02]  /*3270*/  SYNCS.PHASECHK.TRANS64 P0, [UR7+0x80], R0 ;  /* 0x00008000ff0075a7 */ /* 0x000ea40008001007 */
[----:B-12---:R-:W-:Y:S05]  /*3280*/  @P0 EXIT ;  /* 0x000000000000094d */ /* 0x006fea0003800000 */
[----:B------:R-:W-:Y:S02]  /*3290*/  SHF.L.U32 R3, R3, 0x1f, RZ ;  /* 0x0000001f03037819 */ /* 0x000fe400000006ff */
[----:B------:R-:W-:-:S07]  /*32a0*/  MOV R0, UR7 ;  /* 0x0000000700007c02 */ /* 0x000fce0008000f00 */
.L_x_56:
[----:B-1----:R1:W2:Y:S02]  /*32b0*/  SYNCS.PHASECHK.TRANS64.TRYWAIT P0, [R0+URZ+0x80], R3 ;  /* 0x00008003000075a7 */ /* 0x0022a400080011ff */
[----:B--2---:R-:W-:Y:S05]  /*32c0*/  @!P0 NANOSLEEP.SYNCS 0x989680 ;  /* 0x009896800000895d */ /* 0x004fea0003900000 */
[----:B------:R-:W2:Y:S02]  /*32d0*/  @!P0 SYNCS.PHASECHK.TRANS64 P0, [R0+URZ+0x80], R3 ;  /* 0x00008003000085a7 */ /* 0x000ea400080010ff */
[----:B--2---:R-:W-:Y:S05]  /*32e0*/  @P0 EXIT ;  /* 0x000000000000094d */ /* 0x004fea0003800000 */
[----:B------:R-:W-:Y:S05]  /*32f0*/  BRA `(.L_x_56) ;  /* 0xfffffffc00ec7947 */ /* 0x000fea000383ffff */
.L_x_49:
[----:B------:R-:W-:Y:S05]  /*3300*/  BRA.U UP6, `(.L_x_57) ;  /* 0x0000001506007547 */ /* 0x000fea000b800000 */
[----:B------:R-:W-:Y:S01]  /*3310*/  UMOV UR4, 0x40 ;  /* 0x0000004000047882 */ /* 0x000fe20000000000 */
[----:B------:R-:W-:Y:S01]  /*3320*/  NOP ;  /* 0x0000000000007918 */ /* 0x000fe20000000000 */
[----:B------:R-:W-:Y:S01]  /*3330*/  ULEA UR5, UR52, UR4, 0x18 ;  /* 0x0000000434057291 */ /* 0x000fe2000f8ec0ff */
[----:B------:R-:W-:Y:S02]  /*3340*/  UMOV UR6, 0x400 ;  /* 0x0000040000067882 */ /* 0x000fe40000000000 */
[----:B------:R-:W-:-:S06]  /*3350*/  ULEA UR6, UR52, UR6, 0x18 ;  /* 0x0000000634067291 */ /* 0x000fcc000f8ec0ff */
[----:B------:R-:W2:Y:S02]  /*3360*/  LDS.U8 R0, [UR5+0x1c] ;  /* 0x00001c05ff007984 */ /* 0x000ea40008000000 */
[----:B--2---:R-:W-:-:S13]  /*3370*/  ISETP.NE.AND P0, PT, R0, RZ, PT ;  /* 0x000000ff0000720c */ /* 0x004fda0003f05270 */
[----:B------:R-:W-:Y:S05]  /*3380*/  @P0 BRA `(.L_x_58) ;  /* 0x0000000400080947 */ /* 0x000fea0003800000 */
[----:B------:R-:W-:Y:S02]  /*3390*/  UISETP.NE.U32.AND UP1, UPT, UR69, 0x1, UPT ;  /* 0x000000014500788c */ /* 0x000fe4000bf25070 */
[----:B------:R-:W-:-:S07]  /*33a0*/  UIADD3 UR7, UPT, UPT, UR5, 0x8, URZ ;  /* 0x0000000805077890 */ /* 0x000fce000fffe0ff */
[----:B------:R-:W-:Y:S05]  /*33b0*/  BRA.U !UP1, `(.L_x_59) ;  /* 0x00000001099c7547 */ /* 0x000fea000b800000 */
[----:B------:R-:W-:Y:S01]  /*33c0*/  ELECT P0, URZ, PT ;  /* 0x0000000000ff782f */ /* 0x000fe20003800000 */
[----:B------:R-:W-:-:S12]  /*33d0*/  BSSY B0, `(.L_x_59) ;  /* 0x0000025000007945 */ /* 0x000fd80003800000 */
[----:B------:R-:W-:Y:S05]  /*33e0*/  @!P0 BRA `(.L_x_60) ;  /* 0x00000000008c8947 */ /* 0x000fea0003800000 */
[----:B------:R-:W-:-:S05]  /*33f0*/  UMOV UR4, 0x10 ;  /* 0x0000001000047882 */ /* 0x000fca0000000000 */
[----:B------:R-:W-:Y:S04]  /*3400*/  DEPBAR.LE SB2, 0x36 ;  /* 0x0000ad800000791a */ /* 0x000fe80000000000 */
[----:B------:R-:W2:Y:S02]  /*3410*/  UTCATOMSWS.2CTA.FIND_AND_SET.ALIGN UP0, UR4, UR4 ;  /* 0x00000004000475e3 */ /* 0x000ea40008200800 */
[----:B--2---:R-:W-:Y:S01]  /*3420*/  MOV R11, UR4 ;  /* 0x00000004000b7c02 */ /* 0x004fe20008000f00 */
[----:B------:R-:W-:Y:S06]  /*3430*/  BRA.U UP0, `(.L_x_61) ;  /* 0x0000000100187547 */ /* 0x000fec000b800000 */
.L_x_62:
[----:B------:R-:W-:Y:S05]  /*3440*/  NANOSLEEP 0x64 ;  /* 0x000000640000795d */ /* 0x000fea0003800000 */
[----:B------:R-:W-:-:S05]  /*3450*/  UMOV UR4, 0x10 ;  /* 0x0000001000047882 */ /* 0x000fca0000000000 */
[----:B------:R-:W-:Y:S04]  /*3460*/  DEPBAR.LE SB2, 0x36 ;  /* 0x0000ad800000791a */ /* 0x000fe80000000000 */
[----:B------:R-:W2:Y:S02]  /*3470*/  UTCATOMSWS.2CTA.FIND_AND_SET.ALIGN UP0, UR4, UR4 ;  /* 0x00000004000475e3 */ /* 0x000ea40008200800 */
[----:B--2---:R-:W-:Y:S01]  /*3480*/  MOV R11, UR4 ;  /* 0x00000004000b7c02 */ /* 0x004fe20008000f00 */
[----:B------:R-:W-:Y:S05]  /*3490*/  BRA.U !UP0, `(.L_x_62) ;  /* 0xfffffffd08e87547 */ /* 0x000fea000b83ffff */
.L_x_61:
[----:B------:R-:W2:Y:S01]  /*34a0*/  LDS R7, [UR5+0x10] ;  /* 0x00001005ff077984 */ /* 0x000ea20008000800 */
[----:B------:R-:W-:Y:S01]  /*34b0*/  IMAD.U32 R5, RZ, RZ, UR6 ;  /* 0x00000006ff057e24 */ /* 0x000fe2000f8e00ff */
[----:B------:R-:W-:-:S03]  /*34c0*/  MOV R4, UR68 ;  /* 0x0000004400047c02 */ /* 0x000fc60008000f00 */
[----:B------:R-:W-:Y:S01]  /*34d0*/  VIADD R5, R5, 0x100 ;  /* 0x0000010005057836 */ /* 0x000fe20000000000 */
[----:B--2---:R-:W-:-:S04]  /*34e0*/  SHF.L.U32 R7, R7, 0x1f, RZ ;  /* 0x0000001f07077819 */ /* 0x004fc800000006ff */
[----:B------:R-:W2:Y:S02]  /*34f0*/  SYNCS.PHASECHK.TRANS64.TRYWAIT P0, [UR5+0x8], R7 ;  /* 0x00000807ff0075a7 */ /* 0x000ea40008001105 */
[----:B--2---:R-:W-:Y:S05]  /*3500*/  @P0 BRA `(.L_x_63) ;  /* 0x0000000000080947 */ /* 0x004fea0003800000 */
[----:B------:R-:W2:Y:S02]  /*3510*/  SYNCS.PHASECHK.TRANS64.TRYWAIT P0, [UR5+0x8], R7 ;  /* 0x00000807ff0075a7 */ /* 0x000ea40008001105 */
[----:B--2---:R-:W-:Y:S05]  /*3520*/  @!P0 BRA `(.L_x_64) ;  /* 0x000000b000d08947 */ /* 0x004fea0003800000 */
.L_x_63:
[----:B--2---:R-:W-:Y:S01]  /*3530*/  HFMA2 R0, -RZ, RZ, 0, 5.9604644775390625e-08 ;  /* 0x00000001ff007431 */ /* 0x004fe200000001ff */
[----:B------:R-:W-:Y:S01]  /*3540*/  UPRMT UR4, UR68, 0x654, UR7 ;  /* 0x0000065444047896 */ /* 0x000fe20008000007 */
[----:B------:R-:W-:Y:S01]  /*3550*/  IMAD.MOV.U32 R8, RZ, RZ, 0xffff ;  /* 0x0000ffffff087424 */ /* 0x000fe200078e00ff */
[----:B------:R-:W-:Y:S01]  /*3560*/  PRMT R4, R4, 0x654, R5 ;  /* 0x0000065404047816 */ /* 0x000fe20000000005 */
[----:B------:R-:W-:Y:S02]  /*3570*/  IMAD.MOV.U32 R6, RZ, RZ, 0x4 ;  /* 0x00000004ff067424 */ /* 0x000fe400078e00ff */
[----:B------:R-:W-:Y:S01]  /*3580*/  IMAD.SHL.U32 R9, R11, 0x20, RZ ;  /* 0x000000200b097824 */ /* 0x000fe200078e00ff */
[----:B------:R-:W-:Y:S02]  /*3590*/  MOV R5, UR4 ;  /* 0x0000000400057c02 */ /* 0x000fe40008000f00 */
[-C--:B------:R-:W-:Y:S01]  /*35a0*/  SHF.L.U32 R8, R8, R11.reuse, RZ ;  /* 0x0000000b08087219 */ /* 0x080fe200000006ff */
[----:B------:R2:W-:Y:S01]  /*35b0*/  SYNCS.ARRIVE.TRANS64.RED RZ, [UR4], R6 ;  /* 0x00000006ffff79a7 */ /* 0x0005e20008000404 */
[----:B------:R-:W-:Y:S01]  /*35c0*/  SHF.L.U32 R7, R0, R11, RZ ;  /* 0x0000000b00077219 */ /* 0x000fe200000006ff */
[----:B------:R2:W-:Y:S04]  /*35d0*/  STS [UR6+0x100], R9 ;  /* 0x00010009ff007988 */ /* 0x0005e80008000806 */
[----:B------:R2:W-:Y:S04]  /*35e0*/  STAS [R4.64], R11 ;  /* 0x0000000b04007dbd */ /* 0x0005e8000c0008ff */
[----:B------:R2:W-:Y:S04]  /*35f0*/  ATOMS.OR RZ, [UR5+0x14], R8 ;  /* 0x00001408ffff798c */ /* 0x0005e8000b000005 */
[----:B------:R2:W-:Y:S04]  /*3600*/  ATOMS.OR RZ, [UR5+0x18], R7 ;  /* 0x00001807ffff798c */ /* 0x0005e8000b000005 */
[----:B------:R2:W-:Y:S02]  /*3610*/  ATOMS.XOR RZ, [UR5+0x10], R0 ;  /* 0x00001000ffff798c */ /* 0x0005e4000b800005 */
.L_x_60:
[----:B-1----:R-:W-:Y:S05]  /*3620*/  BSYNC B0 ;  /* 0x0000000000007941 */ /* 0x002fea0003800000 */
.L_x_59:
[----:B------:R-:W-:Y:S05]  /*3630*/  BRA.U UP1, `(.L_x_65) ;  /* 0x00000001016c7547 */ /* 0x000fea000b800000 */
[----:B------:R-:W-:-:S03]  /*3640*/  UMOV UR4, 0xffffffff ;  /* 0xffffffff00047882 */ /* 0x000fc60000000000 */
[----:B------:R-:W-:Y:S05]  /*3650*/  BRA.DIV UR4, `(.L_x_66) ;  /* 0x000000b2049c7947 */ /* 0x000fea000b800000 */
[----:B------:R-:W-:-:S13]  /*3660*/  ELECT P6, URZ, PT ;  /* 0x0000000000ff782f */ /* 0x000fda00038c0000 */
.L_x_198:
[----:B------:R-:W-:Y:S05]  /*3670*/  @!P6 BRA `(.L_x_65) ;  /* 0x00000000005ce947 */ /* 0x000fea0003800000 */
[----:B--2---:R-:W2:Y:S02]  /*3680*/  LDS R5, [UR5+0x10] ;  /* 0x00001005ff057984 */ /* 0x004ea40008000800 */
[----:B--2---:R-:W-:-:S04]  /*3690*/  SHF.L.U32 R5, R5, 0x1f, RZ ;  /* 0x0000001f05057819 */ /* 0x004fc800000006ff */
[----:B------:R-:W2:Y:S02]  /*36a0*/  SYNCS.PHASECHK.TRANS64.TRYWAIT P0, [UR5+0x8], R5 ;  /* 0x00000805ff0075a7 */ /* 0x000ea40008001105 */
[----:B--2---:R-:W-:Y:S05]  /*36b0*/  @P0 BRA `(.L_x_67) ;  /* 0x0000000000080947 */ /* 0x004fea0003800000 */
[----:B------:R-:W2:Y:S02]  /*36c0*/  SYNCS.PHASECHK.TRANS64.TRYWAIT P0, [UR5+0x8], R5 ;  /* 0x00000805ff0075a7 */ /* 0x000ea40008001105 */
[----:B--2---:R-:W-:Y:S05]  /*36d0*/  @!P0 BRA `(.L_x_68) ;  /* 0x000000b0009c8947 */ /* 0x004fea0003800000 */
.L_x_67:
[----:B------:R-:W3:Y:S01]  /*36e0*/  LDS R7, [UR6+0x100] ;  /* 0x00010006ff077984 */ /* 0x000ee20008000800 */
[----:B--2---:R-:W-:Y:S02]  /*36f0*/  HFMA2 R0, -RZ, RZ, 0, 5.9604644775390625e-08 ;  /* 0x00000001ff007431 */ /* 0x004fe400000001ff */
[----:B------:R-:W-:Y:S01]  /*3700*/  IMAD.MOV.U32 R4, RZ, RZ, 0xffff ;  /* 0x0000ffffff047424 */ /* 0x000fe200078e00ff */
[----:B------:R-:W-:Y:S01]  /*3710*/  UPRMT UR4, UR68, 0x654, UR7 ;  /* 0x0000065444047896 */ /* 0x000fe20008000007 */
[----:B---3--:R-:W-:-:S03]  /*3720*/  IMAD.SHL.U32 R5, R7, 0x20, RZ ;  /* 0x0000002007057824 */ /* 0x008fc600078e00ff */
[-C--:B------:R-:W-:Y:S02]  /*3730*/  SHF.L.U32 R4, R4, R7.reuse, RZ ;  /* 0x0000000704047219 */ /* 0x080fe400000006ff */
[----:B------:R-:W-:Y:S01]  /*3740*/  SHF.L.U32 R7, R0, R7, RZ ;  /* 0x0000000700077219 */ /* 0x000fe200000006ff */
[----:B------:R3:W-:Y:S04]  /*3750*/  STS [UR6+0x100], R5 ;  /* 0x00010005ff007988 */ /* 0x0007e80008000806 */
[----:B------:R3:W-:Y:S04]  /*3760*/  ATOMS.OR RZ, [UR5+0x14], R4 ;  /* 0x00001404ffff798c */ /* 0x0007e8000b000005 */
[----:B------:R3:W-:Y:S01]  /*3770*/  ATOMS.OR RZ, [UR5+0x18], R7 ;  /* 0x00001807ffff798c */ /* 0x0007e2000b000005 */
[----:B------:R-:W-:Y:S03]  /*3780*/  SYNCS.ARRIVE.TRANS64.RED.A1T0 RZ, [UR4], RZ ;  /* 0x000000ffffff79a7 */ /* 0x000fe60008100404 */
[----:B------:R3:W-:Y:S01]  /*3790*/  ATOMS.XOR RZ, [UR5+0x10], R0 ;  /* 0x00001000ffff798c */ /* 0x0007e2000b800005 */
[----:B------:R-:W-:Y:S05]  /*37a0*/  BRA `(.L_x_65) ;  /* 0x0000000000107947 */ /* 0x000fea0003800000 */
.L_x_58:
[----:B------:R-:W-:Y:S02]  /*37b0*/  MOV R0, 0xffffffff ;  /* 0xffffffff00007802 */ /* 0x000fe40000000f00 */
[----:B------:R-:W-:-:S03]  /*37c0*/  MOV R4, 0x37f0 ;  /* 0x000037f000047802 */ /* 0x000fc60000000f00 */
[----:B------:R2:W-:Y:S04]  /*37d0*/  STS [UR6+0x100], R0 ;  /* 0x00010000ff007988 */ /* 0x0005e80008000806 */
[----:B-12--5:R-:W-:Y:S05]  /*37e0*/  CALL.REL.NOINC `($__internal_1_$__cuda_sm10x_tcgen05_guardrail_trap_phase_invalid_during_alloc) ;  /* 0x000000b800f07944 */ /* 0x026fea0003c00000 */
.L_x_65:
[----:B------:R-:W-:Y:S05]  /*37f0*/  WARPSYNC.ALL ;  /* 0x0000000000007948 */ /* 0x000fea0003800000 */
[----:B------:R-:W4:Y:S01]  /*3800*/  S2UR UR4, SR_CgaCtaId ;  /* 0x00000000000479c3 */ /* 0x000f220000008800 */
[----:B------:R-:W-:Y:S01]  /*3810*/  UMOV UR41, 0x400 ;  /* 0x0000040000297882 */ /* 0x000fe20000000000 */
[----:B------:R-:W-:-:S06]  /*3820*/  NOP ;  /* 0x0000000000007918 */ /* 0x000fcc0000000000 */
[----:B------:R-:W-:Y:S06]  /*3830*/  BAR.ARV 0x6, 0xa0 ;  /* 0x0182800000007b1d */ /* 0x000fec0000002000 */
[----:B------:R-:W1:Y:S01]  /*3840*/  LDCU UR6, c[0x0][0x38c] ;  /* 0x00007180ff0677ac */ /* 0x000e620008000800 */
[----:B------:R-:W-:Y:S01]  /*3850*/  LOP3.LUT R3, R3, 0xffff, RZ, 0xc0, !PT ;  /* 0x0000ffff03037812 */ /* 0x000fe200078ec0ff */
[----:B--2---:R-:W-:Y:S01]  /*3860*/  IMAD.MOV.U32 R9, RZ, RZ, 0x1 ;  /* 0x00000001ff097424 */ /* 0x004fe200078e00ff */
[----:B------:R-:W-:Y:S01]  /*3870*/  LOP3.LUT R2, R2, 0xffff, RZ, 0xc0, !PT ;  /* 0x0000ffff02027812 */ /* 0x000fe200078ec0ff */
[----:B------:R-:W-:Y:S01]  /*3880*/  IMAD.MOV.U32 R8, RZ, RZ, RZ ;  /* 0x000000ffff087224 */ /* 0x000fe200078e00ff */
[----:B------:R-:W-:Y:S01]  /*3890*/  R2UR UR43, R3 ;  /* 0x00000000032b72ca */ /* 0x000fe200000e0000 */
[----:B------:R-:W-:Y:S01]  /*38a0*/  UMOV UR47, URZ ;  /* 0x000000ff002f7c82 */ /* 0x000fe20008000000 */
[----:B------:R-:W-:-:S02]  /*38b0*/  R2UR UR65, R2 ;  /* 0x00000000024172ca */ /* 0x000fc400000e0000 */
[----:B------:R-:W-:Y:S01]  /*38c0*/  CS2R R2, SRZ ;  /* 0x0000000000027805 */ /* 0x000fe2000001ff00 */
[----:B------:R-:W-:Y:S01]  /*38d0*/  UMOV UR38, URZ ;  /* 0x000000ff00267c82 */ /* 0x000fe20008000000 */
[----:B----4-:R-:W-:Y:S01]  /*38e0*/  ULEA UR41, UR4, UR41, 0x18 ;  /* 0x0000002904297291 */ /* 0x010fe2000f8ec0ff */
[----:B------:R-:W-:Y:S01]  /*38f0*/  UMOV UR37, URZ ;  /* 0x000000ff00257c82 */ /* 0x000fe20008000000 */
[----:B------:R-:W-:Y:S02]  /*3900*/  UISETP.NE.AND UP3, UPT, UR69, URZ, UPT ;  /* 0x000000ff4500728c */ /* 0x000fe4000bf65270 */
[----:B------:R-:W-:Y:S02]  /*3910*/  UIADD3 UR5, UPT, UPT, UR41, 0x10800, URZ ;  /* 0x0001080029057890 */ /* 0x000fe4000fffe0ff */
[----:B------:R-:W-:-:S03]  /*3920*/  UIADD3 UR4, UPT, UPT, UR41, 0x20800, URZ ;  /* 0x0002080029047890 */ /* 0x000fc6000fffe0ff */
[----:B---3--:R-:W2:Y:S01]  /*3930*/  LDS R0, [UR41+0x100] ;  /* 0x00010029ff007984 */ /* 0x008ea20008000800 */
[----:B-1----:R-:W-:Y:S02]  /*3940*/  UIADD3 UR6, UPT, UPT, UR6, 0x3f, URZ ;  /* 0x0000003f06067890 */ /* 0x002fe4000fffe0ff */
[----:B------:R-:W-:Y:S02]  /*3950*/  USHF.R.U32.HI UR5, URZ, 0x4, UR5 ;  /* 0x00000004ff057899 */ /* 0x000fe40008011605 */
[----:B------:R-:W-:Y:S02]  /*3960*/  USHF.R.S32.HI UR64, URZ, 0x1f, UR6 ;  /* 0x0000001fff407899 */ /* 0x000fe40008011406 */
[----:B------:R-:W-:Y:S02]  /*3970*/  USHF.R.U32.HI UR4, URZ, 0x4, UR4 ;  /* 0x00000004ff047899 */ /* 0x000fe40008011604 */
[----:B------:R-:W-:Y:S02]  /*3980*/  ULEA.HI UR64, UR64, UR6, URZ, 0x6 ;  /* 0x0000000640407291 */ /* 0x000fe4000f8f30ff */
[----:B------:R-:W-:-:S02]  /*3990*/  ULOP3.LUT UR5, UR5, 0x3fff, URZ, 0xc0, !UPT ;  /* 0x00003fff05057892 */ /* 0x000fc4000f8ec0ff */
[----:B------:R-:W-:Y:S02]  /*39a0*/  USHF.R.S32.HI UR64, URZ, 0x6, UR64 ;  /* 0x00000006ff407899 */ /* 0x000fe40008011440 */
[----:B------:R-:W-:Y:S02]  /*39b0*/  ULOP3.LUT UR45, UR4, 0x3fff, URZ, 0xc0, !UPT ;  /* 0x00003fff042d7892 */ /* 0x000fe4000f8ec0ff */
[----:B------:R-:W-:Y:S01]  /*39c0*/  UISETP.LT.AND UP0, UPT, UR64, 0x1, UPT ;  /* 0x000000014000788c */ /* 0x000fe2000bf01270 */
[----:B------:R-:W-:Y:S01]  /*39d0*/  UMOV UR62, 0x0 ;  /* 0x00000000003e7882 */ /* 0x000fe20000000000 */
        /* <DEDUP_REMOVED lines=9> */
[----:B------:R-:W-:-:S02]  /*3a70*/  ULOP3.LUT UR44, UR5, 0x10000, URZ, 0xfc, !UPT ;  /* 0x00010000052c7892 */ /* 0x000fc4000f8efcff */
[----:B------:R-:W-:Y:S02]  /*3a80*/  ULOP3.LUT UR45, UR45, 0x10000, URZ, 0xfc, !UPT ;  /* 0x000100002d2d7892 */ /* 0x000fe4000f8efcff */
[----:B------:R-:W-:Y:S01]  /*3a90*/  USEL UR66, UR64, 0x1, !UP0 ;  /* 0x0000000140427887 */ /* 0x000fe2000c000000 */
[----:B------:R-:W-:Y:S01]  /*3aa0*/  UMOV UR52, 0x0 ;  /* 0x0000000000347882 */ /* 0x000fe20000000000 */
[----:B------:R-:W-:Y:S01]  /*3ab0*/  UMOV UR53, 0x10400910 ;  /* 0x1040091000357882 */ /* 0x000fe20000000000 */
[----:B------:R-:W-:Y:S01]  /*3ac0*/  UMOV UR50, 0x0 ;  /* 0x0000000000327882 */ /* 0x000fe20000000000 */
[----:B------:R-:W-:Y:S01]  /*3ad0*/  UMOV UR51, 0x10400910 ;  /* 0x1040091000337882 */ /* 0x000fe20000000000 */
[----:B------:R-:W-:Y:S01]  /*3ae0*/  UMOV UR48, 0x0 ;  /* 0x0000000000307882 */ /* 0x000fe20000000000 */
[----:B--2---:R-:W-:Y:S01]  /*3af0*/  R2UR UR67, R0 ;  /* 0x00000000004372ca */ /* 0x004fe200000e0000 */
[----:B------:R-:W-:-:S14]  /*3b00*/  UMOV UR49, 0x10400910 ;  /* 0x1040091000317882 */ /* 0x000fdc0000000000 */
.L_x_76:
[C---:B------:R-:W-:Y:S02]  /*3b10*/  LEA R0, R8.reuse, UR41, 0x3 ;  /* 0x0000002908007c11 */ /* 0x040fe4000f8e18ff */
[----:B------:R-:W-:Y:S02]  /*3b20*/  SHF.L.U32 R5, R3, 0x1f, RZ ;  /* 0x0000001f03057819 */ /* 0x000fe400000006ff */
[----:B------:R-:W-:Y:S02]  /*3b30*/  LEA R4, R8, UR41, 0x4 ;  /* 0x0000002908047c11 */ /* 0x000fe4000f8e20ff */
[----:B------:R-:W1:Y:S02]  /*3b40*/  SYNCS.PHASECHK.TRANS64.TRYWAIT P0, [R0+URZ+0x70], R5 ;  /* 0x00007005000075a7 */ /* 0x000e6400080011ff */
[----:B-1-3--:R-:W-:Y:S05]  /*3b50*/  @!P0 BRA `(.L_x_69) ;  /* 0x000000ac00948947 */ /* 0x00afea0003800000 */
.L_x_199:
[----:B-1----:R-:W1:Y:S01]  /*3b60*/  LDS.128 R4, [R4+0xe0] ;  /* 0x0000e00004047984 */ /* 0x002e620000000c00 */
[----:B------:R-:W-:Y:S02]  /*3b70*/  VIADD R0, R0, 0x80 ;  /* 0x0000008000007836 */ /* 0x000fe40000000000 */
[----:B------:R-:W-:Y:S01]  /*3b80*/  VIADD R8, R8, 0x1 ;  /* 0x0000000108087836 */ /* 0x000fe20000000000 */
[----:B------:R-:W-:Y:S01]  /*3b90*/  @!PT LDS RZ, [RZ] ;  /* 0x00000000fffff984 */ /* 0x000fe20000000800 */
[----:B------:R-:W-:Y:S01]  /*3ba0*/  @!PT LDS RZ, [RZ] ;  /* 0x00000000fffff984 */ /* 0x000fe20000000800 */
[----:B------:R-:W-:Y:S01]  /*3bb0*/  @!PT LDS RZ, [RZ] ;  /* 0x00000000fffff984 */ /* 0x000fe20000000800 */
[----:B------:R-:W-:Y:S01]  /*3bc0*/  @!PT LDS RZ, [RZ] ;  /* 0x00000000fffff984 */ /* 0x000fe20000000800 */
[----:B------:R2:W-:Y:S06]  /*3bd0*/  MEMBAR.ALL.CTA ;  /* 0x0000000000007992 */ /* 0x0005ec0000008000 */
[----:B--2---:R-:W2:Y:S01]  /*3be0*/  FENCE.VIEW.ASYNC.S ;  /* 0x00000000000073c6 */ /* 0x004ea20000000000 */
[----:B------:R-:W-:-:S04]  /*3bf0*/  PRMT R0, RZ, 0x654, R0 ;  /* 0x00000654ff007816 */ /* 0x000fc80000000000 */
[----:B--2---:R2:W-:Y:S01]  /*3c00*/  SYNCS.ARRIVE.TRANS64.RED.A1T0 RZ, [R0+URZ], RZ ;  /* 0x000000ff00ff79a7 */ /* 0x0045e200081004ff */
[----:B-1----:R-:W-:Y:S01]  /*3c10*/  LOP3.LUT P1, RZ, R6, 0x1, RZ, 0xc0, !PT ;  /* 0x0000000106ff7812 */ /* 0x002fe2000782c0ff */
[----:B--2---:R-:W-:-:S12]  /*3c20*/  BRA.U UP3, `(.L_x_70) ;  /* 0x0000000503587547 */ /* 0x004fd8000b800000 */
[----:B------:R-:W1:Y:S01]  /*3c30*/  LDCU UR4, c[0x0][0x38c] ;  /* 0x00007180ff0477ac */ /* 0x000e620008000800 */
[----:B------:R-:W-:Y:S02]  /*3c40*/  PLOP3.LUT P2, PT, PT, PT, PT, 0x80, 0x8 ;  /* 0x000000000008781c */ /* 0x000fe40003f4f070 */
[----:B------:R-:W-:Y:S01]  /*3c50*/  SHF.L.U32 R5, R9, 0x1f, RZ ;  /* 0x0000001f09057819 */ /* 0x000fe200000006ff */
[----:B------:R-:W-:Y:S02]  /*3c60*/  ULEA UR46, UR47, UR41, 0x3 ;  /* 0x000000292f2e7291 */ /* 0x000fe4000f8e18ff */
[----:B------:R-:W-:Y:S02]  /*3c70*/  ULEA UR36, UR47, UR67, 0x8 ;  /* 0x000000432f247291 */ /* 0x000fe4000f8e40ff */
[----:B-1----:R-:W-:-:S06]  /*3c80*/  UISETP.GE.AND UP0, UPT, UR4, 0x1, UPT ;  /* 0x000000010400788c */ /* 0x002fcc000bf06270 */
[----:B------:R-:W-:-:S05]  /*3c90*/  PLOP3.LUT P0, PT, PT, PT, UP0, 0x80, 0x8 ;  /* 0x000000000008781c */ /* 0x000fca0003f0f008 */
[----:B------:R-:W-:-:S08]  /*3ca0*/  @UP0 ULEA UR4, UR38, UR41, 0x3 ;  /* 0x0000002926040291 */ /* 0x000fd0000f8e18ff */
[----:B------:R-:W-:-:S04]  /*3cb0*/  @P0 SHF.L.U32 R0, R2, 0x1f, RZ ;  /* 0x0000001f02000819 */ /* 0x000fc800000006ff */
[----:B------:R1:W2:Y:S01]  /*3cc0*/  @P0 SYNCS.PHASECHK.TRANS64.TRYWAIT P2, [UR4], R0 ;  /* 0x00000000ff0005a7 */ /* 0x0002a20008041104 */
[----:B------:R-:W3:Y:S02]  /*3cd0*/  SYNCS.PHASECHK.TRANS64.TRYWAIT P0, [UR46+0xa0], R5 ;  /* 0x0000a005ff0075a7 */ /* 0x000ee4000800112e */
[----:B-123--:R-:W-:Y:S05]  /*3ce0*/  @!P0 BRA `(.L_x_71) ;  /* 0x000000ac00448947 */ /* 0x00efea0003800000 */
.L_x_201:
[----:B------:R-:W-:Y:S01]  /*3cf0*/  UMOV UR42, UR37 ;  /* 0x00000025002a7c82 */ /* 0x000fe20008000000 */
[----:B------:R-:W-:Y:S05]  /*3d00*/  BRA.U !UP0, `(.L_x_72) ;  /* 0x0000000508107547 */ /* 0x000fea000b800000 */
[----:B------:R-:W-:Y:S02]  /*3d10*/  UIADD3 UR42, UPT, UPT, UR66, UR37, URZ ;  /* 0x00000025422a7290 */ /* 0x000fe4000fffe0ff */
[----:B------:R-:W-:Y:S01]  /*3d20*/  UPLOP3.LUT UP2, UPT, UPT, UPT, UPT, 0x40, 0x4 ;  /* 0x000000000004789c */ /* 0x000fe20003f4e870 */
[----:B------:R-:W-:Y:S01]  /*3d30*/  UMOV UR39, UR64 ;  /* 0x0000004000277c82 */ /* 0x000fe20008000000 */
[----:B------:R-:W-:-:S09]  /*3d40*/  UMOV UR5, UR38 ;  /* 0x0000002600057c82 */ /* 0x000fd20008000000 */
.L_x_75:
[----:B------:R-:W-:Y:S01]  /*3d50*/  ULEA UR7, UR5, UR41, 0x3 ;  /* 0x0000002905077291 */ /* 0x000fe2000f8e18ff */
[----:B--23--:R-:W-:Y:S11]  /*3d60*/  @P2 BRA `(.L_x_73) ;  /* 0x00000000000c2947 */ /* 0x00cff60003800000 */
[----:B-1----:R-:W-:Y:S04]  /*3d70*/  SHF.L.U32 R5, R2, 0x1f, RZ ;  /* 0x0000001f02057819 */ /* 0x002fe800000006ff */
[----:B------:R-:W1:Y:S02]  /*3d80*/  SYNCS.PHASECHK.TRANS64.TRYWAIT P0, [UR7], R5 ;  /* 0x00000005ff0075a7 */ /* 0x000e640008001107 */
[----:B-1----:R-:W-:Y:S05]  /*3d90*/  @!P0 BRA `(.L_x_74) ;  /* 0x000000ac00308947 */ /* 0x002fea0003800000 */
.L_x_73:
[----:B------:R-:W-:Y:S01]  /*3da0*/  UISETP.NE.AND UP0, UPT, UR39, 0x1, UPT ;  /* 0x000000012700788c */ /* 0x000fe2000bf05270 */
[----:B------:R-:W-:Y:S01]  /*3db0*/  PLOP3.LUT P2, PT, PT, PT, PT, 0x80, 0x8 ;  /* 0x000000000008781c */ /* 0x000fe20003f4f070 */
[----:B------:R-:W-:Y:S02]  /*3dc0*/  UIADD3 UR4, UPT, UPT, UR5, 0x1, URZ ;  /* 0x0000000105047890 */ /* 0x000fe4000fffe0ff */
[----:B------:R-:W-:Y:S02]  /*3dd0*/  UIADD3 UR40, UPT, UPT, UR7, 0x10, URZ ;  /* 0x0000001007287890 */ /* 0x000fe4000fffe0ff */
[----:B------:R-:W-:Y:S01]  /*3de0*/  UISETP.NE.AND UP1, UPT, UR4, 0x2, UPT ;  /* 0x000000020400788c */ /* 0x000fe2000bf25270 */
[----:B------:R-:W-:Y:S01]  /*3df0*/  PLOP3.LUT P0, PT, PT, PT, UP0, 0x80, 0x8 ;  /* 0x000000000008781c */ /* 0x000fe20003f0f008 */
[----:B------:R-:W-:Y:S02]  /*3e00*/  UIADD3 UR37, UPT, UPT, UR37, 0x1, URZ ;  /* 0x0000000125257890 */ /* 0x000fe4000fffe0ff */
[----:B------:R-:W-:Y:S02]  /*3e10*/  USEL UR6, URZ, 0x1, UP1 ;  /* 0x00000001ff067887 */ /* 0x000fe40008800000 */
[----:B------:R-:W-:Y:S02]  /*3e20*/  USEL UR38, UR4, URZ, UP1 ;  /* 0x000000ff04267287 */ /* 0x000fe40008800000 */
[----:B------:R-:W-:Y:S02]  /*3e30*/  UIADD3 UR39, UPT, UPT, UR39, -0x1, URZ ;  /* 0xffffffff27277890 */ /* 0x000fe4000fffe0ff */
[----:B------:R-:W-:Y:S01]  /*3e40*/  @UP0 ULEA UR4, UR38, UR41, 0x3 ;  /* 0x0000002926040291 */ /* 0x000fe2000f8e18ff */
[----:B------:R-:W-:Y:S01]  /*3e50*/  LOP3.LUT R2, R2, UR6, RZ, 0x3c, !PT ;  /* 0x0000000602027c12 */ /* 0x000fe2000f8e3cff */
[----:B------:R-:W-:Y:S02]  /*3e60*/  ULEA UR6, UR5, UR45, 0xb ;  /* 0x0000002d05067291 */ /* 0x000fe4000f8e58ff */
[----:B------:R-:W-:Y:S01]  /*3e70*/  UISETP.NE.AND UP0, UPT, UR37, UR42, UPT ;  /* 0x0000002a2500728c */ /* 0x000fe2000bf05270 */
[----:B-1----:R-:W-:Y:S01]  /*3e80*/  @P0 SHF.L.U32 R0, R2, 0x1f, RZ ;  /* 0x0000001f02000819 */ /* 0x002fe200000006ff */
[----:B------:R-:W-:Y:S02]  /*3e90*/  UIADD3 UR34, UPT, UPT, UR6, 0x2, URZ ;  /* 0x0000000206227890 */ /* 0x000fe4000fffe0ff */
[----:B------:R-:W-:Y:S01]  /*3ea0*/  UIADD3 UR30, UPT, UPT, UR6, 0x4, URZ ;  /* 0x00000004061e7890 */ /* 0x000fe2000fffe0ff */
[----:B------:R2:W3:Y:S01]  /*3eb0*/  @P0 SYNCS.PHASECHK.TRANS64.TRYWAIT P2, [UR4], R0 ;  /* 0x00000000ff0005a7 */ /* 0x0004e20008041104 */
[----:B------:R-:W-:Y:S02]  /*3ec0*/  ULEA UR4, UR5, UR44, 0xb ;  /* 0x0000002c05047291 */ /* 0x000fe4000f8e58ff */
[----:B------:R-:W-:Y:S02]  /*3ed0*/  UIADD3 UR26, UPT, UPT, UR6, 0x6, URZ ;  /* 0x00000006061a7890 */ /* 0x000fe4000fffe0ff */
        /* <DEDUP_REMOVED lines=10> */
[----:B------:R-:W-:Y:S01]  /*3f80*/  UIADD3 UR8, UPT, UPT, UR4, 0x406, URZ ;  /* 0x0000040604087890 */ /* 0x000fe2000fffe0ff */
[----:B------:R-:W-:Y:S01]  /*3f90*/  UMOV UR7, 0x40004040 ;  /* 0x4000404000077882 */ /* 0x000fe20000000000 */
[----:B------:R-:W-:Y:S01]  /*3fa0*/  UMOV UR5, 0x40004040 ;  /* 0x4000404000057882 */ /* 0x000fe20000000000 */
[----:B------:R-:W-:Y:S01]  /*3fb0*/  UMOV UR35, 0x40004040 ;  /* 0x4000404000237882 */ /* 0x000fe20000000000 */
[----:B------:R1:W-:Y:S01]  /*3fc0*/  UTCHMMA.2CTA gdesc[UR4], gdesc[UR6], tmem[UR36], tmem[UR62], idesc[UR63], UP2 ;  /* 0x00ff3e06040075ea */ /* 0x0003e20009200024 */
[----:B------:R-:W-:Y:S01]  /*3fd0*/  UPLOP3.LUT UP2, UPT, UPT, UPT, UPT, 0x80, 0x8 ;  /* 0x000000000008789c */ /* 0x000fe20003f4f070 */
[----:B------:R-:W-:Y:S01]  /*3fe0*/  UMOV UR33, 0x40004040 ;  /* 0x4000404000217882 */ /* 0x000fe20000000000 */
[----:B------:R-:W-:Y:S01]  /*3ff0*/  UMOV UR31, 0x40004040 ;  /* 0x40004040001f7882 */ /* 0x000fe20000000000 */
[----:B------:R2:W-:Y:S01]  /*4000*/  UTCHMMA.2CTA gdesc[UR32], gdesc[UR34], tmem[UR36], tmem[UR60], idesc[UR61], UPT ;  /* 0x00ff3c22200075ea */ /* 0x0005e2000ba00024 */
        /* <DEDUP_REMOVED lines=14> */
[----:B------:R-:W-:Y:S01]  /*40f0*/  UMOV UR9, 0x40004040 ;  /* 0x4000404000097882 */ /* 0x000fe20000000000 */
[----:B------:R2:W-:Y:S01]  /*4100*/  UTCHMMA.2CTA gdesc[UR12], gdesc[UR14], tmem[UR36], tmem[UR50], idesc[UR51], UPT ;  /* 0x00ff320e0c0075ea */ /* 0x0005e2000ba00024 */
[----:B------:R2:W-:Y:S01]  /*4110*/  UTCHMMA.2CTA gdesc[UR8], gdesc[UR10], tmem[UR36], tmem[UR48], idesc[UR49], UPT ;  /* 0x00ff300a080075ea */ /* 0x0005e2000ba00024 */
[----:B------:R2:W-:Y:S01]  /*4120*/  UTCBAR.2CTA.MULTICAST [UR40], URZ, UR43 ;  /* 0x000000ff280073e9 */ /* 0x0005e2000820082b */
[----:B-1----:R-:W-:Y:S01]  /*4130*/  UMOV UR5, UR38 ;  /* 0x0000002600057c82 */ /* 0x002fe20008000000 */
[----:B------:R-:W-:Y:S05]  /*4140*/  BRA.U UP0, `(.L_x_75) ;  /* 0xfffffffd00007547 */ /* 0x000fea000b83ffff */
.L_x_72:
[----:B------:R-:W-:Y:S01]  /*4150*/  UIADD3 UR4, UPT, UPT, UR46, 0x90, URZ ;  /* 0x000000902e047890 */ /* 0x000fe2000fffe0ff */
[----:B------:R-:W-:-:S08]  /*4160*/  UMOV UR37, UR42 ;  /* 0x0000002a00257c82 */ /* 0x000fd00008000000 */
[----:B------:R4:W-:Y:S01]  /*4170*/  UTCBAR.2CTA.MULTICAST [UR4], URZ, UR65 ;  /* 0x000000ff040073e9 */ /* 0x0009e20008200841 */
[----:B------:R-:W-:Y:S02]  /*4180*/  NOP ;  /* 0x0000000000007918 */ /* 0x000fe40000000000 */
.L_x_70:
[----:B----4-:R-:W-:Y:S01]  /*4190*/  UIADD3 UR4, UPT, UPT, UR47, 0x1, URZ ;  /* 0x000000012f047890 */ /* 0x010fe2000fffe0ff */
[----:B------:R-:W-:-:S03]  /*41a0*/  ISETP.NE.AND P0, PT, R8, 0x2, PT ;  /* 0x000000020800780c */ /* 0x000fc60003f05270 */
[----:B------:R-:W-:Y:S01]  /*41b0*/  UISETP.NE.AND UP0, UPT, UR4, 0x2, UPT ;  /* 0x000000020400788c */ /* 0x000fe2000bf05270 */
[----:B-12---:R-:W-:Y:S02]  /*41c0*/  SEL R0, RZ, 0x1, P0 ;  /* 0x00000001ff007807 */ /* 0x006fe40000000000 */
[----:B------:R-:W-:Y:S01]  /*41d0*/  SEL R8, R8, RZ, P0 ;  /* 0x000000ff08087207 */ /* 0x000fe20000000000 */
[----:B------:R-:W-:Y:S01]  /*41e0*/  USEL UR5, URZ, 0x1, UP0 ;  /* 0x00000001ff057887 */ /* 0x000fe20008000000 */
[----:B------:R-:W-:Y:S01]  /*41f0*/  LOP3.LUT R3, R3, R0, RZ, 0x3c, !PT ;  /* 0x0000000003037212 */ /* 0x000fe200078e3cff */
[----:B------:R-:W-:-:S04]  /*4200*/  USEL UR47, UR4, URZ, UP0 ;  /* 0x000000ff042f7287 */ /* 0x000fc80008000000 */
[----:B------:R-:W-:Y:S01]  /*4210*/  LOP3.LUT R9, R9, UR5, RZ, 0x3c, !PT ;  /* 0x0000000509097c12 */ /* 0x000fe2000f8e3cff */
[----:B------:R-:W-:Y:S07]  /*4220*/  @P1 BRA `(.L_x_76) ;  /* 0xfffffff800381947 */ /* 0x000fee000383ffff */
[----:B------:R-:W1:Y:S01]  /*4230*/  S2UR UR8, SR_CgaCtaId ;  /* 0x00000000000879c3 */ /* 0x000e620000008800 */
[----:B------:R-:W-:Y:S01]  /*4240*/  ELECT P0, URZ, PT ;  /* 0x0000000000ff782f */ /* 0x000fe20003800000 */
[----:B------:R-:W-:Y:S01]  /*4250*/  HFMA2 R0, -RZ, RZ, 0, 5.9604644775390625e-08 ;  /* 0x00000001ff007431 */ /* 0x000fe200000001ff */
[----:B------:R-:W-:-:S05]  /*4260*/  UMOV UR4, 0x40 ;  /* 0x0000004000047882 */ /* 0x000fca0000000000 */
[----:B------:R-:W-:Y:S01]  /*4270*/  UVIRTCOUNT.DEALLOC.SMPOOL 0x80 ;  /* 0x000000800000784c */ /* 0x000fe20000000000 */
[----:B------:R-:W-:Y:S02]  /*4280*/  UISETP.NE.AND UP0, UPT, UR69, URZ, UPT ;  /* 0x000000ff4500728c */ /* 0x000fe4000bf05270 */
[----:B-1----:R-:W-:-:S09]  /*4290*/  ULEA UR8, UR8, UR4, 0x18 ;  /* 0x0000000408087291 */ /* 0x002fd2000f8ec0ff */
[----:B------:R1:W-:Y:S01]  /*42a0*/  @P0 STS.U8 [UR8+0x1c], R0 ;  /* 0x00001c00ff000988 */ /* 0x0003e20008000008 */
[----:B------:R-:W-:Y:S05]  /*42b0*/  BRA.U UP0, `(.L_x_77) ;  /* 0x0000000100587547 */ /* 0x000fea000b800000 */
[----:B------:R-:W-:Y:S01]  /*42c0*/  UIADD3 UR5, UPT, UPT, UR41, 0xa0, URZ ;  /* 0x000000a029057890 */ /* 0x000fe2000fffe0ff */
[----:B------:R-:W-:-:S03]  /*42d0*/  SHF.L.U32 R3, R9, 0x1f, RZ ;  /* 0x0000001f09037819 */ /* 0x000fc600000006ff */
[----:B------:R-:W-:-:S09]  /*42e0*/  ULEA UR4, UR47, UR5, 0x3 ;  /* 0x000000052f047291 */ /* 0x000fd2000f8e18ff */
[----:B------:R-:W2:Y:S02]  /*42f0*/  SYNCS.PHASECHK.TRANS64.TRYWAIT P0, [UR4], R3 ;  /* 0x00000003ff0075a7 */ /* 0x000ea40008001104 */
[----:B--2---:R-:W-:Y:S05]  /*4300*/  @!P0 BRA `(.L_x_78) ;  /* 0x000000a400ec8947 */ /* 0x004fea0003800000 */
.L_x_204:
[----:B------:R-:W-:-:S04]  /*4310*/  UIADD3 UR4, UPT, UPT, UR47, 0x1, URZ ;  /* 0x000000012f047890 */ /* 0x000fc8000fffe0ff */
[----:B------:R-:W-:-:S04]  /*4320*/  UISETP.NE.AND UP1, UPT, UR4, 0x2, UPT ;  /* 0x000000020400788c */ /* 0x000fc8000bf25270 */
[----:B------:R-:W-:Y:S02]  /*4330*/  USEL UR6, URZ, 0x1, UP1 ;  /* 0x00000001ff067887 */ /* 0x000fe40008800000 */
[----:B------:R-:W-:-:S04]  /*4340*/  USEL UR4, UR4, URZ, UP1 ;  /* 0x000000ff04047287 */ /* 0x000fc80008800000 */
[----:B------:R-:W-:Y:S01]  /*4350*/  ULEA UR4, UR4, UR5, 0x3 ;  /* 0x0000000504047291 */ /* 0x000fe2000f8e18ff */
[----:B-1----:R-:W-:-:S04]  /*4360*/  LOP3.LUT R3, R9, UR6, RZ, 0x3c, !PT ;  /* 0x0000000609037c12 */ /* 0x002fc8000f8e3cff */
[----:B------:R-:W-:Y:S01]  /*4370*/  SHF.L.U32 R3, R3, 0x1f, RZ ;  /* 0x0000001f03037819 */ /* 0x000fe200000006ff */
[----:B------:R-:W-:-:S04]  /*4380*/  IMAD.U32 R0, RZ, RZ, UR4 ;  /* 0x00000004ff007e24 */ /* 0x000fc8000f8e00ff */
[----:B------:R1:W2:Y:S03]  /*4390*/  SYNCS.PHASECHK.TRANS64.TRYWAIT P0, [R0+URZ], R3 ;  /* 0x00000003000075a7 */ /* 0x0002a600080011ff */
[----:B--2---:R-:W-:Y:S05]  /*43a0*/  @!P0 NANOSLEEP.SYNCS 0x989680 ;  /* 0x009896800000895d */ /* 0x004fea0003900000 */
[----:B------:R-:W2:Y:S02]  /*43b0*/  @!P0 SYNCS.PHASECHK.TRANS64 P0, [R0+URZ], R3 ;  /* 0x00000003000085a7 */ /* 0x000ea400080010ff */
[----:B--2---:R-:W-:Y:S05]  /*43c0*/  @P0 BRA `(.L_x_79) ;  /* 0x0000000000200947 */ /* 0x004fea0003800000 */
.L_x_80:
[----:B--2---:R2:W4:Y:S02]  /*43d0*/  SYNCS.PHASECHK.TRANS64.TRYWAIT P0, [R0+URZ], R3 ;  /* 0x00000003000075a7 */ /* 0x00452400080011ff */
[----:B----4-:R-:W-:Y:S05]  /*43e0*/  @!P0 NANOSLEEP.SYNCS 0x989680 ;  /* 0x009896800000895d */ /* 0x010fea0003900000 */
[----:B------:R-:W4:Y:S02]  /*43f0*/  @!P0 SYNCS.PHASECHK.TRANS64 P0, [R0+URZ], R3 ;  /* 0x00000003000085a7 */ /* 0x000f2400080010ff */
[----:B----4-:R-:W-:Y:S05]  /*4400*/  @!P0 BRA `(.L_x_80) ;  /* 0xfffffffc00f08947 */ /* 0x010fea000383ffff */
[----:B------:R-:W-:Y:S05]  /*4410*/  BRA `(.L_x_79) ;  /* 0x00000000000c7947 */ /* 0x000fea0003800000 */
.L_x_77:
[----:B------:R-:W-:-:S04]  /*4420*/  UIADD3 UR4, UPT, UPT, UR41, 0xd0, URZ ;  /* 0x000000d029047890 */ /* 0x000fc8000fffe0ff */
[----:B------:R-:W-:-:S09]  /*4430*/  UPRMT UR4, UR68, 0x654, UR4 ;  /* 0x0000065444047896 */ /* 0x000fd20008000004 */
[----:B------:R-:W-:Y:S03]  /*4440*/  SYNCS.ARRIVE.TRANS64.RED.A1T0 RZ, [UR4], RZ ;  /* 0x000000ffffff79a7 */ /* 0x000fe60008100404 */
.L_x_79:
[----:B-12---:R-:W-:Y:S01]  /*4450*/  SHF.L.U32 R3, RZ, 0x1f, RZ ;  /* 0x0000001fff037819 */ /* 0x006fe200000006ff */
[----:B------:R-:W-:Y:S01]  /*4460*/  UIADD3 UR4, UPT, UPT, UR41, 0xd0, URZ ;  /* 0x000000d029047890 */ /* 0x000fe2000fffe0ff */
[----:B------:R-:W-:Y:S02]  /*4470*/  PLOP3.LUT P0, PT, PT, PT, UP0, 0x80, 0x8 ;  /* 0x000000000008781c */ /* 0x000fe40003f0f008 */
[----:B------:R-:W1:Y:S02]  /*4480*/  SYNCS.PHASECHK.TRANS64.TRYWAIT P1, [UR41+0xd0], R3 ;  /* 0x0000d003ff0075a7 */ /* 0x000e640008021129 */
[----:B-1----:R-:W-:Y:S09]  /*4490*/  @!P1 BRA `(.L_x_81) ;  /* 0x000000a400a09947 */ /* 0x002ff20003800000 */
.L_x_206:
[----:B------:R-:W-:Y:S01]  /*44a0*/  @!UP0 UPRMT UR4, UR68, 0x654, UR4 ;  /* 0x0000065444048896 */ /* 0x000fe20008000004 */
[----:B------:R-:W-:Y:S01]  /*44b0*/  UMOV UR5, 0xffff ;  /* 0x0000ffff00057882 */ /* 0x000fe20000000000 */
[----:B------:R-:W-:-:S07]  /*44c0*/  UMOV UR6, 0x1 ;  /* 0x0000000100067882 */ /* 0x000fce0000000000 */
[----:B------:R-:W-:Y:S01]  /*44d0*/  @!P0 SYNCS.ARRIVE.TRANS64.RED.A1T0 RZ, [UR4], RZ ;  /* 0x000000ffffff89a7 */ /* 0x000fe20008100404 */
[----:B------:R-:W-:Y:S01]  /*44e0*/  NOP ;  /* 0x0000000000007918 */ /* 0x000fe20000000000 */
[----:B-1----:R-:W1:Y:S01]  /*44f0*/  LDS R0, [UR8+0x14] ;  /* 0x00001408ff007984 */ /* 0x002e620008000800 */
[----:B------:R-:W-:-:S04]  /*4500*/  ULOP3.LUT UR4, UR67, 0xffff, URZ, 0xc0, !UPT ;  /* 0x0000ffff43047892 */ /* 0x000fc8000f8ec0ff */
[----:B------:R-:W-:-:S04]  /*4510*/  USHF.R.U32.HI UR4, URZ, 0x5, UR4 ;  /* 0x00000005ff047899 */ /* 0x000fc80008011604 */
[----:B------:R-:W-:Y:S02]  /*4520*/  USHF.L.U32 UR5, UR5, UR4, URZ ;  /* 0x0000000405057299 */ /* 0x000fe400080006ff */
[----:B------:R-:W-:-:S04]  /*4530*/  USHF.L.U32 UR4, UR6, UR4, URZ ;  /* 0x0000000406047299 */ /* 0x000fc800080006ff */
[----:B-1----:R-:W-:-:S04]  /*4540*/  LOP3.LUT R0, R0, UR5, RZ, 0xc0, !PT ;  /* 0x0000000500007c12 */ /* 0x002fc8000f8ec0ff */
[----:B------:R-:W-:-:S13]  /*4550*/  ISETP.NE.AND P0, PT, R0, UR5, PT ;  /* 0x0000000500007c0c */ /* 0x000fda000bf05270 */
[----:B------:R-:W-:Y:S05]  /*4560*/  @P0 BRA `(.L_x_82) ;  /* 0x0000000000580947 */ /* 0x000fea0003800000 */
[----:B------:R-:W1:Y:S02]  /*4570*/  LDS R0, [UR8+0x18] ;  /* 0x00001808ff007984 */ /* 0x000e640008000800 */
[----:B-1----:R-:W-:-:S04]  /*4580*/  LOP3.LUT R0, R0, UR4, RZ, 0xc0, !PT ;  /* 0x0000000400007c12 */ /* 0x002fc8000f8ec0ff */
[----:B------:R-:W-:-:S13]  /*4590*/  ISETP.NE.AND P0, PT, R0, UR4, PT ;  /* 0x0000000400007c0c */ /* 0x000fda000bf05270 */
[----:B------:R-:W-:Y:S05]  /*45a0*/  @P0 BRA `(.L_x_83) ;  /* 0x00000000003c0947 */ /* 0x000fea0003800000 */
[----:B------:R-:W1:Y:S01]  /*45b0*/  S2R R2, SR_LANEID ;  /* 0x0000000000027919 */ /* 0x000e620000000000 */
[----:B------:R-:W-:Y:S01]  /*45c0*/  ULOP3.LUT UR5, URZ, UR5, URZ, 0x33, !UPT ;  /* 0x00000005ff057292 */ /* 0x000fe2000f8e33ff */
[----:B------:R-:W-:Y:S01]  /*45d0*/  LOP3.LUT R4, RZ, UR4, RZ, 0x33, !PT ;  /* 0x00000004ff047c12 */ /* 0x000fe2000f8e33ff */
[----:B------:R-:W-:Y:S02]  /*45e0*/  VOTEU.ANY UR4, UPT, PT ;  /* 0x0000000000047886 */ /* 0x000fe400038e0100 */
[----:B------:R-:W-:Y:S01]  /*45f0*/  UFLO.U32 UR4, UR4 ;  /* 0x00000004000472bd */ /* 0x000fe200080e0000 */
[----:B------:R-:W2:Y:S01]  /*4600*/  REDUX UR6, R4 ;  /* 0x00000000040673c4 */ /* 0x000ea20000000000 */
[----:B------:R-:W-:-:S06]  /*4610*/  IMAD.U32 R0, RZ, RZ, UR5 ;  /* 0x00000005ff007e24 */ /* 0x000fcc000f8e00ff */
[----:B------:R4:W-:Y:S01]  /*4620*/  UTCATOMSWS.AND URZ, UR5 ;  /* 0x0000000500ff79e3 */ /* 0x0009e20008000000 */
[----:B------:R-:W3:Y:S01]  /*4630*/  REDUX UR7, R0 ;  /* 0x00000000000773c4 */ /* 0x000ee20000000000 */
[----:B-1----:R-:W-:Y:S01]  /*4640*/  ISETP.EQ.U32.AND P0, PT, R2, UR4, PT ;  /* 0x0000000402007c0c */ /* 0x002fe2000bf02070 */
[----:B--2---:R-:W-:Y:S01]  /*4650*/  IMAD.U32 R2, RZ, RZ, UR6 ;  /* 0x00000006ff027e24 */ /* 0x004fe2000f8e00ff */
[----:B---3--:R-:W-:-:S11]  /*4660*/  MOV R3, UR7 ;  /* 0x0000000700037c02 */ /* 0x008fd60008000f00 */
[----:B------:R4:W-:Y:S04]  /*4670*/  @P0 ATOMS.AND RZ, [UR8+0x14], R3 ;  /* 0x00001403ffff098c */ /* 0x0009e8000a800008 */
[----:B------:R4:W-:Y:S01]  /*4680*/  @P0 ATOMS.AND RZ, [UR8+0x18], R2 ;  /* 0x00001802ffff098c */ /* 0x0009e2000a800008 */
[----:B------:R-:W-:Y:S05]  /*4690*/  BRA `(.L_x_84) ;  /* 0x0000000000147947 */ /* 0x000fea0003800000 */
.L_x_83:
[----:B------:R-:W-:Y:S02]  /*46a0*/  MOV R2, 0x46c0 ;  /* 0x000046c000027802 */ /* 0x000fe40000000f00 */
[----:B---3-5:R-:W-:Y:S05]  /*46b0*/  CALL.REL.NOINC `($__internal_0_$__cuda_sm10x_tcgen05_guardrail_trap_col_being_dealloced_not_returned_by_alloc) ;  /* 0x000000ac00307944 */ /* 0x028fea0003c00000 */
[----:B------:R-:W-:Y:S05]  /*46c0*/  BRA `(.L_x_84) ;  /* 0x0000000000087947 */ /* 0x000fea0003800000 */
.L_x_82:
[----:B------:R-:W-:Y:S02]  /*46d0*/  MOV R2, 0x46f0 ;  /* 0x000046f000027802 */ /* 0x000fe40000000f00 */
[----:B---3-5:R-:W-:Y:S05]  /*46e0*/  CALL.REL.NOINC `($__internal_2_$__cuda_sm10x_tcgen05_guardrail_trap_unallocated_columns_being_dealloced) ;  /* 0x000000ac003c7944 */ /* 0x028fea0003c00000 */
.L_x_84:
[----:B------:R-:W-:Y:S01]  /*46f0*/  NOP ;  /* 0x0000000000007918 */ /* 0x000fe20000000000 */
[----:B----4-:R-:W-:Y:S05]  /*4700*/  EXIT ;  /* 0x000000000000794d */ /* 0x010fea0003800000 */
.L_x_57:
[----:B------:R-:W-:-:S09]  /*4710*/  UISETP.NE.OR UP0, UPT, UR21, 0x3, !UP5 ;  /* 0x000000031500788c */ /* 0x000fd2000ef05670 */
[----:B------:R-:W-:Y:S05]  /*4720*/  BRA.U UP0, `(.L_x_85) ;  /* 0x0000001500d47547 */ /* 0x000fea000b800000 */
[----:B------:R-:W2:Y:S01]  /*4730*/  LDCU UR37, c[0x0][0x370] ;  /* 0x00006e00ff2577ac */ /* 0x000ea20008000800 */
[----:B------:R-:W3:Y:S01]  /*4740*/  LDC.64 R16, c[0x0][0x348] ;  /* 0x0000d200ff107b82 */ /* 0x000ee20000000a00 */
[----:B------:R-:W-:Y:S01]  /*4750*/  HFMA2 R14, -RZ, RZ, 0, 0 ;  /* 0x00000000ff0e7431 */ /* 0x000fe200000001ff */
[----:B------:R-:W-:Y:S01]  /*4760*/  MOV R13, RZ ;  /* 0x000000ff000d7202 */ /* 0x000fe20000000f00 */
[----:B------:R-:W2:Y:S01]  /*4770*/  LDCU.128 UR48, c[0x0][0xb10] ;  /* 0x00016200ff3077ac */ /* 0x000ea20008000c00 */
[----:B------:R-:W-:Y:S01]  /*4780*/  HFMA2 R7, -RZ, RZ, 0, 2 ;  /* 0x00004000ff077431 */ /* 0x000fe200000001ff */
[----:B------:R-:W4:Y:S03]  /*4790*/  LDCU UR31, c[0x0][0x374] ;  /* 0x00006e80ff1f77ac */ /* 0x000f260008000800 */
[----:B------:R-:W1:Y:S01]  /*47a0*/  LDC.64 R2, c[0x0][0x888] ;  /* 0x00022200ff027b82 */ /* 0x000e620000000a00 */
[----:B------:R-:W4:Y:S01]  /*47b0*/  LDCU UR15, c[0x0][0xb0c] ;  /* 0x00016180ff0f77ac */ /* 0x000f220008000800 */
[----:B------:R-:W3:Y:S06]  /*47c0*/  LDCU UR46, c[0x0][0xb20] ;  /* 0x00016400ff2e77ac */ /* 0x000eec0008000800 */
[----:B------:R-:W1:Y:S01]  /*47d0*/  LDC.64 R4, c[0x0][0x890] ;  /* 0x00022400ff047b82 */ /* 0x000e620000000a00 */
[----:B------:R-:W3:Y:S01]  /*47e0*/  LDCU UR4, c[0x0][0xb30] ;  /* 0x00016600ff0477ac */ /* 0x000ee20008000800 */
[----:B--2---:R-:W-:-:S02]  /*47f0*/  UIMAD.WIDE.U32 UR6, UR37, UR48, URZ ;  /* 0x00000030250672a5 */ /* 0x004fc4000f8e00ff */
[----:B----4-:R-:W-:Y:S01]  /*4800*/  UIMAD.WIDE.U32 UR8, UR31, UR51, URZ ;  /* 0x000000331f0872a5 */ /* 0x010fe2000f8e00ff */
[----:B------:R-:W-:Y:S01]  /*4810*/  UMOV UR21, 0x400 ;  /* 0x0000040000157882 */ /* 0x000fe20000000000 */
[----:B------:R-:W-:Y:S02]  /*4820*/  UPLOP3.LUT UP1, UPT, UPT, UPT, UPT, 0x40, 0x4 ;  /* 0x000000000004789c */ /* 0x000fe40003f2e870 */
[----:B------:R-:W-:Y:S01]  /*4830*/  ULEA UR21, UR52, UR21, 0x18 ;  /* 0x0000001534157291 */ /* 0x000fe2000f8ec0ff */
[----:B------:R-:W-:Y:S02]  /*4840*/  UMOV UR6, UR7 ;  /* 0x0000000700067c82 */ /* 0x000fe40008000000 */
[----:B------:R-:W-:Y:S01]  /*4850*/  UMOV UR38, UR9 ;  /* 0x0000000900267c82 */ /* 0x000fe20008000000 */
[----:B------:R-:W-:Y:S02]  /*4860*/  UISETP.GE.AND UP0, UPT, UR45, 0x1, UPT ;  /* 0x000000012d00788c */ /* 0x000fe4000bf06270 */
[----:B------:R-:W-:Y:S01]  /*4870*/  UISETP.NE.AND UP4, UPT, UR45, 0x1, UPT ;  /* 0x000000012d00788c */ /* 0x000fe2000bf85270 */
[----:B------:R-:W2:Y:S01]  /*4880*/  LDCU.64 UR22, c[0x0][0xb28] ;  /* 0x00016500ff1677ac */ /* 0x000ea20008000a00 */
[----:B------:R-:W-:-:S02]  /*4890*/  UISETP.NE.AND UP6, UPT, UR15, 0x1, UPT ;  /* 0x000000010f00788c */ /* 0x000fc4000bfc5270 */
[----:B------:R-:W-:Y:S02]  /*48a0*/  UISETP.NE.AND UP5, UPT, UR50, 0x1, UPT ;  /* 0x000000013200788c */ /* 0x000fe4000bfa5270 */
[----:B------:R-:W-:Y:S02]  /*48b0*/  UIADD3 UR41, UPT, UPT, UR21, 0x20, URZ ;  /* 0x0000002015297890 */ /* 0x000fe4000fffe0ff */
[----:B------:R-:W-:Y:S02]  /*48c0*/  UIADD3 UR33, UPT, UPT, UR21, 0x28, URZ ;  /* 0x0000002815217890 */ /* 0x000fe4000fffe0ff */
[----:B------:R-:W-:Y:S02]  /*48d0*/  UIADD3 UR25, UPT, UPT, UR21, 0x30, URZ ;  /* 0x0000003015197890 */ /* 0x000fe4000fffe0ff */
[----:B------:R-:W-:Y:S02]  /*48e0*/  UIADD3 UR17, UPT, UPT, UR21, 0x38, URZ ;  /* 0x0000003815117890 */ /* 0x000fe4000fffe0ff */
[----:B------:R-:W-:-:S02]  /*48f0*/  USHF.R.U32.HI UR39, URZ, UR49, UR6 ;  /* 0x00000031ff277299 */ /* 0x000fc40008011606 */
[----:B---3--:R-:W-:Y:S02]  /*4900*/  USHF.R.U32.HI UR38, URZ, UR46, UR38 ;  /* 0x0000002eff267299 */ /* 0x008fe40008011626 */
[----:B------:R-:W-:-:S11]  /*4910*/  UISETP.NE.AND UP3, UPT, UR4, 0x1, UPT ;  /* 0x000000010400788c */ /* 0x000fd6000bf65270 */
.L_x_100:
[C---:B------:R-:W-:Y:S02]  /*4920*/  LEA R12, R14.reuse, UR21, 0x3 ;  /* 0x000000150e0c7c11 */ /* 0x040fe4000f8e18ff */
[----:B------:R-:W-:Y:S02]  /*4930*/  SHF.L.U32 R9, R13, 0x1f, RZ ;  /* 0x0000001f0d097819 */ /* 0x000fe400000006ff */
[----:B------:R-:W-:Y:S02]  /*4940*/  LEA R10, R14, UR21, 0x4 ;  /* 0x000000150e0a7c11 */ /* 0x000fe4000f8e20ff */
[----:B---3--:R-:W3:Y:S02]  /*4950*/  SYNCS.PHASECHK.TRANS64.TRYWAIT P0, [R12+URZ+0x70], R9 ;  /* 0x000070090c0075a7 */ /* 0x008ee400080011ff */
[----:B---3--:R-:W-:Y:S05]  /*4960*/  @!P0 BRA `(.L_x_86) ;  /* 0x000000a000848947 */ /* 0x008fea0003800000 */
.L_x_207:
[----:B---3--:R-:W3:Y:S01]  /*4970*/  LDS.128 R8, [R10+0xe0] ;  /* 0x0000e0000a087984 */ /* 0x008ee20000000c00 */
[----:B------:R-:W-:Y:S01]  /*4980*/  UISETP.GE.AND UP0, UPT, UR45, 0x1, UPT ;  /* 0x000000012d00788c */ /* 0x000fe2000bf06270 */
[----:B------:R-:W-:Y:S01]  /*4990*/  @!PT LDS RZ, [RZ] ;  /* 0x00000000fffff984 */ /* 0x000fe20000000800 */
[----:B------:R-:W-:Y:S01]  /*49a0*/  @!PT LDS RZ, [RZ] ;  /* 0x00000000fffff984 */ /* 0x000fe20000000800 */
[----:B------:R-:W-:Y:S01]  /*49b0*/  @!PT LDS RZ, [RZ] ;  /* 0x00000000fffff984 */ /* 0x000fe20000000800 */
[----:B------:R-:W-:Y:S01]  /*49c0*/  @!PT LDS RZ, [RZ] ;  /* 0x00000000fffff984 */ /* 0x000fe20000000800 */
[----:B------:R4:W-:Y:S06]  /*49d0*/  MEMBAR.ALL.CTA ;  /* 0x0000000000007992 */ /* 0x0009ec0000008000 */
[----:B----4-:R-:W4:Y:S01]  /*49e0*/  FENCE.VIEW.ASYNC.S ;  /* 0x00000000000073c6 */ /* 0x010f220000000000 */
[----:B---3--:R-:W-:Y:S11]  /*49f0*/  LOP3.LUT P0, RZ, R10, 0x1, RZ, 0xc0, !PT ;  /* 0x000000010aff7812 */ /* 0x008ff6000780c0ff */
[----:B------:R-:W-:Y:S02]  /*4a00*/  @!UPT UIADD3 URZ, UPT, UPT, URZ, URZ, URZ ;  /* 0x000000fffffff290 */ /* 0x000fe4000fffe0ff */
[----:B----4-:R-:W-:Y:S01]  /*4a10*/  VOTEU.ANY UP2, P0 ;  /* 0x0000000000ff7886 */ /* 0x010fe20000040100 */
[----:B------:R-:W-:Y:S11]  /*4a20*/  PLOP3.LUT P0, PT, PT, PT, UP2, 0x80, 0x8 ;  /* 0x000000000008781c */ /* 0x000ff60003f0f028 */
[----:B------:R-:W-:Y:S02]  /*4a30*/  @!UPT UIADD3 URZ, UPT, UPT, URZ, URZ, URZ ;  /* 0x000000fffffff290 */ /* 0x000fe4000fffe0ff */
[----:B------:R-:W-:Y:S02]  /*4a40*/  @P0 SHF.R.U32.HI R0, RZ, 0x10, R9 ;  /* 0x00000010ff000819 */ /* 0x000fe40000011609 */
[----:B------:R-:W-:Y:S02]  /*4a50*/  @P0 MOV R6, R8 ;  /* 0x0000000800060202 */ /* 0x000fe40000000f00 */
[----:B------:R-:W-:Y:S01]  /*4a60*/  @P0 R2UR UR4, R0 ;  /* 0x00000000000402ca */ /* 0x000fe200000e0000 */
[----:B------:R-:W-:Y:S01]  /*4a70*/  VIADD R0, R12, 0x80 ;  /* 0x000000800c007836 */ /* 0x000fe20000000000 */
[----:B------:R-:W-:Y:S02]  /*4a80*/  @P0 LOP3.LUT R8, R9, 0xffff, RZ, 0xc0, !PT ;  /* 0x0000ffff09080812 */ /* 0x000fe400078ec0ff */
[----:B------:R-:W-:Y:S02]  /*4a90*/  @P0 R2UR UR6, R6 ;  /* 0x00000000060602ca */ /* 0x000fe400000e0000 */
[----:B------:R-:W-:Y:S02]  /*4aa0*/  PRMT R0, RZ, 0x654, R0 ;  /* 0x00000654ff007816 */ /* 0x000fe40000000000 */
[----:B------:R-:W-:Y:S02]  /*4ab0*/  @P0 R2UR UR5, R8 ;  /* 0x00000000080502ca */ /* 0x000fe400000e0000 */
[----:B------:R3:W-:Y:S03]  /*4ac0*/  SYNCS.ARRIVE.TRANS64.RED.A1T0 RZ, [R0+URZ], RZ ;  /* 0x000000ff00ff79a7 */ /* 0x0007e600081004ff */
[----:B------:R-:W-:Y:S04]  /*4ad0*/  @UP2 UMOV UR30, UR4 ;  /* 0x00000004001e2c82 */ /* 0x000fe80008000000 */
[----:B------:R-:W-:Y:S04]  /*4ae0*/  @UP2 UMOV UR14, UR6 ;  /* 0x00000006000e2c82 */ /* 0x000fe80008000000 */
[----:B------:R-:W-:Y:S01]  /*4af0*/  @UP2 UMOV UR13, UR5 ;  /* 0x00000005000d2c82 */ /* 0x000fe20008000000 */
[----:B------:R-:W-:Y:S05]  /*4b00*/  BRA.U !UP0, `(.L_x_87) ;  /* 0x0000000108a47547 */ /* 0x000fea000b800000 */
[----:B------:R-:W-:Y:S02]  /*4b10*/  UIMAD.WIDE.U32 UR18, UR13, UR51, URZ ;  /* 0x000000330d1272a5 */ /* 0x000fe4000f8e00ff */
[----:B------:R-:W-:Y:S02]  /*4b20*/  UIMAD.WIDE.U32 UR26, UR14, UR48, URZ ;  /* 0x000000300e1a72a5 */ /* 0x000fe4000f8e00ff */
[----:B------:R-:W-:Y:S02]  /*4b30*/  USEL UR4, UR31, UR38, !UP5 ;  /* 0x000000261f047287 */ /* 0x000fe4000e800000 */
[----:B------:R-:W-:Y:S02]  /*4b40*/  USEL UR7, UR37, UR39, !UP6 ;  /* 0x0000002725077287 */ /* 0x000fe4000f000000 */
[----:B--2---:R-:W-:Y:S02]  /*4b50*/  UIMAD.WIDE.U32 UR8, UR4, UR22, URZ ;  /* 0x00000016040872a5 */ /* 0x004fe4000f8e00ff */
[----:B------:R-:W-:Y:S01]  /*4b60*/  UIMAD.WIDE.U32 UR10, UR7, UR22, URZ ;  /* 0x00000016070a72a5 */ /* 0x000fe2000f8e00ff */
[----:B------:R-:W-:Y:S02]  /*4b70*/  UMOV UR5, UR19 ;  /* 0x0000001300057c82 */ /* 0x000fe40008000000 */
[----:B------:R-:W-:Y:S03]  /*4b80*/  USHF.R.U32.HI UR6, URZ, UR46, UR5 ;  /* 0x0000002eff067299 */ /* 0x000fe60008011605 */
[----:B------:R-:W-:Y:S01]  /*4b90*/  UMOV UR5, UR27 ;  /* 0x0000001b00057c82 */ /* 0x000fe20008000000 */
[----:B------:R-:W-:Y:S02]  /*4ba0*/  USEL UR6, UR13, UR6, !UP5 ;  /* 0x000000060d067287 */ /* 0x000fe4000e800000 */
[----:B------:R-:W-:Y:S03]  /*4bb0*/  USHF.R.U32.HI UR12, URZ, UR49, UR5 ;  /* 0x00000031ff0c7299 */ /* 0x000fe60008011605 */
[----:B------:R-:W-:Y:S02]  /*4bc0*/  UMOV UR5, UR9 ;  /* 0x0000000900057c82 */ /* 0x000fe40008000000 */
[----:B------:R-:W-:Y:S03]  /*4bd0*/  @UP4 USHF.R.U32.HI UR4, URZ, UR23, UR5 ;  /* 0x00000017ff044299 */ /* 0x000fe60008011605 */
[----:B------:R-:W-:Y:S01]  /*4be0*/  UMOV UR5, UR11 ;  /* 0x0000000b00057c82 */ /* 0x000fe20008000000 */
[----:B------:R-:W-:Y:S02]  /*4bf0*/  UIMAD UR4, UR45, UR4, URZ ;  /* 0x000000042d0472a4 */ /* 0x000fe4000f8e02ff */
[----:B------:R-:W-:Y:S02]  /*4c00*/  @UP4 USHF.R.U32.HI UR7, URZ, UR23, UR5 ;  /* 0x00000017ff074299 */ /* 0x000fe40008011605 */
[----:B------:R-:W-:Y:S02]  /*4c10*/  UIMAD.WIDE.U32 UR10, UR6, UR22, URZ ;  /* 0x00000016060a72a5 */ /* 0x000fe4000f8e00ff */
[----:B------:R-:W-:Y:S02]  /*4c20*/  USEL UR5, UR14, UR12, !UP6 ;  /* 0x0000000c0e057287 */ /* 0x000fe4000f000000 */
[----:B------:R-:W-:Y:S02]  /*4c30*/  UIMAD UR8, UR45, UR7, URZ ;  /* 0x000000072d0872a4 */ /* 0x000fe4000f8e02ff */
[----:B------:R-:W-:Y:S03]  /*4c40*/  UISETP.GE.AND UP0, UPT, UR6, UR4, UPT ;  /* 0x000000040600728c */ /* 0x000fe6000bf06270 */
[----:B------:R-:W-:Y:S01]  /*4c50*/  UMOV UR4, UR11 ;  /* 0x0000000b00047c82 */ /* 0x000fe20008000000 */
[----:B------:R-:W-:Y:S02]  /*4c60*/  UISETP.GE.OR UP0, UPT, UR5, UR8, UP0 ;  /* 0x000000080500728c */ /* 0x000fe40008706670 */
[----:B------:R-:W-:Y:S02]  /*4c70*/  USHF.R.U32.HI UR4, URZ, UR23, UR4 ;  /* 0x00000017ff047299 */ /* 0x000fe40008011604 */
[----:B------:R-:W-:Y:S02]  /*4c80*/  UIMAD.WIDE.U32 UR8, UR5, UR22, URZ ;  /* 0x00000016050872a5 */ /* 0x000fe4000f8e00ff */
[----:B------:R-:W-:Y:S04]  /*4c90*/  USEL UR10, UR6, UR4, !UP4 ;  /* 0x00000004060a7287 */ /* 0x000fe8000e000000 */
[----:B------:R-:W-:Y:S01]  /*4ca0*/  UIADD3 UR11, UPT, UPT, -UR10, URZ, URZ ;  /* 0x000000ff0a0b7290 */ /* 0x000fe2000fffe1ff */
[----:B------:R-:W-:Y:S02]  /*4cb0*/  @!UP0 UMOV UR4, UR9 ;  /* 0x0000000900048c82 */ /* 0x000fe40008000000 */
[----:B------:R-:W-:Y:S02]  /*4cc0*/  @!UP0 USHF.R.U32.HI UR4, URZ, UR23, UR4 ;  /* 0x00000017ff048299 */ /* 0x000fe40008011604 */
[----:B------:R-:W-:Y:S02]  /*4cd0*/  UIMAD UR8, UR45, UR11, UR6 ;  /* 0x0000000b2d0872a4 */ /* 0x000fe4000f8e0206 */
[----:B------:R-:W-:Y:S04]  /*4ce0*/  @!UP0 USEL UR4, UR5, UR4, !UP4 ;  /* 0x0000000405048287 */ /* 0x000fe8000e000000 */
[----:B------:R-:W-:Y:S02]  /*4cf0*/  @!UP0 UIMAD UR7, UR7, UR8, UR4 ;  /* 0x00000008070782a4 */ /* 0x000fe4000f8e0204 */
[----:B------:R-:W-:Y:S02]  /*4d00*/  @!UP0 UIADD3 UR9, UPT, UPT, UR10, -UR4, URZ ;  /* 0x800000040a098290 */ /* 0x000fe4000fffe0ff */
[----:B------:R-:W-:Y:S02]  /*4d10*/  UIADD3 UR8, UPT, UPT, -UR6, URZ, URZ ;  /* 0x000000ff06087290 */ /* 0x000fe4000fffe1ff */
[----:B------:R-:W-:Y:S02]  /*4d20*/  UIADD3 UR4, UPT, UPT, -UR5, URZ, URZ ;  /* 0x000000ff05047290 */ /* 0x000fe4000fffe1ff */
[----:B------:R-:W-:Y:S03]  /*4d30*/  @!UP0 UIMAD UR6, UR9, UR45, UR5 ;  /* 0x0000002d090682a4 */ /* 0x000fe6000f8e0205 */
[----:B------:R-:W-:Y:S01]  /*4d40*/  @!UP0 UMOV UR5, UR7 ;  /* 0x0000000700058c82 */ /* 0x000fe20008000000 */
[----:B------:R-:W-:Y:S02]  /*4d50*/  UIMAD UR7, UR15, UR4, UR14 ;  /* 0x000000040f0772a4 */ /* 0x000fe4000f8e020e */
[----:B------:R-:W-:Y:S02]  /*4d60*/  UIMAD UR4, UR50, UR8, UR13 ;  /* 0x00000008320472a4 */ /* 0x000fe4000f8e020d */
[----:B------:R-:W-:Y:S02]  /*4d70*/  UIMAD UR14, UR5, UR15, UR7 ;  /* 0x0000000f050e72a4 */ /* 0x000fe4000f8e0207 */
[----:B------:R-:W-:Y:S11]  /*4d80*/  UIMAD UR13, UR6, UR50, UR4 ;  /* 0x00000032060d72a4 */ /* 0x000ff6000f8e0204 */
[----:B------:R-:W-:Y:S01]  /*4d90*/  @!UPT UIADD3 URZ, UPT, UPT, URZ, URZ, URZ ;  /* 0x000000fffffff290 */ /* 0x000fe2000fffe0ff */
.L_x_87:
[----:B------:R-:W4:Y:S01]  /*4da0*/  @!UP3 LDCU.128 UR8, c[0x0][0xb10] ;  /* 0x00016200ff08b7ac */ /* 0x000f220008000c00 */
[----:B------:R-:W-:Y:S01]  /*4db0*/  IMAD.MOV.U32 R10, RZ, RZ, 0x1 ;  /* 0x00000001ff0a7424 */ /* 0x000fe200078e00ff */
[C---:B-1----:R-:W-:Y:S02]  /*4dc0*/  ISETP.NE.U32.AND P1, PT, R4.reuse, RZ, PT ;  /* 0x000000ff0400720c */ /* 0x042fe40003f25070 */
[----:B------:R-:W-:Y:S02]  /*4dd0*/  ISETP.NE.U32.AND P0, PT, R4, RZ, PT ;  /* 0x000000ff0400720c */ /* 0x000fe40003f05070 */
[C---:B------:R-:W-:Y:S01]  /*4de0*/  ISETP.NE.AND.EX P1, PT, R5.reuse, RZ, PT, P1 ;  /* 0x000000ff0500720c */ /* 0x040fe20003f25310 */
[----:B------:R-:W1:Y:S01]  /*4df0*/  @!UP3 LDCU UR5, c[0x0][0xb0c] ;  /* 0x00016180ff05b7ac */ /* 0x000e620008000800 */
[----:B------:R-:W-:Y:S02]  /*4e00*/  ISETP.NE.AND.EX P0, PT, R5, RZ, PT, P0 ;  /* 0x000000ff0500720c */ /* 0x000fe40003f05300 */
[----:B------:R-:W-:Y:S01]  /*4e10*/  SHF.L.U32 R10, R10, 0x1f, RZ ;  /* 0x0000001f0a0a7819 */ /* 0x000fe200000006ff */
[----:B------:R-:W-:Y:S02]  /*4e20*/  USHF.L.U32 UR43, UR16, 0x7, URZ ;  /* 0x00000007102b7899 */ /* 0x000fe400080006ff */
[----:B------:R-:W-:Y:S02]  /*4e30*/  USHF.L.U32 UR42, UR20, 0x8, URZ ;  /* 0x00000008142a7899 */ /* 0x000fe400080006ff */
[----:B----4-:R-:W-:Y:S07]  /*4e40*/  UIMAD.WIDE.U32 UR6, UR14, UR8, URZ ;  /* 0x000000080e0672a5 */ /* 0x010fee000f8e00ff */
[----:B------:R-:W-:Y:S01]  /*4e50*/  @!UP3 UMOV UR4, UR7 ;  /* 0x000000070004bc82 */ /* 0x000fe20008000000 */
[----:B-1----:R-:W-:Y:S02]  /*4e60*/  @!UP3 UISETP.NE.AND UP0, UPT, UR5, 0x1, UPT ;  /* 0x000000010500b88c */ /* 0x002fe4000bf05270 */
[----:B------:R-:W-:Y:S02]  /*4e70*/  @!UP3 USHF.R.U32.HI UR4, URZ, UR9, UR4 ;  /* 0x00000009ff04b299 */ /* 0x000fe40008011604 */
[----:B------:R-:W-:Y:S02]  /*4e80*/  UIMAD.WIDE.U32 UR6, UR13, UR11, URZ ;  /* 0x0000000b0d0672a5 */ /* 0x000fe4000f8e00ff */
[----:B------:R-:W-:Y:S02]  /*4e90*/  @!UP3 USEL UR8, UR14, UR4, !UP0 ;  /* 0x000000040e08b287 */ /* 0x000fe4000c000000 */
[----:B------:R-:W-:Y:S03]  /*4ea0*/  @!UP3 UISETP.NE.AND UP0, UPT, UR10, 0x1, UPT ;  /* 0x000000010a00b88c */ /* 0x000fe6000bf05270 */
[----:B------:R-:W-:Y:S02]  /*4eb0*/  @!UP3 UMOV UR6, UR7 ;  /* 0x000000070006bc82 */ /* 0x000fe40008000000 */
[----:B------:R-:W1:Y:S02]  /*4ec0*/  @!UP3 LDCU UR4, c[0x0][0xb20] ;  /* 0x00016400ff04b7ac */ /* 0x000e640008000800 */
[----:B-1----:R-:W-:Y:S04]  /*4ed0*/  @!UP3 USHF.R.U32.HI UR6, URZ, UR4, UR6 ;  /* 0x00000004ff06b299 */ /* 0x002fe80008011606 */
[----:B------:R-:W-:Y:S04]  /*4ee0*/  @!UP3 USEL UR6, UR13, UR6, !UP0 ;  /* 0x000000060d06b287 */ /* 0x000fe8000c000000 */
[----:B------:R-:W-:Y:S02]  /*4ef0*/  @!UP3 UIADD3 UR4, UPT, UPT, -UR8, UR6, URZ ;  /* 0x000000060804b290 */ /* 0x000fe4000fffe1ff */
[----:B------:R-:W-:Y:S02]  /*4f00*/  @!UP3 UIADD3 UR6, UPT, UPT, UR8, -UR6, URZ ;  /* 0x800000060806b290 */ /* 0x000fe4000fffe0ff */
[----:B------:R-:W-:Y:S02]  /*4f10*/  @!UP3 UIMAD UR14, UR4, UR5, UR14 ;  /* 0x00000005040eb2a4 */ /* 0x000fe4000f8e020e */
[----:B------:R-:W-:Y:S01]  /*4f20*/  @!UP3 UIMAD UR13, UR6, UR10, UR13 ;  /* 0x0000000a060db2a4 */ /* 0x000fe2000f8e020d */
[----:B------:R-:W-:Y:S11]  /*4f30*/  BRA.U UP1, `(.L_x_88) ;  /* 0x0000000101107547 */ /* 0x000ff6000b800000 */
[----:B---3--:R-:W-:Y:S04]  /*4f40*/  MOV R0, UR54 ;  /* 0x0000003600007c02 */ /* 0x008fe80008000f00 */
[----:B------:R-:W-:Y:S04]  /*4f50*/  SHF.L.U32 R9, R0, 0x1f, RZ ;  /* 0x0000001f00097819 */ /* 0x000fe800000006ff */
[----:B------:R-:W1:Y:S02]  /*4f60*/  SYNCS.PHASECHK.TRANS64.TRYWAIT P2, [UR21+0x68], R9 ;  /* 0x00006809ff0075a7 */ /* 0x000e640008041115 */
[----:B-1----:R-:W-:Y:S05]  /*4f70*/  @!P2 BRA `(.L_x_89) ;  /* 0x0000009c0014a947 */ /* 0x002fea0003800000 */
.L_x_88:
[----:B------:R-:W-:Y:S05]  /*4f80*/  @!P1 BRA `(.L_x_90) ;  /* 0x0000000000309947 */ /* 0x000fea0003800000 */
[----:B------:R-:W-:Y:S01]  /*4f90*/  ISETP.NE.U32.AND P1, PT, R2, RZ, PT ;  /* 0x000000ff0200720c */ /* 0x000fe20003f25070 */
[----:B------:R-:W4:Y:S01]  /*4fa0*/  LDCU.64 UR4, c[0x0][0x358] ;  /* 0x00006b00ff0477ac */ /* 0x000f220008000a00 */
[----:B------:R-:W-:Y:S02]  /*4fb0*/  IMAD.MOV.U32 R94, RZ, RZ, 0x1 ;  /* 0x00000001ff5e7424 */ /* 0x000fe400078e00ff */
[----:B------:R-:W-:Y:S11]  /*4fc0*/  ISETP.NE.AND.EX P1, PT, R3, RZ, PT, P1 ;  /* 0x000000ff0300720c */ /* 0x000ff60003f25310 */
[----:B------:R-:W-:Y:S02]  /*4fd0*/  @!UPT UIADD3 URZ, UPT, UPT, URZ, URZ, URZ ;  /* 0x000000fffffff290 */ /* 0x000fe4000fffe0ff */
[----:B-1----:R-:W1:Y:S01]  /*4fe0*/  @P1 LDC.64 R8, c[0x0][0x888] ;  /* 0x00022200ff081b82 */ /* 0x002e620000000a00 */
[----:B---3--:R-:W-:Y:S04]  /*4ff0*/  @P1 IMAD R0, R4, UR36, RZ ;  /* 0x0000002404001c24 */ /* 0x008fe8000f8e02ff */
[----:B-1----:R-:W-:Y:S04]  /*5000*/  @P1 IMAD.WIDE R8, R0, 0x4, R8 ;  /* 0x0000000400081825 */ /* 0x002fe800078e0208 */
[----:B------:R-:W-:Y:S01]  /*5010*/  HFMA2 R0, -RZ, RZ, 0, 5.9604644775390625e-08 ;  /* 0x00000001ff007431 */ /* 0x000fe200000001ff */
[----:B----45:R4:W5:Y:S04]  /*5020*/  @P1 LDG.E R45, desc[UR4][R8.64] ;  /* 0x00000004082d1981 */ /* 0x030968000c1e1900 */
[----:B------:R-:W-:Y:S01]  /*5030*/  @!P1 PRMT R94, R0, 0x7610, R94 ;  /* 0x00007610005e9816 */ /* 0x000fe2000000005e */
[----:B----4-:R-:W1:Y:S06]  /*5040*/  @!P1 LDC R45, c[0x0][0x880] ;  /* 0x00022000ff2d9b82 */ /* 0x010e6c0000000800 */
.L_x_90:
[----:B-1---5:R-:W-:Y:S01]  /*5050*/  @!P0 FSETP.EQ.AND P1, PT, R45, RZ, PT ;  /* 0x000000ff2d00820b */ /* 0x022fe20003f22000 */
[----:B------:R-:W-:Y:S01]  /*5060*/  @!UPT UIADD3 URZ, UPT, UPT, URZ, URZ, URZ ;  /* 0x000000fffffff290 */ /* 0x000fe2000fffe0ff */
[----:B------:R-:W-:Y:S11]  /*5070*/  @!P0 BRA `(.L_x_91) ;  /* 0x0000000000188947 */ /* 0x000ff60003800000 */
[----:B------:R-:W-:Y:S02]  /*5080*/  LOP3.LUT P0, RZ, R94, 0xff, RZ, 0xc0, !PT ;  /* 0x000000ff5eff7812 */ /* 0x000fe4000780c0ff */
[----:B------:R-:W-:Y:S04]  /*5090*/  ISETP.NE.U32.AND P1, PT, R2, RZ, PT ;  /* 0x000000ff0200720c */ /* 0x000fe80003f25070 */
[----:B------:R-:W-:Y:S04]  /*50a0*/  ISETP.NE.AND.EX P1, PT, R3, RZ, PT, P1 ;  /* 0x000000ff0300720c */ /* 0x000fe80003f25310 */
[----:B------:R-:W-:Y:S03]  /*50b0*/  PLOP3.LUT P1, PT, P1, PT, PT, 0x8, 0x80 ;  /* 0x000000000080781c */ /* 0x000fe60000f2e170 */
[----:B------:R-:W-:Y:S11]  /*50c0*/  @P0 FSETP.EQ.AND P1, PT, R45, RZ, PT ;  /* 0x000000ff2d00020b */ /* 0x000ff60003f22000 */
[----:B------:R-:W-:Y:S02]  /*50d0*/  @!UPT UIADD3 URZ, UPT, UPT, URZ, URZ, URZ ;  /* 0x000000fffffff290 */ /* 0x000fe4000fffe0ff */
.L_x_91:
[----:B------:R-:W1:Y:S01]  /*50e0*/  SYNCS.PHASECHK.TRANS64.TRYWAIT P2, [UR21+0x40], R10 ;  /* 0x0000400aff0075a7 */ /* 0x000e620008041115 */
[----:B------:R-:W-:Y:S04]  /*50f0*/  ELECT P0, URZ, PT ;  /* 0x0000000000ff782f */ /* 0x000fe80003800000 */
[----:B------:R-:W-:Y:S11]  /*5100*/  PLOP3.LUT P1, PT, P1, P0, PT, 0xf2, 0x2f ;  /* 0x00000000002f781c */ /* 0x000ff60000f21e72 */
[----:B------:R-:W-:Y:S02]  /*5110*/  @!UPT UIADD3 URZ, UPT, UPT, URZ, URZ, URZ ;  /* 0x000000fffffff290 */ /* 0x000fe4000fffe0ff */
[----:B------:R-:W-:Y:S05]  /*5120*/  @!P1 IADD3 R6, P0, PT, R16, 0x580, RZ ;  /* 0x0000058010069810 */ /* 0x000fea0007f1e0ff */
[----:B---3--:R-:W-:Y:S01]  /*5130*/  @!P1 IMAD.X R0, RZ, RZ, R17, P0 ;  /* 0x000000ffff009224 */ /* 0x008fe200000e0611 */
[----:B-1----:R-:W-:Y:S07]  /*5140*/  @!P2 BRA `(.L_x_92) ;  /* 0x0000009800b8a947 */ /* 0x002fee0003800000 */
.L_x_210:
[----:B------:R-:W-:Y:S01]  /*5150*/  @!P1 R2UR UR5, R6 ;  /* 0x00000000060592ca */ /* 0x000fe200000e0000 */
[----:B------:R-:W-:Y:S01]  /*5160*/  VOTEU.ALL UP0, P1 ;  /* 0x0000000000ff7886 */ /* 0x000fe20000800000 */
[----:B------:R-:W-:Y:S01]  /*5170*/  @!P1 R2UR UR4, R0 ;  /* 0x00000000000492ca */ /* 0x000fe200000e0000 */
[----:B------:R-:W-:Y:S01]  /*5180*/  @!P1 IMAD.MOV.U32 R0, RZ, RZ, 0x4000 ;  /* 0x00004000ff009424 */ /* 0x000fe200078e00ff */
[----:B------:R-:W-:Y:S01]  /*5190*/  UMOV UR8, 0x0 ;  /* 0x0000000000087882 */ /* 0x000fe20000000000 */
[----:B------:R-:W-:Y:S01]  /*51a0*/  UMOV UR9, 0x10000000 ;  /* 0x1000000000097882 */ /* 0x000fe20000000000 */
[----:B------:R-:W-:Y:S01]  /*51b0*/  @!UP0 UIADD3 UR40, UPT, UPT, UR21, 0x400, URZ ;  /* 0x0000040015288890 */ /* 0x000fe2000fffe0ff */
[----:B------:R-:W-:Y:S01]  /*51c0*/  @!P1 IADD3 R6, P0, PT, R16, 0x580, RZ ;  /* 0x0000058010069810 */ /* 0x000fe20007f1e0ff */
[----:B------:R-:W-:Y:S01]  /*51d0*/  VOTEU.ALL UP0, P1 ;  /* 0x0000000000ff7886 */ /* 0x000fe20000800000 */
[----:B------:R-:W-:Y:S01]  /*51e0*/  UMOV UR44, UR36 ;  /* 0x00000024002c7c82 */ /* 0x000fe20008000000 */
[----:B------:R-:W-:Y:S03]  /*51f0*/  UPRMT UR6, UR52, 0x654, UR41 ;  /* 0x0000065434067896 */ /* 0x000fe60008000029 */
[----:B------:R-:W-:Y:S02]  /*5200*/  IMAD.U32 R8, RZ, RZ, UR5 ;  /* 0x00000005ff087e24 */ /* 0x000fe4000f8e00ff */
[----:B-1----:R-:W-:Y:S03]  /*5210*/  IMAD.U32 R9, RZ, RZ, UR4 ;  /* 0x00000004ff097e24 */ /* 0x002fe6000f8e00ff */
[----:B------:R-:W-:Y:S02]  /*5220*/  @!P1 R2UR UR4, R8 ;  /* 0x00000000080492ca */ /* 0x000fe400000e0000 */
[----:B------:R-:W-:Y:S11]  /*5230*/  @!P1 R2UR UR5, R9 ;  /* 0x00000000090592ca */ /* 0x000ff600000e0000 */
[----:B------:R-:W-:Y:S02]  /*5240*/  @!UPT UIADD3 URZ, UPT, UPT, URZ, URZ, URZ ;  /* 0x000000fffffff290 */ /* 0x000fe4000fffe0ff */
[----:B------:R1:W-:Y:S01]  /*5250*/  @!UP0 UTMALDG.3D [UR40], [UR4], desc[UR8] ;  /* 0x00000828040085b4 */ /* 0x0003e20008011000 */
[----:B------:R3:W-:Y:S01]  /*5260*/  @!P1 SYNCS.ARRIVE.TRANS64.RED.A0TR RZ, [UR21+0x20], R0 ;  /* 0x00002000ffff99a7 */ /* 0x0007e20008300415 */
[----:B------:R-:W-:Y:S01]  /*5270*/  SYNCS.ARRIVE.TRANS64.RED.A1T0 RZ, [UR6], RZ ;  /* 0x000000ffffff79a7 */ /* 0x000fe20008100406 */
[----:B---3--:R-:W-:Y:S01]  /*5280*/  @!P1 IMAD.X R0, RZ, RZ, R17, P0 ;  /* 0x000000ffff009224 */ /* 0x008fe200000e0611 */
[----:B------:R-:W3:Y:S02]  /*5290*/  SYNCS.PHASECHK.TRANS64.TRYWAIT P2, [UR21+0x48], R10 ;  /* 0x0000480aff0075a7 */ /* 0x000ee40008041115 */
[----:B-1-3--:R-:W-:Y:S05]  /*52a0*/  @!P2 BRA `(.L_x_93) ;  /* 0x000000980078a947 */ /* 0x00afea0003800000 */
.L_x_212:
        /* <DEDUP_REMOVED lines=8> */
[----:B------:R-:W-:Y:S01]  /*5330*/  @!UP0 UIADD3 UR32, UPT, UPT, UR21, 0x4400, URZ ;  /* 0x0000440015208890 */ /* 0x000fe2000fffe0ff */
[----:B------:R-:W-:Y:S01]  /*5340*/  VOTEU.ALL UP0, P1 ;  /* 0x0000000000ff7886 */ /* 0x000fe20000800000 */
[----:B------:R-:W-:Y:S01]  /*5350*/  UMOV UR35, UR43 ;  /* 0x0000002b00237c82 */ /* 0x000fe20008000000 */
[----:B------:R-:W-:Y:S02]  /*5360*/  UPRMT UR7, UR52, 0x654, UR33 ;  /* 0x0000065434077896 */ /* 0x000fe40008000021 */
        /* <DEDUP_REMOVED lines=11> */
.L_x_214:
        /* <DEDUP_REMOVED lines=11> */
[----:B------:R-:W-:Y:S02]  /*54d0*/  UMOV UR28, UR36 ;  /* 0x00000024001c7c82 */ /* 0x000fe40008000000 */
[----:B------:R-:W-:Y:S01]  /*54e0*/  IMAD.U32 R8, RZ, RZ, UR5 ;  /* 0x00000005ff087e24 */ /* 0x000fe2000f8e00ff */
[----:B------:R-:W-:Y:S01]  /*54f0*/  UPRMT UR29, UR52, 0x654, UR25 ;  /* 0x00000654341d7896 */ /* 0x000fe20008000019 */
        /* <DEDUP_REMOVED lines=10> */
.L_x_216:
[----:B------:R-:W-:Y:S01]  /*55a0*/  @!P1 R2UR UR5, R6 ;  /* 0x00000000060592ca */ /* 0x000fe200000e0000 */
[----:B------:R-:W-:Y:S01]  /*55b0*/  VOTEU.ALL UP0, P1 ;  /* 0x0000000000ff7886 */ /* 0x000fe20000800000 */
[----:B------:R-:W-:Y:S01]  /*55c0*/  @!P1 R2UR UR4, R0 ;  /* 0x00000000000492ca */ /* 0x000fe200000e0000 */
[----:B------:R-:W-:Y:S01]  /*55d0*/  @!P1 IMAD.MOV.U32 R0, RZ, RZ, 0x4000 ;  /* 0x00004000ff009424 */ /* 0x000fe200078e00ff */
[----:B------:R-:W-:Y:S01]  /*55e0*/  UMOV UR8, 0x0 ;  /* 0x0000000000087882 */ /* 0x000fe20000000000 */
[----:B------:R-:W-:Y:S01]  /*55f0*/  UMOV UR9, 0x10000000 ;  /* 0x1000000000097882 */ /* 0x000fe20000000000 */
[----:B------:R-:W-:Y:S01]  /*5600*/  @!UP0 UIADD3 UR18, UPT, UPT, UR42, 0x60, URZ ;  /* 0x000000602a128890 */ /* 0x000fe2000fffe0ff */
[----:B-1----:R-:W-:Y:S01]  /*5610*/  SHF.L.U32 R9, RZ, 0x1f, RZ ;  /* 0x0000001fff097819 */ /* 0x002fe200000006ff */
[----:B------:R-:W-:Y:S01]  /*5620*/  @!UP0 UIADD3 UR16, UPT, UPT, UR21, 0xc400, URZ ;  /* 0x0000c40015108890 */ /* 0x000fe2000fffe0ff */
[----:B------:R-:W-:Y:S01]  /*5630*/  @!P1 IADD3 R8, P0, PT, R16, 0x580, RZ ;  /* 0x0000058010089810 */ /* 0x000fe20007f1e0ff */
[----:B------:R-:W-:Y:S01]  /*5640*/  VOTEU.ALL UP0, P1 ;  /* 0x0000000000ff7886 */ /* 0x000fe20000800000 */
[----:B------:R-:W-:Y:S01]  /*5650*/  UMOV UR19, UR43 ;  /* 0x0000002b00137c82 */ /* 0x000fe20008000000 */
[----:B------:R-:W-:Y:S01]  /*5660*/  UMOV UR20, UR36 ;  /* 0x0000002400147c82 */ /* 0x000fe20008000000 */
[----:B------:R-:W-:Y:S01]  /*5670*/  IMAD.U32 R18, RZ, RZ, UR5 ;  /* 0x00000005ff127e24 */ /* 0x000fe2000f8e00ff */
[----:B------:R-:W-:Y:S01]  /*5680*/  UPRMT UR24, UR52, 0x654, UR17 ;  /* 0x0000065434187896 */ /* 0x000fe20008000011 */
[----:B------:R-:W-:Y:S02]  /*5690*/  IMAD.U32 R19, RZ, RZ, UR4 ;  /* 0x00000004ff137e24 */ /* 0x000fe4000f8e00ff */
[----:B------:R-:W-:Y:S01]  /*56a0*/  @!P1 IMAD.X R6, RZ, RZ, R17, P0 ;  /* 0x000000ffff069224 */ /* 0x000fe200000e0611 */
[----:B------:R-:W-:Y:S02]  /*56b0*/  @!P1 R2UR UR4, R18 ;  /* 0x00000000120492ca */ /* 0x000fe400000e0000 */
[----:B------:R-:W-:Y:S11]  /*56c0*/  @!P1 R2UR UR5, R19 ;  /* 0x00000000130592ca */ /* 0x000ff600000e0000 */
[----:B------:R-:W-:Y:S02]  /*56d0*/  @!UPT UIADD3 URZ, UPT, UPT, URZ, URZ, URZ ;  /* 0x000000fffffff290 */ /* 0x000fe4000fffe0ff */
[----:B------:R1:W-:Y:S01]  /*56e0*/  @!UP0 UTMALDG.3D [UR16], [UR4], desc[UR8] ;  /* 0x00000810040085b4 */ /* 0x0003e20008011000 */
[----:B------:R1:W-:Y:S01]  /*56f0*/  @!P1 SYNCS.ARRIVE.TRANS64.RED.A0TR RZ, [UR21+0x38], R0 ;  /* 0x00003800ffff99a7 */ /* 0x0003e20008300415 */
[----:B------:R-:W-:Y:S01]  /*5700*/  SYNCS.ARRIVE.TRANS64.RED.A1T0 RZ, [UR24], RZ ;  /* 0x000000ffffff79a7 */ /* 0x000fe20008100418 */
[----:B------:R-:W3:Y:S02]  /*5710*/  SYNCS.PHASECHK.TRANS64.TRYWAIT P2, [UR21+0x40], R9 ;  /* 0x00004009ff0075a7 */ /* 0x000ee40008041115 */
[----:B-1-3--:R-:W-:Y:S05]  /*5720*/  @!P2 BRA `(.L_x_96) ;  /* 0x0000009400a0a947 */ /* 0x00afea0003800000 */
.L_x_218:
[----:B------:R-:W-:Y:S01]  /*5730*/  @!P1 R2UR UR5, R8 ;  /* 0x00000000080592ca */ /* 0x000fe200000e0000 */
[----:B------:R-:W-:Y:S01]  /*5740*/  VOTEU.ALL UP0, P1 ;  /* 0x0000000000ff7886 */ /* 0x000fe20000800000 */
[----:B------:R-:W-:Y:S01]  /*5750*/  @!P1 R2UR UR4, R6 ;  /* 0x00000000060492ca */ /* 0x000fe200000e0000 */
[----:B-1----:R-:W-:Y:S01]  /*5760*/  @!P1 IMAD.MOV.U32 R0, RZ, RZ, 0x4000 ;  /* 0x00004000ff009424 */ /* 0x002fe200078e00ff */
        /* <DEDUP_REMOVED lines=9> */
[----:B------:R-:W-:Y:S01]  /*5800*/  UMOV UR12, UR36 ;  /* 0x00000024000c7c82 */ /* 0x000fe20008000000 */
        /* <DEDUP_REMOVED lines=10> */
.L_x_220:
        /* <DEDUP_REMOVED lines=24> */
.L_x_222:
[----:B------:R-:W-:Y:S01]  /*5a30*/  @!P1 R2UR UR5, R8 ;  /* 0x00000000080592ca */ /* 0x000fe200000e0000 */
[----:B------:R-:W-:Y:S01]  /*5a40*/  VOTEU.ALL UP0, P1 ;  /* 0x0000000000ff7886 */ /* 0x000fe20000800000 */
[----:B------:R-:W-:Y:S01]  /*5a50*/  @!P1 R2UR UR4, R6 ;  /* 0x00000000060492ca */ /* 0x000fe200000e0000 */
[----:B-1----:R-:W-:Y:S01]  /*5a60*/  @!P1 IMAD.MOV.U32 R0, RZ, RZ, 0x4000 ;  /* 0x00004000ff009424 */ /* 0x002fe200078e00ff */
[----:B------:R-:W-:Y:S01]  /*5a70*/  UMOV UR6, 0x0 ;  /* 0x0000000000067882 */ /* 0x000fe20000000000 */
[----:B------:R-:W-:Y:S01]  /*5a80*/  UMOV UR7, 0x10000000 ;  /* 0x1000000000077882 */ /* 0x000fe20000000000 */
[----:B------:R-:W-:Y:S01]  /*5a90*/  @!UP0 UIADD3 UR10, UPT, UPT, UR42, 0xc0, URZ ;  /* 0x000000c02a0a8890 */ /* 0x000fe2000fffe0ff */
[----:B------:R-:W-:Y:S01]  /*5aa0*/  VIADD R14, R14, 0x1 ;  /* 0x000000010e0e7836 */ /* 0x000fe20000000000 */
[----:B------:R-:W-:Y:S01]  /*5ab0*/  @!UP0 UIADD3 UR8, UPT, UPT, UR21, 0x8400, URZ ;  /* 0x0000840015088890 */ /* 0x000fe2000fffe0ff */
[----:B------:R-:W-:Y:S01]  /*5ac0*/  VOTEU.ALL UP0, P1 ;  /* 0x0000000000ff7886 */ /* 0x000fe20000800000 */
[----:B------:R-:W-:Y:S01]  /*5ad0*/  UMOV UR9, UR25 ;  /* 0x0000001900097c82 */ /* 0x000fe20008000000 */
[----:B------:R-:W-:Y:S02]  /*5ae0*/  UMOV UR11, UR43 ;  /* 0x0000002b000b7c82 */ /* 0x000fe40008000000 */
[----:B------:R-:W-:Y:S01]  /*5af0*/  IMAD.U32 R18, RZ, RZ, UR5 ;  /* 0x00000005ff127e24 */ /* 0x000fe2000f8e00ff */
[----:B------:R-:W-:Y:S01]  /*5b00*/  UMOV UR12, UR36 ;  /* 0x00000024000c7c82 */ /* 0x000fe20008000000 */
[----:B------:R-:W-:Y:S03]  /*5b10*/  IMAD.U32 R19, RZ, RZ, UR4 ;  /* 0x00000004ff137e24 */ /* 0x000fe6000f8e00ff */
        /* <DEDUP_REMOVED lines=8> */
.L_x_224:
[----:B------:R-:W-:Y:S01]  /*5ba0*/  @!P1 IADD3 R6, P0, PT, R16, 0x580, RZ ;  /* 0x0000058010069810 */ /* 0x000fe20007f1e0ff */
[----:B------:R-:W-:Y:S01]  /*5bb0*/  VOTEU.ALL UP0, P1 ;  /* 0x0000000000ff7886 */ /* 0x000fe20000800000 */
[----:B------:R-:W-:Y:S01]  /*5bc0*/  UMOV UR6, 0x0 ;  /* 0x0000000000067882 */ /* 0x000fe20000000000 */
[----:B------:R-:W-:Y:S01]  /*5bd0*/  UMOV UR7, 0x10000000 ;  /* 0x1000000000077882 */ /* 0x000fe20000000000 */
[----:B------:R-:W-:Y:S01]  /*5be0*/  @!P1 R2UR UR5, R6 ;  /* 0x00000000060592ca */ /* 0x000fe200000e0000 */
[----:B-1----:R-:W-:Y:S01]  /*5bf0*/  @!P1 IMAD.X R0, RZ, RZ, R17, P0 ;  /* 0x000000ffff009224 */ /* 0x002fe200000e0611 */
[----:B------:R-:W-:Y:S01]  /*5c00*/  @!UP0 UIADD3 UR10, UPT, UPT, UR42, 0xe0, URZ ;  /* 0x000000e02a0a8890 */ /* 0x000fe2000fffe0ff */
[----:B------:R-:W-:Y:S01]  /*5c10*/  R2UR UR18, R96 ;  /* 0x00000000601272ca */ /* 0x000fe200000e0000 */
[----:B------:R-:W-:Y:S01]  /*5c20*/  @!UP0 UIADD3 UR8, UPT, UPT, UR21, 0xc400, URZ ;  /* 0x0000c40015088890 */ /* 0x000fe2000fffe0ff */
[----:B------:R-:W-:Y:S01]  /*5c30*/  R2UR UR16, R97 ;  /* 0x00000000611072ca */ /* 0x000fe200000e0000 */
[----:B------:R-:W-:Y:S01]  /*5c40*/  VOTEU.ALL UP0, P1 ;  /* 0x0000000000ff7886 */ /* 0x000fe20000800000 */
[----:B------:R-:W-:Y:S01]  /*5c50*/  @!P1 R2UR UR4, R0 ;  /* 0x00000000000492ca */ /* 0x000fe200000e0000 */
[----:B------:R-:W-:Y:S01]  /*5c60*/  UMOV UR9, UR17 ;  /* 0x0000001100097c82 */ /* 0x000fe20008000000 */
[----:B------:R-:W-:Y:S01]  /*5c70*/  UMOV UR11, UR43 ;  /* 0x0000002b000b7c82 */ /* 0x000fe20008000000 */
[----:B------:R-:W-:Y:S01]  /*5c80*/  UMOV UR12, UR36 ;  /* 0x00000024000c7c82 */ /* 0x000fe20008000000 */
[C---:B------:R-:W-:Y:S01]  /*5c90*/  ISETP.NE.AND P0, PT, R14.reuse, 0x2, PT ;  /* 0x000000020e00780c */ /* 0x040fe20003f05270 */
[----:B------:R-:W-:Y:S01]  /*5ca0*/  UPLOP3.LUT UP1, UPT, UPT, UPT, UPT, 0x80, 0x8 ;  /* 0x000000000008789c */ /* 0x000fe20003f2f070 */
[----:B------:R-:W-:Y:S01]  /*5cb0*/  IMAD.U32 R8, RZ, RZ, UR5 ;  /* 0x00000005ff087e24 */ /* 0x000fe2000f8e00ff */
[----:B------:R-:W-:Y:S01]  /*5cc0*/  UMOV UR36, UR30 ;  /* 0x0000001e00247c82 */ /* 0x000fe20008000000 */
[----:B------:R-:W-:Y:S01]  /*5cd0*/  SEL R0, RZ, 0x1, P0 ;  /* 0x00000001ff007807 */ /* 0x000fe20000000000 */
[----:B------:R-:W-:Y:S01]  /*5ce0*/  UIADD3 UR20, UPT, UPT, UR13, UR18, URZ ;  /* 0x000000120d147290 */ /* 0x000fe2000fffe0ff */
[----:B------:R-:W-:Y:S01]  /*5cf0*/  SEL R14, R14, RZ, P0 ;  /* 0x000000ff0e0e7207 */ /* 0x000fe20000000000 */
[----:B------:R-:W-:Y:S01]  /*5d00*/  UIADD3 UR16, UPT, UPT, UR14, UR16, URZ ;  /* 0x000000100e107290 */ /* 0x000fe2000fffe0ff */
[----:B------:R-:W-:Y:S01]  /*5d10*/  LOP3.LUT R13, R13, R0, RZ, 0x3c, !PT ;  /* 0x000000000d0d7212 */ /* 0x000fe200078e3cff */
[----:B------:R-:W-:Y:S01]  /*5d20*/  IMAD.U32 R9, RZ, RZ, UR4 ;  /* 0x00000004ff097e24 */ /* 0x000fe2000f8e00ff */
[----:B------:R-:W-:Y:S04]  /*5d30*/  @!P1 R2UR UR4, R8 ;  /* 0x00000000080492ca */ /* 0x000fe800000e0000 */
[----:B------:R-:W-:Y:S11]  /*5d40*/  @!P1 R2UR UR5, R9 ;  /* 0x00000000090592ca */ /* 0x000ff600000e0000 */
[----:B------:R-:W-:Y:S02]  /*5d50*/  @!UPT UIADD3 URZ, UPT, UPT, URZ, URZ, URZ ;  /* 0x000000fffffff290 */ /* 0x000fe4000fffe0ff */
[----:B------:R3:W-:Y:S01]  /*5d60*/  @!UP0 UTMALDG.3D [UR8], [UR4], desc[UR6] ;  /* 0x00000608040085b4 */ /* 0x0007e20008011000 */
[----:B------:R3:W-:Y:S01]  /*5d70*/  @!P1 SYNCS.ARRIVE.TRANS64.RED.A0TR RZ, [UR21+0x38], R7 ;  /* 0x00003807ffff99a7 */ /* 0x0007e20008300415 */
[----:B------:R-:W-:Y:S01]  /*5d80*/  SYNCS.ARRIVE.TRANS64.RED.A1T0 RZ, [UR24], RZ ;  /* 0x000000ffffff79a7 */ /* 0x000fe20008100418 */
[----:B------:R-:W-:Y:S05]  /*5d90*/  BRA.U UP2, `(.L_x_100) ;  /* 0xffffffe902e07547 */ /* 0x000fea000b83ffff */
[----:B------:R-:W1:Y:S02]  /*5da0*/  SYNCS.PHASECHK.TRANS64.TRYWAIT P0, [UR21+0x40], R10 ;  /* 0x0000400aff0075a7 */ /* 0x000e640008001115 */
[----:B-1----:R-:W-:Y:S05]  /*5db0*/  @!P0 BRA `(.L_x_101) ;  /* 0x00000090005c8947 */ /* 0x002fea0003800000 */
.L_x_226:
[----:B------:R-:W4:Y:S02]  /*5dc0*/  SYNCS.PHASECHK.TRANS64.TRYWAIT P0, [UR21+0x48], R10 ;  /* 0x0000480aff0075a7 */ /* 0x000f240008001115 */
[----:B----4-:R-:W-:Y:S05]  /*5dd0*/  @!P0 BRA `(.L_x_102) ;  /* 0x00000090006c8947 */ /* 0x010fea0003800000 */
.L_x_228:
[----:B------:R-:W4:Y:S01]  /*5de0*/  SYNCS.PHASECHK.TRANS64.TRYWAIT P0, [UR21+0x50], R10 ;  /* 0x0000500aff0075a7 */ /* 0x000f220008001115 */
[----:B------:R-:W-:Y:S01]  /*5df0*/  HFMA2 R0, -RZ, RZ, 0, 5.9604644775390625e-08 ;  /* 0x00000001ff007431 */ /* 0x000fe200000001ff */
[----:B----4-:R-:W-:Y:S06]  /*5e00*/  @!P0 BRA `(.L_x_103) ;  /* 0x0000009000788947 */ /* 0x010fec0003800000 */
.L_x_230:
[----:B------:R-:W-:Y:S02]  /*5e10*/  MOV R2, UR21 ;  /* 0x0000001500027c02 */ /* 0x000fe40008000f00 */
[----:B-1----:R-:W-:-:S07]  /*5e20*/  SHF.L.U32 R3, R0, 0x1f, RZ ;  /* 0x0000001f00037819 */ /* 0x002fce00000006ff */
.L_x_104:
[----:B-1----:R1:W4:Y:S02]  /*5e30*/  SYNCS.PHASECHK.TRANS64.TRYWAIT P0, [R2+URZ+0x58], R3 ;  /* 0x00005803020075a7 */ /* 0x00232400080011ff */
[----:B----4-:R-:W-:Y:S05]  /*5e40*/  @!P0 NANOSLEEP.SYNCS 0x989680 ;  /* 0x009896800000895d */ /* 0x010fea0003900000 */
[----:B------:R-:W4:Y:S02]  /*5e50*/  @!P0 SYNCS.PHASECHK.TRANS64 P0, [R2+URZ+0x58], R3 ;  /* 0x00005803020085a7 */ /* 0x000f2400080010ff */
[----:B--234-:R-:W-:Y:S05]  /*5e60*/  @P0 EXIT ;  /* 0x000000000000094d */ /* 0x01cfea0003800000 */
[----:B------:R-:W-:Y:S05]  /*5e70*/  BRA `(.L_x_104) ;  /* 0xfffffffc00ec7947 */ /* 0x000fea000383ffff */
.L_x_85:
[----:B------:R-:W-:-:S06]  /*5e80*/  UISETP.GE.AND UP0, UPT, UR21, 0x4, UPT ;  /* 0x000000041500788c */ /* 0x000fcc000bf06270 */
[----:B------:R-:W-:-:S13]  /*5e90*/  PLOP3.LUT P0, PT, PT, PT, UP0, 0x80, 0x8 ;  /* 0x000000000008781c */ /* 0x000fda0003f0f008 */
[----:B-1----:R-:W-:Y:S05]  /*5ea0*/  @!P0 EXIT ;  /* 0x000000000000894d */ /* 0x002fea0003800000 */
[----:B------:R-:W-:Y:S01]  /*5eb0*/  BAR.SYNC.DEFER_BLOCKING 0x6, 0xa0 ;  /* 0x0182800000007b1d */ /* 0x000fe20000010000 */
[C---:B------:R-:W-:Y:S01]  /*5ec0*/  IMAD.SHL.U32 R5, R110.reuse, 0x20, RZ ;  /* 0x000000206e057824 */ /* 0x040fe200078e00ff */
[C---:B------:R-:W-:Y:S01]  /*5ed0*/  LOP3.LUT R93, R110.reuse, 0x1, RZ, 0xc0, !PT ;  /* 0x000000016e5d7812 */ /* 0x040fe200078ec0ff */
[C---:B------:R-:W-:Y:S01]  /*5ee0*/  IMAD.U32 R37, R110.reuse, 0x10000, RZ ;  /* 0x000100006e257824 */ /* 0x040fe200078e00ff */
[----:B------:R-:W-:Y:S01]  /*5ef0*/  CS2R R106, SRZ ;  /* 0x00000000006a7805 */ /* 0x000fe2000001ff00 */
[C---:B------:R-:W-:Y:S01]  /*5f00*/  IMAD.SHL.U32 R92, R110.reuse, 0x4, RZ ;  /* 0x000000046e5c7824 */ /* 0x040fe200078e00ff */
[----:B------:R-:W-:Y:S02]  /*5f10*/  UMOV UR43, 0x400 ;  /* 0x00000400002b7882 */ /* 0x000fe40000000000 */
[----:B------:R-:W1:Y:S01]  /*5f20*/  LDC.64 R88, c[0x0][0x888] ;  /* 0x00022200ff587b82 */ /* 0x000e620000000a00 */
[----:B------:R-:W-:Y:S01]  /*5f30*/  ULEA UR43, UR52, UR43, 0x18 ;  /* 0x0000002b342b7291 */ /* 0x000fe2000f8ec0ff */
[----:B------:R-:W-:Y:S01]  /*5f40*/  ISETP.NE.U32.AND P0, PT, R93, 0x1, PT ;  /* 0x000000015d00780c */ /* 0x000fe20003f05070 */
[----:B------:R-:W-:Y:S01]  /*5f50*/  IMAD.MOV.U32 R109, RZ, RZ, 0x2 ;  /* 0x00000002ff6d7424 */ /* 0x000fe200078e00ff */
[----:B------:R-:W-:Y:S01]  /*5f60*/  LOP3.LUT R7, R5, 0xe0, RZ, 0xc0, !PT ;  /* 0x000000e005077812 */ /* 0x000fe200078ec0ff */
[----:B------:R-:W-:Y:S01]  /*5f70*/  UIADD3 UR4, UPT, UPT, UR43, 0x400, URZ ;  /* 0x000004002b047890 */ /* 0x000fe2000fffe0ff */
[----:B------:R-:W-:Y:S01]  /*5f80*/  LOP3.LUT R37, R37, 0x600000, RZ, 0xc0, !PT ;  /* 0x0060000025257812 */ /* 0x000fe200078ec0ff */
[----:B------:R-:W-:Y:S01]  /*5f90*/  IMAD.MOV.U32 R108, RZ, RZ, 0x4 ;  /* 0x00000004ff6c7424 */ /* 0x000fe200078e00ff */
[----:B------:R-:W2:Y:S01]  /*5fa0*/  LDC.64 R90, c[0x0][0x890] ;  /* 0x00022400ff5a7b82 */ /* 0x000ea20000000a00 */
[C---:B------:R-:W-:Y:S01]  /*5fb0*/  R2P PR, R110.reuse, 0x6 ;  /* 0x000000066e007804 */ /* 0x040fe20000000000 */
[----:B------:R-:W-:Y:S01]  /*5fc0*/  IMAD.MOV.U32 R36, RZ, RZ, RZ ;  /* 0x000000ffff247224 */ /* 0x000fe200078e00ff */
[----:B------:R-:W-:Y:S01]  /*5fd0*/  LOP3.LUT R92, R7, 0x1c, R92, 0xf8, !PT ;  /* 0x0000001c075c7812 */ /* 0x000fe200078ef85c */
[----:B------:R-:W-:Y:S01]  /*5fe0*/  IMAD.MOV.U32 R100, RZ, RZ, RZ ;  /* 0x000000ffff647224 */ /* 0x000fe200078e00ff */
[----:B------:R-:W-:Y:S01]  /*5ff0*/  LOP3.LUT R110, R110, 0x60, RZ, 0xc0, !PT ;  /* 0x000000606e6e7812 */ /* 0x000fe200078ec0ff */
[----:B------:R-:W-:Y:S01]  /*6000*/  IMAD.U32 R98, RZ, RZ, UR4 ;  /* 0x00000004ff627e24 */ /* 0x000fe2000f8e00ff */
[----:B------:R-:W-:Y:S01]  /*6010*/  LOP3.LUT R92, R92, 0xf00, R5, 0xf8, !PT ;  /* 0x00000f005c5c7812 */ /* 0x000fe200078ef805 */
[----:B------:R-:W3:Y:S01]  /*6020*/  LDC.64 R86, c[0x0][0x8b0] ;  /* 0x00022c00ff567b82 */ /* 0x000ee20000000a00 */
[----:B------:R-:W4:Y:S01]  /*6030*/  LDS R0, [UR43+0x100] ;  /* 0x0001002bff007984 */ /* 0x000f220008000800 */
[----:B------:R-:W-:Y:S01]  /*6040*/  SEL R109, R109, 0xfffffffe, !P1 ;  /* 0xfffffffe6d6d7807 */ /* 0x000fe20004800000 */
[----:B------:R-:W1:Y:S01]  /*6050*/  LDCU UR63, c[0x0][0x370] ;  /* 0x00006e00ff3f77ac */ /* 0x000e620008000800 */
[----:B------:R-:W-:Y:S01]  /*6060*/  SEL R108, R108, 0xfffffffc, !P2 ;  /* 0xfffffffc6c6c7807 */ /* 0x000fe20005000000 */
[----:B------:R-:W1:Y:S03]  /*6070*/  LDCU.64 UR54, c[0x0][0x348] ;  /* 0x00006900ff3677ac */ /* 0x000e660008000a00 */
[----:B------:R-:W1:Y:S01]  /*6080*/  LDC.64 R84, c[0x0][0x8a8] ;  /* 0x00022a00ff547b82 */ /* 0x000e620000000a00 */
[----:B------:R-:W1:Y:S01]  /*6090*/  LDCU UR42, c[0x0][0xb0c] ;  /* 0x00016180ff2a77ac */ /* 0x000e620008000800 */
[----:B------:R-:W1:Y:S01]  /*60a0*/  LDCU UR39, c[0x0][0xb30] ;  /* 0x00016600ff2777ac */ /* 0x000e620008000800 */
[----:B------:R-:W1:Y:S01]  /*60b0*/  LDCU.64 UR60, c[0x0][0x888] ;  /* 0x00011100ff3c77ac */ /* 0x000e620008000a00 */
[----:B------:R-:W1:Y:S01]  /*60c0*/  LDCU.64 UR40, c[0x0][0xb28] ;  /* 0x00016500ff2877ac */ /* 0x000e620008000a00 */
[----:B------:R-:W1:Y:S01]  /*60d0*/  LDCU.128 UR56, c[0x0][0xb10] ;  /* 0x00016200ff3877ac */ /* 0x000e620008000c00 */
[----:B------:R-:W1:Y:S01]  /*60e0*/  LDCU UR62, c[0x0][0x374] ;  /* 0x00006e80ff3e77ac */ /* 0x000e620008000800 */
[----:B------:R-:W-:Y:S01]  /*60f0*/  UMOV UR53, URZ ;  /* 0x000000ff00357c82 */ /* 0x000fe20008000000 */
[----:B------:R-:W-:Y:S01]  /*6100*/  UMOV UR47, URZ ;  /* 0x000000ff002f7c82 */ /* 0x000fe20008000000 */
[----:B----4-:R-:W-:Y:S01]  /*6110*/  IMAD.IADD R37, R0, 0x1, R37 ;  /* 0x0000000100257824 */ /* 0x010fe200078e0225 */
[----:B--2---:R-:W-:-:S07]  /*6120*/  P2R R0, PR, RZ, 0x1 ;  /* 0x00000001ff007803 */ /* 0x004fce0000000000 */
.L_x_180:
[----:B------:R-:W-:Y:S02]  /*6130*/  LEA R0, R100, UR43, 0x3 ;  /* 0x0000002b64007c11 */ /* 0x000fe4000f8e18ff */
[----:B------:R-:W-:Y:S02]  /*6140*/  SHF.L.U32 R3, R106, 0x1f, RZ ;  /* 0x0000001f6a037819 */ /* 0x000fe400000006ff */
[----:B-1----:R-:W-:Y:S02]  /*6150*/  LEA R5, R100, UR43, 0x4 ;  /* 0x0000002b64057c11 */ /* 0x002fe4000f8e20ff */
[----:B------:R-:W2:Y:S02]  /*6160*/  SYNCS.PHASECHK.TRANS64.TRYWAIT P0, [R0+URZ+0x70], R3 ;  /* 0x00007003000075a7 */ /* 0x000ea400080011ff */
[----:B--2---:R-:W-:Y:S05]  /*6170*/  @!P0 BRA `(.L_x_105) ;  /* 0x0000008c00b48947 */ /* 0x004fea0003800000 */
.L_x_231:
[----:B------:R-:W-:Y:S01]  /*6180*/  R2UR UR7, R111 ;  /* 0x000000006f0772ca */ /* 0x000fe200000e0000 */
[----:B------:R-:W4:Y:S01]  /*6190*/  LDS.128 R4, [R5+0xe0] ;  /* 0x0000e00005047984 */ /* 0x000f220000000c00 */
[----:B--2---:R-:W-:Y:S01]  /*61a0*/  VIADD R0, R0, 0x80 ;  /* 0x0000008000007836 */ /* 0x004fe20000000000 */
[----:B------:R-:W-:Y:S04]  /*61b0*/  UISETP.GE.AND UP0, UPT, UR45, 0x1, UPT ;  /* 0x000000012d00788c */ /* 0x000fe8000bf06270 */
[----:B------:R-:W-:Y:S01]  /*61c0*/  PRMT R0, RZ, 0x654, R0 ;  /* 0x00000654ff007816 */ /* 0x000fe20000000000 */
[----:B------:R-:W-:Y:S01]  /*61d0*/  @!PT LDS RZ, [RZ] ;  /* 0x00000000fffff984 */ /* 0x000fe20000000800 */
[----:B------:R-:W-:Y:S01]  /*61e0*/  @!PT LDS RZ, [RZ] ;  /* 0x00000000fffff984 */ /* 0x000fe20000000800 */
[----:B------:R-:W-:Y:S01]  /*61f0*/  @!PT LDS RZ, [RZ] ;  /* 0x00000000fffff984 */ /* 0x000fe20000000800 */
[----:B------:R-:W-:Y:S01]  /*6200*/  @!PT LDS RZ, [RZ] ;  /* 0x00000000fffff984 */ /* 0x000fe20000000800 */
[----:B------:R2:W-:Y:S06]  /*6210*/  MEMBAR.ALL.CTA ;  /* 0x0000000000007992 */ /* 0x0005ec0000008000 */
[----:B--2---:R-:W2:Y:S02]  /*6220*/  FENCE.VIEW.ASYNC.S ;  /* 0x00000000000073c6 */ /* 0x004ea40000000000 */
[----:B--2---:R2:W-:Y:S01]  /*6230*/  SYNCS.ARRIVE.TRANS64.RED.A1T0 RZ, [R0+URZ], RZ ;  /* 0x000000ff00ff79a7 */ /* 0x0045e200081004ff */
[----:B----4-:R-:W-:Y:S11]  /*6240*/  LOP3.LUT P0, RZ, R6, 0x1, RZ, 0xc0, !PT ;  /* 0x0000000106ff7812 */ /* 0x010ff6000780c0ff */
[----:B------:R-:W-:Y:S02]  /*6250*/  @!UPT UIADD3 URZ, UPT, UPT, URZ, URZ, URZ ;  /* 0x000000fffffff290 */ /* 0x000fe4000fffe0ff */
[----:B------:R-:W-:Y:S01]  /*6260*/  VOTEU.ANY UP1, P0 ;  /* 0x0000000000ff7886 */ /* 0x000fe20000020100 */
[----:B------:R-:W-:Y:S01]  /*6270*/  PLOP3.LUT P0, PT, PT, PT, UP1, 0x80, 0x8 ;  /* 0x000000000008781c */ /* 0x000fe20003f0f018 */
[----:B------:R-:W-:Y:S06]  /*6280*/  UP2UR UR4, UPR, URZ, 0x2 ;  /* 0x00000002ff047883 */ /* 0x000fec0008000000 */
[----:B------:R-:W-:Y:S06]  /*6290*/  IMAD.U32 R112, RZ, RZ, UR4 ;  /* 0x00000004ff707e24 */ /* 0x000fec000f8e00ff */
[----:B------:R-:W-:Y:S02]  /*62a0*/  @P0 SHF.R.U32.HI R2, RZ, 0x10, R5 ;  /* 0x00000010ff020819 */ /* 0x000fe40000011605 */
[----:B------:R-:W-:Y:S02]  /*62b0*/  @P0 MOV R3, R4 ;  /* 0x0000000400030202 */ /* 0x000fe40000000f00 */
[----:B------:R-:W-:Y:S02]  /*62c0*/  @P0 R2UR UR4, R2 ;  /* 0x00000000020402ca */ /* 0x000fe400000e0000 */
[----:B------:R-:W-:Y:S02]  /*62d0*/  @P0 LOP3.LUT R4, R5, 0xffff, RZ, 0xc0, !PT ;  /* 0x0000ffff05040812 */ /* 0x000fe400078ec0ff */
[----:B------:R-:W-:Y:S02]  /*62e0*/  @P0 R2UR UR6, R3 ;  /* 0x00000000030602ca */ /* 0x000fe400000e0000 */
[----:B------:R-:W-:Y:S07]  /*62f0*/  @P0 R2UR UR5, R4 ;  /* 0x00000000040502ca */ /* 0x000fee00000e0000 */
[----:B------:R-:W-:Y:S02]  /*6300*/  @UP1 UMOV UR7, UR4 ;  /* 0x0000000400071c82 */ /* 0x000fe40008000000 */
[----:B------:R-:W-:Y:S02]  /*6310*/  IMAD.U32 R111, RZ, RZ, UR7 ;  /* 0x00000007ff6f7e24 */ /* 0x000fe4000f8e00ff */
[----:B------:R-:W-:Y:S02]  /*6320*/  @UP1 UMOV UR38, UR6 ;  /* 0x0000000600261c82 */ /* 0x000fe40008000000 */
[----:B------:R-:W-:Y:S01]  /*6330*/  @UP1 UMOV UR37, UR5 ;  /* 0x0000000500251c82 */ /* 0x000fe20008000000 */
[----:B--2---:R-:W-:Y:S05]  /*6340*/  BRA.U !UP0, `(.L_x_106) ;  /* 0x0000000108cc7547 */ /* 0x004fea000b800000 */
[----:B------:R-:W2:Y:S01]  /*6350*/  LDCU UR12, c[0x0][0xb20] ;  /* 0x00016400ff0c77ac */ /* 0x000ea20008000800 */
[----:B-1----:R-:W-:Y:S02]  /*6360*/  UIMAD.WIDE.U32 UR4, UR62, UR59, URZ ;  /* 0x0000003b3e0472a5 */ /* 0x002fe4000f8e00ff */
[----:B------:R-:W-:Y:S02]  /*6370*/  UIMAD.WIDE.U32 UR6, UR63, UR56, URZ ;  /* 0x000000383f0672a5 */ /* 0x000fe4000f8e00ff */
[----:B------:R-:W-:Y:S02]  /*6380*/  UISETP.NE.AND UP0, UPT, UR58, 0x1, UPT ;  /* 0x000000013a00788c */ /* 0x000fe4000bf05270 */
[----:B------:R-:W-:Y:S02]  /*6390*/  UIMAD.WIDE.U32 UR8, UR37, UR59, URZ ;  /* 0x0000003b250872a5 */ /* 0x000fe4000f8e00ff */
[----:B------:R-:W-:Y:S02]  /*63a0*/  UIMAD.WIDE.U32 UR10, UR38, UR56, URZ ;  /* 0x00000038260a72a5 */ /* 0x000fe4000f8e00ff */
[----:B------:R-:W-:Y:S02]  /*63b0*/  UISETP.NE.AND UP1, UPT, UR42, 0x1, UPT ;  /* 0x000000012a00788c */ /* 0x000fe4000bf25270 */
[----:B------:R-:W-:Y:S01]  /*63c0*/  UISETP.NE.AND UP2, UPT, UR45, 0x1, UPT ;  /* 0x000000012d00788c */ /* 0x000fe2000bf45270 */
[----:B------:R-:W-:Y:S02]  /*63d0*/  UMOV UR4, UR5 ;  /* 0x0000000500047c82 */ /* 0x000fe40008000000 */
[----:B--2---:R-:W-:Y:S03]  /*63e0*/  USHF.R.U32.HI UR5, URZ, UR12, UR4 ;  /* 0x0000000cff057299 */ /* 0x004fe60008011604 */
[----:B------:R-:W-:Y:S02]  /*63f0*/  UMOV UR4, UR7 ;  /* 0x0000000700047c82 */ /* 0x000fe40008000000 */
[----:B------:R-:W-:Y:S02]  /*6400*/  USHF.R.U32.HI UR7, URZ, UR57, UR4 ;  /* 0x00000039ff077299 */ /* 0x000fe40008011604 */
[----:B------:R-:W-:Y:S02]  /*6410*/  USEL UR4, UR62, UR5, !UP0 ;  /* 0x000000053e047287 */ /* 0x000fe4000c000000 */
[----:B------:R-:W-:Y:S01]  /*6420*/  USEL UR7, UR63, UR7, !UP1 ;  /* 0x000000073f077287 */ /* 0x000fe2000c800000 */
[----:B------:R-:W-:Y:S01]  /*6430*/  UMOV UR5, UR9 ;  /* 0x0000000900057c82 */ /* 0x000fe20008000000 */
[----:B------:R-:W-:Y:S02]  /*6440*/  UIMAD.WIDE.U32 UR8, UR4, UR40, URZ ;  /* 0x00000028040872a5 */ /* 0x000fe4000f8e00ff */
[----:B------:R-:W-:Y:S03]  /*6450*/  USHF.R.U32.HI UR6, URZ, UR12, UR5 ;  /* 0x0000000cff067299 */ /* 0x000fe60008011605 */
[----:B------:R-:W-:Y:S01]  /*6460*/  UMOV UR5, UR11 ;  /* 0x0000000b00057c82 */ /* 0x000fe20008000000 */
[----:B------:R-:W-:Y:S02]  /*6470*/  UIMAD.WIDE.U32 UR10, UR7, UR40, URZ ;  /* 0x00000028070a72a5 */ /* 0x000fe4000f8e00ff */
[----:B------:R-:W-:Y:S02]  /*6480*/  USHF.R.U32.HI UR12, URZ, UR57, UR5 ;  /* 0x00000039ff0c7299 */ /* 0x000fe40008011605 */
[----:B------:R-:W-:Y:S01]  /*6490*/  USEL UR6, UR37, UR6, !UP0 ;  /* 0x0000000625067287 */ /* 0x000fe2000c000000 */
[----:B------:R-:W-:Y:S02]  /*64a0*/  UMOV UR5, UR9 ;  /* 0x0000000900057c82 */ /* 0x000fe40008000000 */
[----:B------:R-:W-:Y:S01]  /*64b0*/  UMOV UR10, UR11 ;  /* 0x0000000b000a7c82 */ /* 0x000fe20008000000 */
[----:B------:R-:W-:Y:S02]  /*64c0*/  @UP2 USHF.R.U32.HI UR4, URZ, UR41, UR5 ;  /* 0x00000029ff042299 */ /* 0x000fe40008011605 */
[----:B------:R-:W-:Y:S02]  /*64d0*/  @UP2 USHF.R.U32.HI UR7, URZ, UR41, UR10 ;  /* 0x00000029ff072299 */ /* 0x000fe4000801160a */
[----:B------:R-:W-:Y:S02]  /*64e0*/  UIMAD UR4, UR45, UR4, URZ ;  /* 0x000000042d0472a4 */ /* 0x000fe4000f8e02ff */
        /* <DEDUP_REMOVED lines=8> */
[----:B------:R-:W-:Y:S02]  /*6570*/  USEL UR11, UR6, UR4, !UP2 ;  /* 0x00000004060b7287 */ /* 0x000fe4000d000000 */
[----:B------:R-:W-:Y:S02]  /*6580*/  UIADD3 UR8, UPT, UPT, -UR5, URZ, URZ ;  /* 0x000000ff05087290 */ /* 0x000fe4000fffe1ff */
[----:B------:R-:W-:Y:S01]  /*6590*/  UIADD3 UR10, UPT, UPT, -UR11, URZ, URZ ;  /* 0x000000ff0b0a7290 */ /* 0x000fe2000fffe1ff */
[----:B------:R-:W-:Y:S01]  /*65a0*/  @!UP0 UMOV UR4, UR9 ;  /* 0x0000000900048c82 */ /* 0x000fe20008000000 */
[----:B------:R-:W-:Y:S02]  /*65b0*/  UIADD3 UR9, UPT, UPT, -UR6, URZ, URZ ;  /* 0x000000ff06097290 */ /* 0x000fe4000fffe1ff */
[----:B------:R-:W-:Y:S02]  /*65c0*/  @!UP0 USHF.R.U32.HI UR4, URZ, UR41, UR4 ;  /* 0x00000029ff048299 */ /* 0x000fe40008011604 */
[----:B------:R-:W-:Y:S02]  /*65d0*/  UIMAD UR10, UR45, UR10, UR6 ;  /* 0x0000000a2d0a72a4 */ /* 0x000fe4000f8e0206 */
[----:B------:R-:W-:Y:S04]  /*65e0*/  @!UP0 USEL UR4, UR5, UR4, !UP2 ;  /* 0x0000000405048287 */ /* 0x000fe8000d000000 */
[----:B------:R-:W-:Y:S02]  /*65f0*/  @!UP0 UIMAD UR10, UR7, UR10, UR4 ;  /* 0x0000000a070a82a4 */ /* 0x000fe4000f8e0204 */
[----:B------:R-:W-:Y:S02]  /*6600*/  @!UP0 UIADD3 UR11, UPT, UPT, UR11, -UR4, URZ ;  /* 0x800000040b0b8290 */ /* 0x000fe4000fffe0ff */
[----:B------:R-:W-:Y:S02]  /*6610*/  UIMAD UR7, UR42, UR8, UR38 ;  /* 0x000000082a0772a4 */ /* 0x000fe4000f8e0226 */
[----:B------:R-:W-:Y:S02]  /*6620*/  @!UP0 UIMAD UR6, UR11, UR45, UR5 ;  /* 0x0000002d0b0682a4 */ /* 0x000fe4000f8e0205 */
[----:B------:R-:W-:Y:S01]  /*6630*/  UIMAD UR4, UR58, UR9, UR37 ;  /* 0x000000093a0472a4 */ /* 0x000fe2000f8e0225 */
[----:B------:R-:W-:Y:S02]  /*6640*/  @!UP0 UMOV UR5, UR10 ;  /* 0x0000000a00058c82 */ /* 0x000fe40008000000 */
[----:B------:R-:W-:Y:S02]  /*6650*/  UIMAD UR38, UR5, UR42, UR7 ;  /* 0x0000002a052672a4 */ /* 0x000fe4000f8e0207 */
[----:B------:R-:W-:Y:S11]  /*6660*/  UIMAD UR37, UR6, UR58, UR4 ;  /* 0x0000003a062572a4 */ /* 0x000ff6000f8e0204 */
[----:B------:R-:W-:Y:S01]  /*6670*/  @!UPT UIADD3 URZ, UPT, UPT, URZ, URZ, URZ ;  /* 0x000000fffffff290 */ /* 0x000fe2000fffe0ff */
.L_x_106:
[----:B-1----:R-:W-:Y:S01]  /*6680*/  UISETP.NE.AND UP0, UPT, UR39, 0x1, UPT ;  /* 0x000000012700788c */ /* 0x002fe2000bf05270 */
[----:B------:R-:W-:Y:S01]  /*6690*/  LOP3.LUT P0, RZ, R98, 0x3f0, RZ, 0xc0, !PT ;  /* 0x000003f062ff7812 */ /* 0x000fe2000780c0ff */
[----:B------:R-:W-:Y:S01]  /*66a0*/  USHF.L.U32 UR50, UR16, 0x7, URZ ;  /* 0x0000000710327899 */ /* 0x000fe200080006ff */
[----:B------:R-:W-:Y:S01]  /*66b0*/  BSSY.RECONVERGENT B6, `(.L_x_107) ;  /* 0x0000034000067945 */ /* 0x000fe20003800200 */
[----:B------:R-:W-:Y:S01]  /*66c0*/  USHF.L.U32 UR49, UR20, 0x8, URZ ;  /* 0x0000000814317899 */ /* 0x000fe200080006ff */
[----:B------:R-:W-:Y:S06]  /*66d0*/  IADD3 R100, PT, PT, R100, 0x1, RZ ;  /* 0x0000000164647810 */ /* 0x000fec0007ffe0ff */
[----:B------:R-:W1:Y:S01]  /*66e0*/  @!UP0 LDCU.128 UR12, c[0x0][0xb10] ;  /* 0x00016200ff0c87ac */ /* 0x000e620008000c00 */
[----:B------:R-:W2:Y:S01]  /*66f0*/  @!UP0 LDCU UR5, c[0x0][0xb0c] ;  /* 0x00016180ff0587ac */ /* 0x000ea20008000800 */
[----:B------:R-:W4:Y:S01]  /*6700*/  @!UP0 LDCU UR10, c[0x0][0xb20] ;  /* 0x00016400ff0a87ac */ /* 0x000f220008000800 */
[----:B-1----:R-:W-:Y:S02]  /*6710*/  UIMAD.WIDE.U32 UR8, UR38, UR12, URZ ;  /* 0x0000000c260872a5 */ /* 0x002fe4000f8e00ff */
[----:B------:R-:W-:Y:S02]  /*6720*/  UIMAD.WIDE.U32 UR6, UR37, UR15, URZ ;  /* 0x0000000f250672a5 */ /* 0x000fe4000f8e00ff */
[----:B------:R-:W-:Y:S03]  /*6730*/  @!UP0 UISETP.NE.AND UP1, UPT, UR14, 0x1, UPT ;  /* 0x000000010e00888c */ /* 0x000fe6000bf25270 */
[----:B------:R-:W-:Y:S01]  /*6740*/  @!UP0 UMOV UR4, UR9 ;  /* 0x0000000900048c82 */ /* 0x000fe20008000000 */
[----:B--2---:R-:W-:Y:S02]  /*6750*/  @!UP0 UISETP.NE.AND UP2, UPT, UR5, 0x1, UPT ;  /* 0x000000010500888c */ /* 0x004fe4000bf45270 */
[----:B------:R-:W-:Y:S01]  /*6760*/  @!UP0 USHF.R.U32.HI UR4, URZ, UR13, UR4 ;  /* 0x0000000dff048299 */ /* 0x000fe20008011604 */
[----:B------:R-:W-:Y:S02]  /*6770*/  @!UP0 UMOV UR6, UR7 ;  /* 0x0000000700068c82 */ /* 0x000fe40008000000 */
[----:B----4-:R-:W-:Y:S02]  /*6780*/  @!UP0 USHF.R.U32.HI UR6, URZ, UR10, UR6 ;  /* 0x0000000aff068299 */ /* 0x010fe40008011606 */
[----:B------:R-:W-:Y:S02]  /*6790*/  @!UP0 USEL UR7, UR38, UR4, !UP2 ;  /* 0x0000000426078287 */ /* 0x000fe4000d000000 */
[----:B------:R-:W-:Y:S04]  /*67a0*/  @!UP0 USEL UR6, UR37, UR6, !UP1 ;  /* 0x0000000625068287 */ /* 0x000fe8000c800000 */
[----:B------:R-:W-:Y:S02]  /*67b0*/  @!UP0 UIADD3 UR4, UPT, UPT, -UR7, UR6, URZ ;  /* 0x0000000607048290 */ /* 0x000fe4000fffe1ff */
[----:B------:R-:W-:Y:S02]  /*67c0*/  @!UP0 UIADD3 UR6, UPT, UPT, UR7, -UR6, URZ ;  /* 0x8000000607068290 */ /* 0x000fe4000fffe0ff */
[----:B------:R-:W-:Y:S02]  /*67d0*/  @!UP0 UIMAD UR38, UR4, UR5, UR38 ;  /* 0x00000005042682a4 */ /* 0x000fe4000f8e0226 */
[----:B------:R-:W-:Y:S01]  /*67e0*/  @!UP0 UIMAD UR37, UR6, UR14, UR37 ;  /* 0x0000000e062582a4 */ /* 0x000fe2000f8e0225 */
[----:B------:R-:W-:Y:S11]  /*67f0*/  @!P0 BRA `(.L_x_108) ;  /* 0x00000000007c8947 */ /* 0x000ff60003800000 */
[----:B------:R-:W1:Y:S01]  /*6800*/  LDCU.64 UR8, c[0x4][0x80] ;  /* 0x01001000ff0877ac */ /* 0x000e620008000a00 */
[----:B------:R-:W-:Y:S01]  /*6810*/  MOV R2, 0x0 ;  /* 0x0000000000027802 */ /* 0x000fe20000000f00 */
[----:B------:R-:W-:Y:S02]  /*6820*/  HFMA2 R12, -RZ, RZ, 0, 5.9604644775390625e-08 ;  /* 0x00000001ff0c7431 */ /* 0x000fe400000001ff */
[----:B------:R-:W-:Y:S01]  /*6830*/  IMAD.MOV.U32 R8, RZ, RZ, 0x70 ;  /* 0x00000070ff087424 */ /* 0x000fe200078e00ff */
[----:B------:R2:W4:Y:S01]  /*6840*/  LDC.64 R14, c[0x4][R2] ;  /* 0x01000000020e7b82 */ /* 0x0005220000000a00 */
[----:B------:R-:W3:Y:S01]  /*6850*/  LDCU.64 UR6, c[0x4][0x88] ;  /* 0x01001100ff0677ac */ /* 0x000ee20008000a00 */
[----:B------:R-:W-:Y:S01]  /*6860*/  IMAD.MOV.U32 R13, RZ, RZ, RZ ;  /* 0x000000ffff0d7224 */ /* 0x000fe200078e00ff */
[----:B------:R-:W2:Y:S01]  /*6870*/  LDCU.64 UR4, c[0x4][0x8] ;  /* 0x01000100ff0477ac */ /* 0x000ea20008000a00 */
[----:B-1----:R-:W-:Y:S01]  /*6880*/  MOV R5, UR9 ;  /* 0x0000000900057c02 */ /* 0x002fe20008000f00 */
[----:B------:R-:W-:Y:S01]  /*6890*/  IMAD.U32 R4, RZ, RZ, UR8 ;  /* 0x00000008ff047e24 */ /* 0x000fe2000f8e00ff */
[----:B---3--:R-:W-:Y:S01]  /*68a0*/  MOV R7, UR7 ;  /* 0x0000000700077c02 */ /* 0x008fe20008000f00 */
[----:B------:R-:W-:Y:S01]  /*68b0*/  IMAD.U32 R6, RZ, RZ, UR6 ;  /* 0x00000006ff067e24 */ /* 0x000fe2000f8e00ff */
[----:B--2---:R-:W-:Y:S01]  /*68c0*/  MOV R11, UR5 ;  /* 0x00000005000b7c02 */ /* 0x004fe20008000f00 */
[----:B------:R-:W-:Y:S02]  /*68d0*/  IMAD.U32 R10, RZ, RZ, UR4 ;  /* 0x00000004ff0a7e24 */ /* 0x000fe4000f8e00ff */
[----:B------:R-:W-:Y:S07]  /*68e0*/  LEPC R20, `(.L_x_109) ;  /* 0x000000001014794e */ /* 0x000fee0000000000 */
[----:B----45:R-:W-:Y:S05]  /*68f0*/  CALL.ABS.NOINC R14 ;  /* 0x000000000e007343 */ /* 0x030fea0003c00000 */
.L_x_109:
[----:B------:R-:W1:Y:S01]  /*6900*/  LDCU.64 UR8, c[0x4][0x80] ;  /* 0x01001000ff0877ac */ /* 0x000e620008000a00 */
[----:B------:R-:W2:Y:S01]  /*6910*/  LDC.64 R2, c[0x4][R2] ;  /* 0x0100000002027b82 */ /* 0x000ea20000000a00 */
[----:B------:R-:W-:Y:S02]  /*6920*/  HFMA2 R12, -RZ, RZ, 0, 5.9604644775390625e-08 ;  /* 0x00000001ff0c7431 */ /* 0x000fe400000001ff */
[----:B------:R-:W-:Y:S02]  /*6930*/  IMAD.MOV.U32 R8, RZ, RZ, 0x70 ;  /* 0x00000070ff087424 */ /* 0x000fe400078e00ff */
[----:B------:R-:W-:Y:S01]  /*6940*/  IMAD.MOV.U32 R13, RZ, RZ, RZ ;  /* 0x000000ffff0d7224 */ /* 0x000fe200078e00ff */
[----:B------:R-:W3:Y:S01]  /*6950*/  LDCU.64 UR6, c[0x4][0x88] ;  /* 0x01001100ff0677ac */ /* 0x000ee20008000a00 */
[----:B------:R-:W4:Y:S01]  /*6960*/  LDCU.64 UR4, c[0x4][0x8] ;  /* 0x01000100ff0477ac */ /* 0x000f220008000a00 */
[----:B-1----:R-:W-:Y:S02]  /*6970*/  MOV R4, UR8 ;  /* 0x0000000800047c02 */ /* 0x002fe40008000f00 */
[----:B------:R-:W-:Y:S02]  /*6980*/  MOV R5, UR9 ;  /* 0x0000000900057c02 */ /* 0x000fe40008000f00 */
[----:B---3--:R-:W-:Y:S01]  /*6990*/  MOV R7, UR7 ;  /* 0x0000000700077c02 */ /* 0x008fe20008000f00 */
[----:B------:R-:W-:Y:S01]  /*69a0*/  IMAD.U32 R6, RZ, RZ, UR6 ;  /* 0x00000006ff067e24 */ /* 0x000fe2000f8e00ff */
[----:B----4-:R-:W-:Y:S01]  /*69b0*/  MOV R11, UR5 ;  /* 0x00000005000b7c02 */ /* 0x010fe20008000f00 */
[----:B------:R-:W-:Y:S02]  /*69c0*/  IMAD.U32 R10, RZ, RZ, UR4 ;  /* 0x00000004ff0a7e24 */ /* 0x000fe4000f8e00ff */
[----:B------:R-:W-:Y:S07]  /*69d0*/  LEPC R20, `(.L_x_108) ;  /* 0x000000001014794e */ /* 0x000fee0000000000 */
[----:B--2---:R-:W-:Y:S05]  /*69e0*/  CALL.ABS.NOINC R2 ;  /* 0x0000000002007343 */ /* 0x004fea0003c00000 */
.L_x_108:
[----:B------:R-:W-:Y:S05]  /*69f0*/  BSYNC.RECONVERGENT B6 ;  /* 0x0000000000067941 */ /* 0x000fea0003800200 */
.L_x_107:
[----:B------:R-:W-:Y:S02]  /*6a00*/  ISETP.NE.U32.AND P0, PT, RZ, UR60, PT ;  /* 0x0000003cff007c0c */ /* 0x000fe4000bf05070 */
[C---:B------:R-:W-:Y:S02]  /*6a10*/  ISETP.NE.U32.AND P1, PT, R90.reuse, RZ, PT ;  /* 0x000000ff5a00720c */ /* 0x040fe40003f25070 */
[----:B------:R-:W-:Y:S02]  /*6a20*/  ISETP.NE.U32.AND P4, PT, R90, RZ, PT ;  /* 0x000000ff5a00720c */ /* 0x000fe40003f85070 */
[----:B------:R-:W-:Y:S02]  /*6a30*/  ISETP.NE.AND.EX P0, PT, RZ, UR61, PT, P0 ;  /* 0x0000003dff007c0c */ /* 0x000fe4000bf05300 */
[C---:B------:R-:W-:Y:S02]  /*6a40*/  ISETP.NE.AND.EX P1, PT, R91.reuse, RZ, PT, P1 ;  /* 0x000000ff5b00720c */ /* 0x040fe40003f25310 */
[----:B------:R-:W-:Y:S02]  /*6a50*/  ISETP.NE.AND.EX P4, PT, R91, RZ, P0, P4 ;  /* 0x000000ff5b00720c */ /* 0x000fe40000785340 */
[----:B---3--:R-:W-:Y:S02]  /*6a60*/  ISETP.NE.U32.AND P5, PT, R86, RZ, PT ;  /* 0x000000ff5600720c */ /* 0x008fe40003fa5070 */
[----:B------:R-:W-:Y:S02]  /*6a70*/  ISETP.NE.U32.AND P3, PT, RZ, UR60, PT ;  /* 0x0000003cff007c0c */ /* 0x000fe4000bf65070 */
[----:B------:R-:W-:Y:S02]  /*6a80*/  PLOP3.LUT P2, PT, PT, PT, PT, 0x8, 0x80 ;  /* 0x000000000080781c */ /* 0x000fe40003f4e170 */
[----:B------:R-:W-:Y:S02]  /*6a90*/  ISETP.NE.AND.EX P5, PT, R87, RZ, PT, P5 ;  /* 0x000000ff5700720c */ /* 0x000fe40003fa5350 */
[----:B------:R-:W-:Y:S03]  /*6aa0*/  ISETP.NE.AND.EX P3, PT, RZ, UR61, PT, P3 ;  /* 0x0000003dff007c0c */ /* 0x000fe6000bf65330 */
[----:B------:R-:W-:Y:S01]  /*6ab0*/  @!P4 PLOP3.LUT P2, PT, P1, PT, PT, 0x80, 0x8 ;  /* 0x000000000008c81c */ /* 0x000fe20000f4f070 */
[----:B------:R-:W-:Y:S01]  /*6ac0*/  @!UPT UIADD3 URZ, UPT, UPT, URZ, URZ, URZ ;  /* 0x000000fffffff290 */ /* 0x000fe2000fffe0ff */
[----:B------:R-:W-:Y:S11]  /*6ad0*/  @!P1 BRA `(.L_x_110) ;  /* 0x0000000000309947 */ /* 0x000ff60003800000 */
[----:B------:R-:W-:Y:S01]  /*6ae0*/  ISETP.NE.U32.AND P0, PT, R88, RZ, PT ;  /* 0x000000ff5800720c */ /* 0x000fe20003f05070 */
[----:B------:R-:W1:Y:S01]  /*6af0*/  LDCU.64 UR4, c[0x0][0x358] ;  /* 0x00006b00ff0477ac */ /* 0x000e620008000a00 */
[----:B------:R-:W-:Y:S02]  /*6b00*/  IMAD.MOV.U32 R94, RZ, RZ, 0x1 ;  /* 0x00000001ff5e7424 */ /* 0x000fe400078e00ff */
[----:B------:R-:W-:Y:S11]  /*6b10*/  ISETP.NE.AND.EX P0, PT, R89, RZ, PT, P0 ;  /* 0x000000ff5900720c */ /* 0x000ff60003f05300 */
[----:B------:R-:W-:Y:S02]  /*6b20*/  @!UPT UIADD3 URZ, UPT, UPT, URZ, URZ, URZ ;  /* 0x000000fffffff290 */ /* 0x000fe4000fffe0ff */
[----:B------:R-:W2:Y:S01]  /*6b30*/  @P0 LDC.64 R2, c[0x0][0x888] ;  /* 0x00022200ff020b82 */ /* 0x000ea20000000a00 */
[----:B------:R-:W-:Y:S04]  /*6b40*/  @P0 IMAD R0, R90, UR36, RZ ;  /* 0x000000245a000c24 */ /* 0x000fe8000f8e02ff */
[----:B--2---:R-:W-:Y:S04]  /*6b50*/  @P0 IMAD.WIDE R2, R0, 0x4, R2 ;  /* 0x0000000400020825 */ /* 0x004fe800078e0202 */
[----:B------:R-:W-:Y:S01]  /*6b60*/  HFMA2 R0, -RZ, RZ, 0, 5.9604644775390625e-08 ;  /* 0x00000001ff007431 */ /* 0x000fe200000001ff */
[----:B-1---5:R1:W5:Y:S04]  /*6b70*/  @P0 LDG.E R45, desc[UR4][R2.64] ;  /* 0x00000004022d0981 */ /* 0x022368000c1e1900 */
[----:B------:R-:W-:Y:S01]  /*6b80*/  @!P0 PRMT R94, R0, 0x7610, R94 ;  /* 0x00007610005e8816 */ /* 0x000fe2000000005e */
[----:B-1----:R-:W2:Y:S06]  /*6b90*/  @!P0 LDC R45, c[0x0][0x880] ;  /* 0x00022000ff2d8b82 */ /* 0x002eac0000000800 */
.L_x_110:
[----:B------:R-:W-:Y:S05]  /*6ba0*/  @!P5 BRA `(.L_x_111) ;  /* 0x000000000024d947 */ /* 0x000fea0003800000 */
[----:B------:R-:W-:Y:S01]  /*6bb0*/  ISETP.NE.U32.AND P0, PT, R84, RZ, PT ;  /* 0x000000ff5400720c */ /* 0x000fe20003f05070 */
[----:B------:R-:W1:Y:S03]  /*6bc0*/  LDCU.64 UR4, c[0x0][0x358] ;  /* 0x00006b00ff0477ac */ /* 0x000e660008000a00 */
[----:B------:R-:W-:Y:S11]  /*6bd0*/  ISETP.NE.AND.EX P0, PT, R85, RZ, PT, P0 ;  /* 0x000000ff5500720c */ /* 0x000ff60003f05300 */
[----:B------:R-:W-:Y:S02]  /*6be0*/  @!UPT UIADD3 URZ, UPT, UPT, URZ, URZ, URZ ;  /* 0x000000fffffff290 */ /* 0x000fe4000fffe0ff */
[----:B------:R-:W3:Y:S01]  /*6bf0*/  @P0 LDC.64 R2, c[0x0][0x8a8] ;  /* 0x00022a00ff020b82 */ /* 0x000ee20000000a00 */
[----:B------:R-:W-:Y:S04]  /*6c00*/  @P0 IMAD R0, R86, UR36, RZ ;  /* 0x0000002456000c24 */ /* 0x000fe8000f8e02ff */
[----:B---3--:R-:W-:Y:S05]  /*6c10*/  @P0 IMAD.WIDE R2, R0, 0x4, R2 ;  /* 0x0000000400020825 */ /* 0x008fea00078e0202 */
[----:B-1---5:R1:W5:Y:S02]  /*6c20*/  @P0 LDG.E R38, desc[UR4][R2.64] ;  /* 0x0000000402260981 */ /* 0x022364000c1e1900 */
[----:B-1----:R-:W3:Y:S02]  /*6c30*/  @!P0 LDC R38, c[0x0][0x8a0] ;  /* 0x00022800ff268b82 */ /* 0x002ee40000000800 */
.L_x_111:
[----:B--2--5:R-:W-:Y:S01]  /*6c40*/  FSETP.NEU.AND P0, PT, R45, RZ, PT ;  /* 0x000000ff2d00720b */ /* 0x024fe20003f0d000 */
[----:B------:R-:W-:Y:S01]  /*6c50*/  IMAD.SHL.U32 R116, R92, 0x4, RZ ;  /* 0x000000045c747824 */ /* 0x000fe200078e00ff */
[----:B------:R-:W-:Y:S01]  /*6c60*/  SEL R3, RZ, 0xffffffff, P3 ;  /* 0xffffffffff037807 */ /* 0x000fe20001800000 */
[----:B------:R-:W-:Y:S01]  /*6c70*/  IMAD.SHL.U32 R118, R108, 0x10, RZ ;  /* 0x000000106c767824 */ /* 0x000fe200078e00ff */
[----:B------:R-:W-:Y:S01]  /*6c80*/  @!P4 LOP3.LUT P3, RZ, R94, 0xff, RZ, 0xc0, !PT ;  /* 0x000000ff5effc812 */ /* 0x000fe2000786c0ff */
[----:B------:R-:W-:Y:S01]  /*6c90*/  IMAD.MOV.U32 R121, RZ, RZ, -0x10 ;  /* 0xfffffff0ff797424 */ /* 0x000fe200078e00ff */
[----:B------:R-:W-:Y:S01]  /*6ca0*/  @!P4 SEL R2, RZ, 0xffffffff, P0 ;  /* 0xffffffffff02c807 */ /* 0x000fe20000000000 */
[----:B------:R-:W-:Y:S01]  /*6cb0*/  IMAD.SHL.U32 R119, R109, 0x10, RZ ;  /* 0x000000106d777824 */ /* 0x000fe200078e00ff */
[C---:B------:R-:W-:Y:S01]  /*6cc0*/  LEA R117, R36.reuse, UR43, 0x3 ;  /* 0x0000002b24757c11 */ /* 0x040fe2000f8e18ff */
[----:B------:R-:W-:Y:S01]  /*6cd0*/  BSSY B1, `(.L_x_112) ;  /* 0x0000050000017945 */ /* 0x000fe20003800000 */
[----:B------:R-:W-:Y:S01]  /*6ce0*/  @P2 SEL R2, R3, R2, !P3 ;  /* 0x0000000203022207 */ /* 0x000fe20005800000 */
[----:B------:R-:W-:Y:S01]  /*6cf0*/  IMAD.MOV.U32 R120, RZ, RZ, 0x1 ;  /* 0x00000001ff787424 */ /* 0x000fe200078e00ff */
[----:B------:R-:W-:Y:S01]  /*6d00*/  SHF.L.U32 R0, R107, 0x1f, RZ ;  /* 0x0000001f6b007819 */ /* 0x000fe200000006ff */
[----:B------:R-:W-:Y:S01]  /*6d10*/  IMAD R39, R36, 0x100, R37 ;  /* 0x0000010024277824 */ /* 0x000fe200078e0225 */
[----:B------:R-:W-:Y:S01]  /*6d20*/  @!P4 LOP3.LUT R2, R2, 0x1, RZ, 0xc0, !PT ;  /* 0x000000010202c812 */ /* 0x000fe200078ec0ff */
[----:B------:R-:W-:Y:S01]  /*6d30*/  IMAD.MOV.U32 R51, RZ, RZ, RZ ;  /* 0x000000ffff337224 */ /* 0x000fe200078e00ff */
[----:B------:R-:W-:Y:S02]  /*6d40*/  CS2R R70, SRZ ;  /* 0x0000000000467805 */ /* 0x000fe4000001ff00 */
[----:B------:R-:W-:Y:S02]  /*6d50*/  CS2R R68, SRZ ;  /* 0x0000000000447805 */ /* 0x000fe4000001ff00 */
[----:B------:R-:W-:Y:S02]  /*6d60*/  ISETP.NE.U32.OR P5, PT, R2, 0x1, P4 ;  /* 0x000000010200780c */ /* 0x000fe400027a5470 */
[----:B------:R-:W-:Y:S02]  /*6d70*/  CS2R R66, SRZ ;  /* 0x0000000000427805 */ /* 0x000fe4000001ff00 */
[----:B------:R-:W-:Y:S02]  /*6d80*/  LOP3.LUT P4, R99, R94, 0xff, RZ, 0xc0, !PT ;  /* 0x000000ff5e637812 */ /* 0x000fe4000788c0ff */
[----:B------:R-:W-:Y:S02]  /*6d90*/  CS2R R64, SRZ ;  /* 0x0000000000407805 */ /* 0x000fe4000001ff00 */
[----:B------:R-:W-:Y:S02]  /*6da0*/  SEL R2, RZ, 0xffffffff, P0 ;  /* 0xffffffffff027807 */ /* 0x000fe40000000000 */
[----:B------:R-:W-:Y:S02]  /*6db0*/  CS2R R62, SRZ ;  /* 0x00000000003e7805 */ /* 0x000fe4000001ff00 */
[----:B------:R-:W-:Y:S02]  /*6dc0*/  P2R R113, PR, RZ, 0x20 ;  /* 0x00000020ff717803 */ /* 0x000fe40000000000 */
[----:B------:R-:W-:Y:S02]  /*6dd0*/  CS2R R60, SRZ ;  /* 0x00000000003c7805 */ /* 0x000fe4000001ff00 */
[----:B------:R-:W-:Y:S02]  /*6de0*/  @P1 SEL R2, R3, R2, !P4 ;  /* 0x0000000203021207 */ /* 0x000fe40006000000 */
[----:B------:R-:W-:Y:S02]  /*6df0*/  CS2R R58, SRZ ;  /* 0x00000000003a7805 */ /* 0x000fe4000001ff00 */
[----:B------:R-:W-:Y:S02]  /*6e00*/  CS2R R56, SRZ ;  /* 0x0000000000387805 */ /* 0x000fe4000001ff00 */
[----:B------:R-:W-:Y:S02]  /*6e10*/  CS2R R54, SRZ ;  /* 0x0000000000367805 */ /* 0x000fe4000001ff00 */
[----:B------:R-:W-:Y:S02]  /*6e20*/  LOP3.LUT R2, R2, 0x1, RZ, 0xc0, !PT ;  /* 0x0000000102027812 */ /* 0x000fe400078ec0ff */
[----:B------:R-:W-:Y:S02]  /*6e30*/  CS2R R52, SRZ ;  /* 0x0000000000347805 */ /* 0x000fe4000001ff00 */
[----:B------:R-:W-:Y:S02]  /*6e40*/  @P5 SHF.L.U32 R4, RZ, 0x1f, RZ ;  /* 0x0000001fff045819 */ /* 0x000fe400000006ff */
[----:B------:R-:W-:Y:S02]  /*6e50*/  CS2R R74, SRZ ;  /* 0x00000000004a7805 */ /* 0x000fe4000001ff00 */
[----:B------:R-:W-:Y:S01]  /*6e60*/  ISETP.NE.U32.AND P0, PT, R2, 0x1, PT ;  /* 0x000000010200780c */ /* 0x000fe20003f05070 */
[----:B------:R-:W-:Y:S01]  /*6e70*/  VIADD R2, R116, UR43 ;  /* 0x0000002b74027c36 */ /* 0x000fe20008000000 */
[----:B------:R-:W1:Y:S01]  /*6e80*/  @P5 SYNCS.PHASECHK.TRANS64.TRYWAIT P3, [UR43+0x20], R4 ;  /* 0x00002004ff0055a7 */ /* 0x000e62000806112b */
[----:B------:R-:W-:Y:S02]  /*6e90*/  CS2R R72, SRZ ;  /* 0x0000000000487805 */ /* 0x000fe4000001ff00 */
[----:B------:R-:W-:Y:S01]  /*6ea0*/  P2R R122, PR, RZ, 0x1 ;  /* 0x00000001ff7a7803 */ /* 0x000fe20000000000 */
[C---:B------:R-:W-:Y:S01]  /*6eb0*/  IMAD.IADD R104, R2.reuse, 0x1, R118 ;  /* 0x0000000102687824 */ /* 0x040fe200078e0276 */
[----:B------:R-:W-:Y:S01]  /*6ec0*/  ISETP.NE.U32.AND P0, PT, R93, 0x1, PT ;  /* 0x000000015d00780c */ /* 0x000fe20003f05070 */
[C---:B------:R-:W-:Y:S01]  /*6ed0*/  IMAD.IADD R114, R2.reuse, 0x1, R119 ;  /* 0x0000000102727824 */ /* 0x040fe200078e0277 */
[----:B------:R-:W-:Y:S01]  /*6ee0*/  CS2R R78, SRZ ;  /* 0x00000000004e7805 */ /* 0x000fe2000001ff00 */
[----:B------:R-:W-:Y:S01]  /*6ef0*/  IMAD.IADD R102, R119, 0x1, R104 ;  /* 0x0000000177667824 */ /* 0x000fe200078e0268 */
[----:B------:R-:W-:Y:S02]  /*6f00*/  SEL R121, R121, 0x10, !P0 ;  /* 0x0000001079797807 */ /* 0x000fe40004000000 */
[----:B------:R-:W-:Y:S02]  /*6f10*/  CS2R R76, SRZ ;  /* 0x00000000004c7805 */ /* 0x000fe4000001ff00 */
[----:B------:R-:W-:Y:S02]  /*6f20*/  CS2R R82, SRZ ;  /* 0x0000000000527805 */ /* 0x000fe4000001ff00 */
[----:B------:R-:W-:Y:S01]  /*6f30*/  CS2R R80, SRZ ;  /* 0x0000000000507805 */ /* 0x000fe2000001ff00 */
[----:B------:R-:W-:Y:S02]  /*6f40*/  IMAD.IADD R115, R2, 0x1, R121 ;  /* 0x0000000102737824 */ /* 0x000fe400078e0279 */
[C---:B------:R-:W-:Y:S01]  /*6f50*/  IMAD.IADD R105, R121.reuse, 0x1, R114 ;  /* 0x0000000179697824 */ /* 0x040fe200078e0272 */
[----:B------:R2:W4:Y:S01]  /*6f60*/  SYNCS.PHASECHK.TRANS64.TRYWAIT P2, [R117+URZ+0x90], R0 ;  /* 0x00009000750075a7 */ /* 0x00052200080411ff */
[C---:B------:R-:W-:Y:S02]  /*6f70*/  IMAD.IADD R103, R121.reuse, 0x1, R104 ;  /* 0x0000000179677824 */ /* 0x040fe400078e0268 */
[----:B------:R-:W-:Y:S01]  /*6f80*/  IMAD.IADD R101, R121, 0x1, R102 ;  /* 0x0000000179657824 */ /* 0x000fe200078e0266 */
[----:B-1----:R-:W-:Y:S01]  /*6f90*/  @P5 SEL R120, RZ, 0x1, !P3 ;  /* 0x00000001ff785807 */ /* 0x002fe20005800000 */
[----:B--2---:R-:W-:Y:S06]  /*6fa0*/  @!P5 BRA `(.L_x_113) ;  /* 0x000000000088d947 */ /* 0x004fec0003800000 */
[----:B------:R-:W-:Y:S01]  /*6fb0*/  IMAD.MOV.U32 R71, RZ, RZ, RZ ;  /* 0x000000ffff477224 */ /* 0x000fe200078e00ff */
[----:B------:R-:W-:Y:S01]  /*6fc0*/  ISETP.NE.AND P0, PT, R120, RZ, PT ;  /* 0x000000ff7800720c */ /* 0x000fe20003f05270 */
[----:B------:R-:W-:Y:S01]  /*6fd0*/  BSSY B0, `(.L_x_114) ;  /* 0x0000014000007945 */ /* 0x000fe20003800000 */
[----:B------:R-:W-:Y:S02]  /*6fe0*/  CS2R R82, SRZ ;  /* 0x0000000000527805 */ /* 0x000fe4000001ff00 */
        /* <DEDUP_REMOVED lines=13> */
[----:B------:R-:W-:Y:S01]  /*70c0*/  CS2R R68, SRZ ;  /* 0x0000000000447805 */ /* 0x000fe2000001ff00 */
[----:B------:R-:W-:Y:S06]  /*70d0*/  @P0 BRA `(.L_x_115) ;  /* 0x00000000000c0947 */ /* 0x000fec0003800000 */
[----:B------:R-:W-:Y:S04]  /*70e0*/  SHF.L.U32 R3, RZ, 0x1f, RZ ;  /* 0x0000001fff037819 */ /* 0x000fe800000006ff */
[----:B------:R-:W1:Y:S02]  /*70f0*/  SYNCS.PHASECHK.TRANS64.TRYWAIT P0, [UR43+0x20], R3 ;  /* 0x00002003ff0075a7 */ /* 0x000e64000800112b */
[----:B-1----:R-:W-:Y:S05]  /*7100*/  @!P0 BRA `(.L_x_116) ;  /* 0x0000007c00e48947 */ /* 0x002fea0003800000 */
.L_x_115:
[----:B------:R-:W-:Y:S05]  /*7110*/  BSYNC B0 ;  /* 0x0000000000007941 */ /* 0x000fea0003800000 */
.L_x_114:
[----:B------:R-:W-:Y:S01]  /*7120*/  ISETP.NE.AND P0, PT, R122, RZ, PT ;  /* 0x000000ff7a00720c */ /* 0x000fe20003f05270 */
[----:B------:R-:W-:Y:S11]  /*7130*/  HFMA2 R51, -RZ, RZ, 0, 5.9604644775390625e-08 ;  /* 0x00000001ff337431 */ /* 0x000ff600000001ff */
[----:B------:R-:W-:Y:S01]  /*7140*/  @!UPT UIADD3 URZ, UPT, UPT, URZ, URZ, URZ ;  /* 0x000000fffffff290 */ /* 0x000fe2000fffe0ff */
[----:B------:R2:W1:Y:S04]  /*7150*/  @P0 LDS.128 R80, [R116+UR43+0x400] ;  /* 0x0004002b74500984 */ /* 0x0004680008000c00 */
[----:B------:R2:W1:Y:S04]  /*7160*/  @P0 LDS.128 R76, [R115+0x400] ;  /* 0x00040000734c0984 */ /* 0x0004680000000c00 */
[----:B------:R2:W1:Y:S04]  /*7170*/  @P0 LDS.128 R72, [R114+0x400] ;  /* 0x0004000072480984 */ /* 0x0004680000000c00 */
[----:B------:R2:W1:Y:S04]  /*7180*/  @P0 LDS.128 R52, [R105+0x400] ;  /* 0x0004000069340984 */ /* 0x0004680000000c00 */
[----:B------:R2:W1:Y:S04]  /*7190*/  @P0 LDS.128 R56, [R104+0x400] ;  /* 0x0004000068380984 */ /* 0x0004680000000c00 */
[----:B------:R2:W1:Y:S04]  /*71a0*/  @P0 LDS.128 R60, [R103+0x400] ;  /* 0x00040000673c0984 */ /* 0x0004680000000c00 */
[----:B------:R2:W1:Y:S04]  /*71b0*/  @P0 LDS.128 R64, [R102+0x400] ;  /* 0x0004000066400984 */ /* 0x0004680000000c00 */
[----:B------:R2:W1:Y:S02]  /*71c0*/  @P0 LDS.128 R68, [R101+0x400] ;  /* 0x0004000065440984 */ /* 0x0004640000000c00 */
.L_x_113:
[----:B------:R-:W-:Y:S05]  /*71d0*/  BSYNC B1 ;  /* 0x0000000000017941 */ /* 0x000fea0003800000 */
.L_x_112:
[----:B-1----:R-:W-:Y:S04]  /*71e0*/  SHF.R.U32.HI R2, RZ, 0x15, R39 ;  /* 0x00000015ff027819 */ /* 0x002fe80000011627 */
[----:B------:R-:W-:Y:S01]  /*71f0*/  LOP3.LUT P0, RZ, R2, 0x3, R95, 0x48, !PT ;  /* 0x0000000302ff7812 */ /* 0x000fe2000780485f */
[----:B------:R-:W-:Y:S01]  /*7200*/  @!UPT UIADD3 URZ, UPT, UPT, URZ, URZ, URZ ;  /* 0x000000fffffff290 */ /* 0x000fe2000fffe0ff */
[----:B----4-:R-:W-:Y:S11]  /*7210*/  @P2 BRA `(.L_x_117) ;  /* 0x0000000000082947 */ /* 0x010ff60003800000 */
[----:B------:R-:W1:Y:S02]  /*7220*/  SYNCS.PHASECHK.TRANS64.TRYWAIT P1, [R117+URZ+0x90], R0 ;  /* 0x00009000750075a7 */ /* 0x000e6400080211ff */
[----:B-1----:R-:W-:Y:S05]  /*7230*/  @!P1 BRA `(.L_x_118) ;  /* 0x0000007c00b09947 */ /* 0x002fea0003800000 */
.L_x_117:
[----:B------:R-:W-:Y:S05]  /*7240*/  @!P0 BRA `(.L_x_119) ;  /* 0x0000000000408947 */ /* 0x000fea0003800000 */
[----:B------:R-:W4:Y:S01]  /*7250*/  LDCU.64 UR8, c[0x4][0x70] ;  /* 0x01000e00ff0877ac */ /* 0x000f220008000a00 */
[----:B------:R-:W-:Y:S01]  /*7260*/  MOV R3, 0x0 ;  /* 0x0000000000037802 */ /* 0x000fe20000000f00 */
[----:B------:R-:W-:Y:S02]  /*7270*/  HFMA2 R12, -RZ, RZ, 0, 5.9604644775390625e-08 ;  /* 0x00000001ff0c7431 */ /* 0x000fe400000001ff */
[----:B------:R-:W-:Y:S02]  /*7280*/  IMAD.MOV.U32 R8, RZ, RZ, 0x192 ;  /* 0x00000192ff087424 */ /* 0x000fe400078e00ff */
[----:B------:R-:W-:Y:S01]  /*7290*/  IMAD.MOV.U32 R13, RZ, RZ, RZ ;  /* 0x000000ffff0d7224 */ /* 0x000fe200078e00ff */
[----:B------:R-:W5:Y:S01]  /*72a0*/  LDCU.64 UR6, c[0x4][0x78] ;  /* 0x01000f00ff0677ac */ /* 0x000f620008000a00 */
[----:B------:R-:W1:Y:S01]  /*72b0*/  LDC.64 R2, c[0x4][R3] ;  /* 0x0100000003027b82 */ /* 0x000e620000000a00 */
[----:B------:R-:W2:Y:S01]  /*72c0*/  LDCU.64 UR4, c[0x4][0x10] ;  /* 0x01000200ff0477ac */ /* 0x000ea20008000a00 */
[----:B----4-:R-:W-:Y:S01]  /*72d0*/  MOV R5, UR9 ;  /* 0x0000000900057c02 */ /* 0x010fe20008000f00 */
[----:B------:R-:W-:Y:S01]  /*72e0*/  IMAD.U32 R4, RZ, RZ, UR8 ;  /* 0x00000008ff047e24 */ /* 0x000fe2000f8e00ff */
[----:B-----5:R-:W-:Y:S01]  /*72f0*/  MOV R7, UR7 ;  /* 0x0000000700077c02 */ /* 0x020fe20008000f00 */
[----:B------:R-:W-:Y:S01]  /*7300*/  IMAD.U32 R6, RZ, RZ, UR6 ;  /* 0x00000006ff067e24 */ /* 0x000fe2000f8e00ff */
[----:B--2---:R-:W-:Y:S01]  /*7310*/  MOV R11, UR5 ;  /* 0x00000005000b7c02 */ /* 0x004fe20008000f00 */
[----:B------:R-:W-:Y:S02]  /*7320*/  IMAD.U32 R10, RZ, RZ, UR4 ;  /* 0x00000004ff0a7e24 */ /* 0x000fe4000f8e00ff */
[----:B------:R-:W-:Y:S07]  /*7330*/  LEPC R20, `(.L_x_119) ;  /* 0x000000001014794e */ /* 0x000fee0000000000 */
[----:B-1-3--:R-:W-:Y:S05]  /*7340*/  CALL.ABS.NOINC R2 ;  /* 0x0000000002007343 */ /* 0x00afea0003c00000 */
.L_x_119:
[----:B------:R-:W-:Y:S01]  /*7350*/  LOP3.LUT R44, R80, 0xffffe000, RZ, 0xc0, !PT ;  /* 0xffffe000502c7812 */ /* 0x000fe200078ec0ff */
[----:B------:R-:W-:Y:S05]  /*7360*/  WARPSYNC.ALL ;  /* 0x0000000000007948 */ /* 0x000fea0003800000 */
[----:B------:R-:W-:Y:S01]  /*7370*/  R2UR UR4, R39 ;  /* 0x00000000270472ca */ /* 0x000fe200000e0000 */
[----:B------:R-:W-:Y:S01]  /*7380*/  BSSY.RECONVERGENT B0, `(.L_x_120) ;  /* 0x000009c000007945 */ /* 0x000fe20003800200 */
[----:B------:R-:W-:Y:S02]  /*7390*/  LOP3.LUT R47, R81, 0xffffe000, RZ, 0xc0, !PT ;  /* 0xffffe000512f7812 */ /* 0x000fe400078ec0ff */
[----:B------:R-:W-:Y:S02]  /*73a0*/  LOP3.LUT R46, R82, 0xffffe000, RZ, 0xc0, !PT ;  /* 0xffffe000522e7812 */ /* 0x000fe400078ec0ff */
[----:B------:R-:W-:Y:S02]  /*73b0*/  LOP3.LUT R48, R83, 0xffffe000, RZ, 0xc0, !PT ;  /* 0xffffe00053307812 */ /* 0x000fe400078ec0ff */
[----:B------:R-:W-:Y:S02]  /*73c0*/  LOP3.LUT R49, R56, 0xffffe000, RZ, 0xc0, !PT ;  /* 0xffffe00038317812 */ /* 0x000fe400078ec0ff */
[----:B------:R-:W-:Y:S03]  /*73d0*/  ISETP.NE.AND P0, PT, R110, RZ, PT ;  /* 0x000000ff6e00720c */ /* 0x000fe60003f05270 */
[----:B------:R-:W1:Y:S02]  /*73e0*/  LDTM.x32 R4, tmem[UR4] ;  /* 0x00000004000479ee */ /* 0x000e6400082c0000 */
[C---:B-1-3--:R-:W-:Y:S01]  /*73f0*/  FMUL R0, R38.reuse, R4 ;  /* 0x0000000426007220 */ /* 0x04afe20000400000 */
[C---:B------:R-:W-:Y:S01]  /*7400*/  FMUL R2, R38.reuse, R5 ;  /* 0x0000000526027220 */ /* 0x040fe20000400000 */
[C---:B------:R-:W-:Y:S01]  /*7410*/  FMUL R3, R38.reuse, R6 ;  /* 0x0000000626037220 */ /* 0x040fe20000400000 */
[----:B------:R-:W-:Y:S01]  /*7420*/  FMUL R7, R38, R7 ;  /* 0x0000000726077220 */ /* 0x000fe20000400000 */
[C---:B------:R-:W-:Y:S01]  /*7430*/  FFMA R40, R45.reuse, R44, R0 ;  /* 0x0000002c2d287223 */ /* 0x040fe20000000000 */
[----:B------:R-:W-:Y:S01]  /*7440*/  LOP3.LUT R44, R76, 0xffffe000, RZ, 0xc0, !PT ;  /* 0xffffe0004c2c7812 */ /* 0x000fe200078ec0ff */
[C---:B------:R-:W-:Y:S01]  /*7450*/  FFMA R41, R45.reuse, R47, R2 ;  /* 0x0000002f2d297223 */ /* 0x040fe20000000002 */
[----:B------:R-:W-:Y:S01]  /*7460*/  LOP3.LUT R47, R78, 0xffffe000, RZ, 0xc0, !PT ;  /* 0xffffe0004e2f7812 */ /* 0x000fe200078ec0ff */
[----:B------:R-:W-:Y:S01]  /*7470*/  FFMA R42, R45, R46, R3 ;  /* 0x0000002e2d2a7223 */ /* 0x000fe20000000003 */
[----:B------:R-:W-:Y:S01]  /*7480*/  LOP3.LUT R46, R77, 0xffffe000, RZ, 0xc0, !PT ;  /* 0xffffe0004d2e7812 */ /* 0x000fe200078ec0ff */
[----:B------:R-:W-:Y:S01]  /*7490*/  FFMA R43, R45, R48, R7 ;  /* 0x000000302d2b7223 */ /* 0x000fe20000000007 */
[----:B------:R-:W-:Y:S01]  /*74a0*/  LOP3.LUT R48, R79, 0xffffe000, RZ, 0xc0, !PT ;  /* 0xffffe0004f307812 */ /* 0x000fe200078ec0ff */
[C---:B------:R-:W-:Y:S01]  /*74b0*/  FMUL R4, R38.reuse, R8 ;  /* 0x0000000826047220 */ /* 0x040fe20000400000 */
[----:B------:R-:W-:Y:S01]  /*74c0*/  F2FP.TF32.F32.PACK_B R40, R40 ;  /* 0x00000028ff28723e */ /* 0x000fe200024050ff */
[C---:B------:R-:W-:Y:S01]  /*74d0*/  FMUL R5, R38.reuse, R9 ;  /* 0x0000000926057220 */ /* 0x040fe20000400000 */
[----:B------:R-:W-:Y:S01]  /*74e0*/  F2FP.TF32.F32.PACK_B R41, R41 ;  /* 0x00000029ff29723e */ /* 0x000fe200024050ff */
[C---:B------:R-:W-:Y:S01]  /*74f0*/  FMUL R6, R38.reuse, R10 ;  /* 0x0000000a26067220 */ /* 0x040fe20000400000 */
[----:B------:R-:W-:Y:S01]  /*7500*/  F2FP.TF32.F32.PACK_B R42, R42 ;  /* 0x0000002aff2a723e */ /* 0x000fe200024050ff */
[C---:B------:R-:W-:Y:S01]  /*7510*/  FFMA R4, R45.reuse, R44, R4 ;  /* 0x0000002c2d047223 */ /* 0x040fe20000000004 */
[----:B------:R-:W-:Y:S01]  /*7520*/  F2FP.TF32.F32.PACK_B R43, R43 ;  /* 0x0000002bff2b723e */ /* 0x000fe200024050ff */
[----:B------:R-:W-:Y:S01]  /*7530*/  FMUL R11, R38, R11 ;  /* 0x0000000b260b7220 */ /* 0x000fe20000400000 */
[----:B------:R-:W-:Y:S01]  /*7540*/  LOP3.LUT R44, R72, 0xffffe000, RZ, 0xc0, !PT ;  /* 0xffffe000482c7812 */ /* 0x000fe200078ec0ff */
[----:B------:R-:W-:Y:S01]  /*7550*/  FFMA R5, R45, R46, R5 ;  /* 0x0000002e2d057223 */ /* 0x000fe20000000005 */
[----:B------:R-:W-:Y:S01]  /*7560*/  LOP3.LUT R46, R73, 0xffffe000, RZ, 0xc0, !PT ;  /* 0xffffe000492e7812 */ /* 0x000fe200078ec0ff */
[----:B------:R-:W-:Y:S01]  /*7570*/  FMUL R8, R38, R12 ;  /* 0x0000000c26087220 */ /* 0x000fe20000400000 */
[----:B------:R-:W-:Y:S01]  /*7580*/  F2FP.TF32.F32.PACK_B R4, R4 ;  /* 0x00000004ff04723e */ /* 0x000fe200024050ff */
[C---:B------:R-:W-:Y:S01]  /*7590*/  FFMA R6, R45.reuse, R47, R6 ;  /* 0x0000002f2d067223 */ /* 0x040fe20000000006 */
[----:B------:R-:W-:Y:S01]  /*75a0*/  LOP3.LUT R47, R74, 0xffffe000, RZ, 0xc0, !PT ;  /* 0xffffe0004a2f7812 */ /* 0x000fe200078ec0ff */
[----:B------:R-:W-:Y:S01]  /*75b0*/  FFMA R7, R45, R48, R11 ;  /* 0x000000302d077223 */ /* 0x000fe2000000000b */
[----:B------:R-:W-:Y:S01]  /*75c0*/  LOP3.LUT R48, R75, 0xffffe000, RZ, 0xc0, !PT ;  /* 0xffffe0004b307812 */ /* 0x000fe200078ec0ff */
[----:B------:R-:W-:Y:S01]  /*75d0*/  FMUL R9, R38, R13 ;  /* 0x0000000d26097220 */ /* 0x000fe20000400000 */
[----:B------:R-:W-:Y:S01]  /*75e0*/  F2FP.TF32.F32.PACK_B R5, R5 ;  /* 0x00000005ff05723e */ /* 0x000fe200024050ff */
[----:B------:R1:W-:Y:S01]  /*75f0*/  STS.128 [R116+UR43+0x400], R40 ;  /* 0x0004002874007988 */ /* 0x0003e20008000c2b */
[----:B------:R-:W-:Y:S01]  /*7600*/  F2FP.TF32.F32.PACK_B R6, R6 ;  /* 0x00000006ff06723e */ /* 0x000fe200024050ff */
[C---:B------:R-:W-:Y:S01]  /*7610*/  FFMA R8, R45.reuse, R44, R8 ;  /* 0x0000002c2d087223 */ /* 0x040fe20000000008 */
[----:B------:R-:W-:Y:S01]  /*7620*/  LOP3.LUT R44, R52, 0xffffe000, RZ, 0xc0, !PT ;  /* 0xffffe000342c7812 */ /* 0x000fe200078ec0ff */
[C---:B------:R-:W-:Y:S01]  /*7630*/  FMUL R10, R38.reuse, R14 ;  /* 0x0000000e260a7220 */ /* 0x040fe20000400000 */
[----:B------:R-:W-:Y:S01]  /*7640*/  F2FP.TF32.F32.PACK_B R7, R7 ;  /* 0x00000007ff07723e */ /* 0x000fe200024050ff */
[C---:B------:R-:W-:Y:S01]  /*7650*/  FMUL R15, R38.reuse, R15 ;  /* 0x0000000f260f7220 */ /* 0x040fe20000400000 */
[----:B------:R-:W-:Y:S01]  /*7660*/  F2FP.TF32.F32.PACK_B R8, R8 ;  /* 0x00000008ff08723e */ /* 0x000fe200024050ff */
[----:B------:R-:W-:Y:S01]  /*7670*/  FMUL R12, R38, R16 ;  /* 0x00000010260c7220 */ /* 0x000fe20000400000 */
[----:B------:R-:W-:Y:S01]  /*7680*/  FFMA R9, R45, R46, R9 ;  /* 0x0000002e2d097223 */ /* 0x000fe20000000009 */
[----:B------:R-:W-:Y:S01]  /*7690*/  LOP3.LUT R46, R55, 0xffffe000, RZ, 0xc0, !PT ;  /* 0xffffe000372e7812 */ /* 0x000fe200078ec0ff */
[C---:B------:R-:W-:Y:S01]  /*76a0*/  FFMA R10, R45.reuse, R47, R10 ;  /* 0x0000002f2d0a7223 */ /* 0x040fe2000000000a */
[----:B------:R-:W-:Y:S01]  /*76b0*/  LOP3.LUT R47, R54, 0xffffe000, RZ, 0xc0, !PT ;  /* 0xffffe000362f7812 */ /* 0x000fe200078ec0ff */
[C---:B------:R-:W-:Y:S01]  /*76c0*/  FFMA R11, R45.reuse, R48, R15 ;  /* 0x000000302d0b7223 */ /* 0x040fe2000000000f */
[----:B------:R-:W-:Y:S01]  /*76d0*/  F2FP.TF32.F32.PACK_B R9, R9 ;  /* 0x00000009ff09723e */ /* 0x000fe200024050ff */
[----:B------:R-:W-:Y:S01]  /*76e0*/  FFMA R12, R45, R44, R12 ;  /* 0x0000002c2d0c7223 */ /* 0x000fe2000000000c */
[----:B------:R-:W-:Y:S01]  /*76f0*/  LOP3.LUT R44, R53, 0xffffe000, RZ, 0xc0, !PT ;  /* 0xffffe000352c7812 */ /* 0x000fe200078ec0ff */
[----:B------:R1:W-:Y:S01]  /*7700*/  STS.128 [R115+0x400], R4 ;  /* 0x0004000473007388 */ /* 0x0003e20000000c00 */
[----:B------:R-:W-:Y:S01]  /*7710*/  F2FP.TF32.F32.PACK_B R10, R10 ;  /* 0x0000000aff0a723e */ /* 0x000fe200024050ff */
[C---:B------:R-:W-:Y:S01]  /*7720*/  FMUL R13, R38.reuse, R17 ;  /* 0x00000011260d7220 */ /* 0x040fe20000400000 */
[----:B------:R-:W-:Y:S01]  /*7730*/  F2FP.TF32.F32.PACK_B R11, R11 ;  /* 0x0000000bff0b723e */ /* 0x000fe200024050ff */
[C---:B------:R-:W-:Y:S01]  /*7740*/  FMUL R14, R38.reuse, R18 ;  /* 0x00000012260e7220 */ /* 0x040fe20000400000 */
[----:B------:R-:W-:Y:S01]  /*7750*/  F2FP.TF32.F32.PACK_B R12, R12 ;  /* 0x0000000cff0c723e */ /* 0x000fe200024050ff */
[----:B------:R-:W-:Y:S01]  /*7760*/  FMUL R19, R38, R19 ;  /* 0x0000001326137220 */ /* 0x000fe20000400000 */
[----:B------:R-:W-:Y:S01]  /*7770*/  LOP3.LUT R48, R65, 0xffffe000, RZ, 0xc0, !PT ;  /* 0xffffe00041307812 */ /* 0x000fe200078ec0ff */
[----:B------:R-:W-:Y:S01]  /*7780*/  FFMA R13, R45, R44, R13 ;  /* 0x0000002c2d0d7223 */ /* 0x000fe2000000000d */
[----:B------:R-:W-:Y:S01]  /*7790*/  LOP3.LUT R44, R57, 0xffffe000, RZ, 0xc0, !PT ;  /* 0xffffe000392c7812 */ /* 0x000fe200078ec0ff */
[C---:B------:R-:W-:Y:S01]  /*77a0*/  FFMA R14, R45.reuse, R47, R14 ;  /* 0x0000002f2d0e7223 */ /* 0x040fe2000000000e */
[----:B------:R-:W-:Y:S01]  /*77b0*/  LOP3.LUT R47, R58, 0xffffe000, RZ, 0xc0, !PT ;  /* 0xffffe0003a2f7812 */ /* 0x000fe200078ec0ff */
[C---:B------:R-:W-:Y:S01]  /*77c0*/  FMUL R16, R38.reuse, R20 ;  /* 0x0000001426107220 */ /* 0x040fe20000400000 */
[----:B------:R-:W-:Y:S01]  /*77d0*/  F2FP.TF32.F32.PACK_B R13, R13 ;  /* 0x0000000dff0d723e */ /* 0x000fe200024050ff */
[----:B------:R1:W-:Y:S01]  /*77e0*/  STS.128 [R114+0x400], R8 ;  /* 0x0004000872007388 */ /* 0x0003e20000000c00 */
[----:B------:R-:W-:Y:S01]  /*77f0*/  F2FP.TF32.F32.PACK_B R14, R14 ;  /* 0x0000000eff0e723e */ /* 0x000fe200024050ff */
[----:B------:R-:W-:Y:S01]  /*7800*/  FFMA R15, R45, R46, R19 ;  /* 0x0000002e2d0f7223 */ /* 0x000fe20000000013 */
[----:B------:R-:W-:Y:S01]  /*7810*/  LOP3.LUT R46, R59, 0xffffe000, RZ, 0xc0, !PT ;  /* 0xffffe0003b2e7812 */ /* 0x000fe200078ec0ff */
[----:B------:R-:W-:Y:S01]  /*7820*/  FMUL R17, R38, R21 ;  /* 0x0000001526117220 */ /* 0x000fe20000400000 */
[C---:B------:R-:W-:Y:S01]  /*7830*/  FFMA R16, R45.reuse, R49, R16 ;  /* 0x000000312d107223 */ /* 0x040fe20000000010 */
[----:B------:R-:W-:Y:S01]  /*7840*/  LOP3.LUT R49, R60, 0xffffe000, RZ, 0xc0, !PT ;  /* 0xffffe0003c317812 */ /* 0x000fe200078ec0ff */
[C---:B------:R-:W-:Y:S01]  /*7850*/  FMUL R18, R38.reuse, R22 ;  /* 0x0000001626127220 */ /* 0x040fe20000400000 */
[----:B------:R-:W-:Y:S01]  /*7860*/  F2FP.TF32.F32.PACK_B R15, R15 ;  /* 0x0000000fff0f723e */ /* 0x000fe200024050ff */
[----:B------:R-:W-:Y:S01]  /*7870*/  FFMA R17, R45, R44, R17 ;  /* 0x0000002c2d117223 */ /* 0x000fe20000000011 */
[C---:B------:R-:W-:Y:S01]  /*7880*/  FMUL R23, R38.reuse, R23 ;  /* 0x0000001726177220 */ /* 0x040fe20000400000 */
[C---:B------:R-:W-:Y:S01]  /*7890*/  FMUL R20, R38.reuse, R24 ;  /* 0x0000001826147220 */ /* 0x040fe20000400000 */
[----:B------:R-:W-:Y:S01]  /*78a0*/  LOP3.LUT R44, R61, 0xffffe000, RZ, 0xc0, !PT ;  /* 0xffffe0003d2c7812 */ /* 0x000fe200078ec0ff */
[----:B------:R1:W-:Y:S01]  /*78b0*/  STS.128 [R105+0x400], R12 ;  /* 0x0004000c69007388 */ /* 0x0003e20000000c00 */
[----:B------:R-:W-:Y:S01]  /*78c0*/  F2FP.TF32.F32.PACK_B R16, R16 ;  /* 0x00000010ff10723e */ /* 0x000fe200024050ff */
[----:B------:R-:W-:Y:S01]  /*78d0*/  FMUL R21, R38, R25 ;  /* 0x0000001926157220 */ /* 0x000fe20000400000 */
[----:B------:R-:W-:Y:S01]  /*78e0*/  F2FP.TF32.F32.PACK_B R17, R17 ;  /* 0x00000011ff11723e */ /* 0x000fe200024050ff */
[C---:B------:R-:W-:Y:S01]  /*78f0*/  FFMA R18, R45.reuse, R47, R18 ;  /* 0x0000002f2d127223 */ /* 0x040fe20000000012 */
[----:B------:R-:W-:Y:S01]  /*7900*/  LOP3.LUT R47, R64, 0xffffe000, RZ, 0xc0, !PT ;  /* 0xffffe000402f7812 */ /* 0x000fe200078ec0ff */
[C---:B------:R-:W-:Y:S01]  /*7910*/  FFMA R19, R45.reuse, R46, R23 ;  /* 0x0000002e2d137223 */ /* 0x040fe20000000017 */
[C---:B------:R-:W-:Y:S01]  /*7920*/  FFMA R20, R45.reuse, R49, R20 ;  /* 0x000000312d147223 */ /* 0x040fe20000000014 */
[----:B------:R-:W-:Y:S01]  /*7930*/  FFMA R21, R45, R44, R21 ;  /* 0x0000002c2d157223 */ /* 0x000fe20000000015 */
[----:B------:R-:W-:Y:S01]  /*7940*/  LOP3.LUT R46, R62, 0xffffe000, RZ, 0xc0, !PT ;  /* 0xffffe0003e2e7812 */ /* 0x000fe200078ec0ff */
[C---:B------:R-:W-:Y:S01]  /*7950*/  FMUL R22, R38.reuse, R26 ;  /* 0x0000001a26167220 */ /* 0x040fe20000400000 */
[----:B------:R-:W-:Y:S01]  /*7960*/  LOP3.LUT R44, R63, 0xffffe000, RZ, 0xc0, !PT ;  /* 0xffffe0003f2c7812 */ /* 0x000fe200078ec0ff */
[C---:B------:R-:W-:Y:S01]  /*7970*/  FMUL R27, R38.reuse, R27 ;  /* 0x0000001b261b7220 */ /* 0x040fe20000400000 */
[----:B------:R-:W-:Y:S01]  /*7980*/  F2FP.TF32.F32.PACK_B R18, R18 ;  /* 0x00000012ff12723e */ /* 0x000fe200024050ff */
[C---:B------:R-:W-:Y:S01]  /*7990*/  FFMA R22, R45.reuse, R46, R22 ;  /* 0x0000002e2d167223 */ /* 0x040fe20000000016 */
[----:B------:R-:W-:Y:S01]  /*79a0*/  F2FP.TF32.F32.PACK_B R19, R19 ;  /* 0x00000013ff13723e */ /* 0x000fe200024050ff */
[----:B------:R-:W-:Y:S01]  /*79b0*/  FFMA R23, R45, R44, R27 ;  /* 0x0000002c2d177223 */ /* 0x000fe2000000001b */
[C---:B------:R-:W-:Y:S01]  /*79c0*/  FMUL R24, R38.reuse, R28 ;  /* 0x0000001c26187220 */ /* 0x040fe20000400000 */
[----:B------:R-:W-:Y:S01]  /*79d0*/  F2FP.TF32.F32.PACK_B R20, R20 ;  /* 0x00000014ff14723e */ /* 0x000fe200024050ff */
[----:B------:R-:W-:Y:S01]  /*79e0*/  FMUL R25, R38, R29 ;  /* 0x0000001d26197220 */ /* 0x000fe20000400000 */
[----:B------:R1:W-:Y:S01]  /*79f0*/  STS.128 [R104+0x400], R16 ;  /* 0x0004001068007388 */ /* 0x0003e20000000c00 */
[----:B------:R-:W-:Y:S01]  /*7a00*/  LOP3.LUT R49, R66, 0xffffe000, RZ, 0xc0, !PT ;  /* 0xffffe00042317812 */ /* 0x000fe200078ec0ff */
[C---:B------:R-:W-:Y:S01]  /*7a10*/  FMUL R26, R38.reuse, R30 ;  /* 0x0000001e261a7220 */ /* 0x040fe20000400000 */
[----:B------:R-:W-:Y:S01]  /*7a20*/  LOP3.LUT R44, R67, 0xffffe000, RZ, 0xc0, !PT ;  /* 0xffffe000432c7812 */ /* 0x000fe200078ec0ff */
[----:B------:R-:W-:Y:S01]  /*7a30*/  FMUL R31, R38, R31 ;  /* 0x0000001f261f7220 */ /* 0x000fe20000400000 */
[----:B------:R-:W-:Y:S01]  /*7a40*/  F2FP.TF32.F32.PACK_B R21, R21 ;  /* 0x00000015ff15723e */ /* 0x000fe200024050ff */
[C---:B------:R-:W-:Y:S01]  /*7a50*/  FFMA R24, R45.reuse, R47, R24 ;  /* 0x0000002f2d187223 */ /* 0x040fe20000000018 */
[----:B------:R-:W-:Y:S01]  /*7a60*/  F2FP.TF32.F32.PACK_B R22, R22 ;  /* 0x00000016ff16723e */ /* 0x000fe200024050ff */
[C---:B------:R-:W-:Y:S01]  /*7a70*/  FFMA R25, R45.reuse, R48, R25 ;  /* 0x000000302d197223 */ /* 0x040fe20000000019 */
[----:B------:R-:W-:Y:S01]  /*7a80*/  F2FP.TF32.F32.PACK_B R23, R23 ;  /* 0x00000017ff17723e */ /* 0x000fe200024050ff */
[C---:B------:R-:W-:Y:S01]  /*7a90*/  FFMA R26, R45.reuse, R49, R26 ;  /* 0x000000312d1a7223 */ /* 0x040fe2000000001a */
[----:B------:R-:W-:Y:S01]  /*7aa0*/  FFMA R27, R45, R44, R31 ;  /* 0x0000002c2d1b7223 */ /* 0x000fe2000000001f */
[----:B------:R-:W-:Y:S01]  /*7ab0*/  LOP3.LUT R47, R68, 0xffffe000, RZ, 0xc0, !PT ;  /* 0xffffe000442f7812 */ /* 0x000fe200078ec0ff */
[C---:B------:R-:W-:Y:S01]  /*7ac0*/  FMUL R28, R38.reuse, R32 ;  /* 0x00000020261c7220 */ /* 0x040fe20000400000 */
[----:B------:R1:W-:Y:S01]  /*7ad0*/  STS.128 [R103+0x400], R20 ;  /* 0x0004001467007388 */ /* 0x0003e20000000c00 */
[----:B------:R-:W-:Y:S01]  /*7ae0*/  LOP3.LUT R46, R69, 0xffffe000, RZ, 0xc0, !PT ;  /* 0xffffe000452e7812 */ /* 0x000fe200078ec0ff */
[----:B------:R-:W-:Y:S01]  /*7af0*/  FMUL R29, R38, R33 ;  /* 0x00000021261d7220 */ /* 0x000fe20000400000 */
        /* <DEDUP_REMOVED lines=10> */
[----:B------:R-:W-:Y:S01]  /*7ba0*/  F2FP.TF32.F32.PACK_B R27, R27 ;  /* 0x0000001bff1b723e */ /* 0x000fe200024050ff */
[----:B------:R-:W-:Y:S01]  /*7bb0*/  FFMA R31, R45, R44, R35 ;  /* 0x0000002c2d1f7223 */ /* 0x000fe20000000023 */
[----:B------:R-:W-:Y:S02]  /*7bc0*/  F2FP.TF32.F32.PACK_B R28, R28 ;  /* 0x0000001cff1c723e */ /* 0x000fe400024050ff */
[----:B------:R-:W-:Y:S01]  /*7bd0*/  F2FP.TF32.F32.PACK_B R29, R29 ;  /* 0x0000001dff1d723e */ /* 0x000fe200024050ff */
[----:B------:R1:W-:Y:S01]  /*7be0*/  STS.128 [R102+0x400], R24 ;  /* 0x0004001866007388 */ /* 0x0003e20000000c00 */
[----:B------:R-:W-:Y:S02]  /*7bf0*/  F2FP.TF32.F32.PACK_B R30, R30 ;  /* 0x0000001eff1e723e */ /* 0x000fe400024050ff */
[----:B------:R-:W-:Y:S05]  /*7c00*/  F2FP.TF32.F32.PACK_B R31, R31 ;  /* 0x0000001fff1f723e */ /* 0x000fea00024050ff */
[----:B------:R1:W-:Y:S01]  /*7c10*/  STS.128 [R101+0x400], R28 ;  /* 0x0004001c65007388 */ /* 0x0003e20000000c00 */
[----:B------:R-:W-:Y:S01]  /*7c20*/  @!PT LDS RZ, [RZ] ;  /* 0x00000000fffff984 */ /* 0x000fe20000000800 */
[----:B------:R-:W-:Y:S01]  /*7c30*/  @!PT LDS RZ, [RZ] ;  /* 0x00000000fffff984 */ /* 0x000fe20000000800 */
[----:B------:R-:W-:Y:S01]  /*7c40*/  @!PT LDS RZ, [RZ] ;  /* 0x00000000fffff984 */ /* 0x000fe20000000800 */
[----:B------:R-:W-:Y:S01]  /*7c50*/  @!PT LDS RZ, [RZ] ;  /* 0x00000000fffff984 */ /* 0x000fe20000000800 */
[----:B------:R3:W-:Y:S07]  /*7c60*/  MEMBAR.ALL.CTA ;  /* 0x0000000000007992 */ /* 0x0007ee0000008000 */
[----:B---3--:R-:W3:Y:S02]  /*7c70*/  FENCE.VIEW.ASYNC.S ;  /* 0x00000000000073c6 */ /* 0x008ee40000000000 */
[----:B---3--:R-:W-:Y:S06]  /*7c80*/  BAR.SYNC.DEFER_BLOCKING 0x1, 0x80 ;  /* 0x0042000000007b1d */ /* 0x008fec0000010000 */
[----:B------:R-:W-:Y:S05]  /*7c90*/  @P0 BRA `(.L_x_121) ;  /* 0x0000000000280947 */ /* 0x000fea0003800000 */
[----:B------:R-:W-:Y:S01]  /*7ca0*/  UIADD3 UR4, UPT, UPT, UR43, 0x400, URZ ;  /* 0x000004002b047890 */ /* 0x000fe2000fffe0ff */
[----:B------:R-:W-:Y:S05]  /*7cb0*/  UMOV UR51, UR36 ;  /* 0x0000002400337c82 */ /* 0x000fea0008000000 */
[----:B------:R-:W-:Y:S01]  /*7cc0*/  MOV R98, UR4 ;  /* 0x0000000400627c02 */ /* 0x000fe20008000f00 */
[----:B------:R-:W-:Y:S03]  /*7cd0*/  UIADD3 UR4, UP0, UPT, UR54, 0x680, URZ ;  /* 0x0000068036047890 */ /* 0x000fe6000ff1e0ff */
[----:B------:R-:W-:Y:S01]  /*7ce0*/  R2UR UR48, R98 ;  /* 0x00000000623072ca */ /* 0x000fe200000e0000 */
[----:B------:R-:W-:Y:S11]  /*7cf0*/  UIADD3.X UR5, UPT, UPT, URZ, UR55, URZ, UP0, !UPT ;  /* 0x00000037ff057290 */ /* 0x000ff600087fe4ff */
[----:B------:R-:W-:Y:S01]  /*7d00*/  @!UPT UIADD3 URZ, UPT, UPT, URZ, URZ, URZ ;  /* 0x000000fffffff290 */ /* 0x000fe2000fffe0ff */
[----:B------:R3:W-:Y:S01]  /*7d10*/  UTMASTG.3D [UR48], [UR4] ;  /* 0x00000030040073b5 */ /* 0x0007e20008010000 */
[----:B------:R0:W-:Y:S01]  /*7d20*/  UTMACMDFLUSH ;  /* 0x00000000000079b7 */ /* 0x0001e20000000000 */
[----:B---3--:R-:W-:Y:S04]  /*7d30*/  DEPBAR.LE SB0, 0x1 ;  /* 0x000080400000791a */ /* 0x008fe80000000000 */
.L_x_121:
[----:B------:R-:W-:Y:S05]  /*7d40*/  BSYNC.RECONVERGENT B0 ;  /* 0x0000000000007941 */ /* 0x000fea0003800200 */
.L_x_120:
[----:B------:R-:W-:Y:S01]  /*7d50*/  BAR.SYNC.DEFER_BLOCKING 0x1, 0x80 ;  /* 0x0042000000007b1d */ /* 0x000fe20000010000 */
[----:B------:R-:W-:Y:S01]  /*7d60*/  ISETP.NE.AND P1, PT, R113, RZ, PT ;  /* 0x000000ff7100720c */ /* 0x000fe20003f25270 */
[----:B------:R-:W-:Y:S01]  /*7d70*/  UISETP.NE.AND UP0, UPT, UR53, URZ, UPT ;  /* 0x000000ff3500728c */ /* 0x000fe2000bf05270 */
[----:B------:R-:W-:Y:S11]  /*7d80*/  LEA R3, R51, UR43, 0x3 ;  /* 0x0000002b33037c11 */ /* 0x000ff6000f8e18ff */
[----:B------:R-:W-:Y:S01]  /*7d90*/  @P1 SHF.L.U32 R2, RZ, 0x1f, RZ ;  /* 0x0000001fff021819 */ /* 0x000fe200000006ff */
[----:B------:R-:W-:Y:S06]  /*7da0*/  BRA.U !UP0, `(.L_x_122) ;  /* 0x0000000108247547 */ /* 0x000fec000b800000 */
[----:B-1----:R-:W-:Y:S01]  /*7db0*/  IMAD.U32 R5, RZ, RZ, UR47 ;  /* 0x0000002fff057e24 */ /* 0x002fe2000f8e00ff */
[----:B------:R-:W-:Y:S01]  /*7dc0*/  MOV R0, UR52 ;  /* 0x0000003400007c02 */ /* 0x000fe20008000f00 */
[----:B------:R-:W-:Y:S03]  /*7dd0*/  UIADD3 UR4, UPT, UPT, UR47, 0x1, URZ ;  /* 0x000000012f047890 */ /* 0x000fe6000fffe0ff */
[----:B------:R-:W-:Y:S01]  /*7de0*/  @P1 LEA R5, R5, UR43, 0x3 ;  /* 0x0000002b05051c11 */ /* 0x000fe2000f8e18ff */
[----:B------:R-:W-:Y:S04]  /*7df0*/  UISETP.NE.AND UP0, UPT, UR4, 0x4, UPT ;  /* 0x000000040400788c */ /* 0x000fe8000bf05270 */
[----:B------:R-:W-:Y:S01]  /*7e00*/  @P1 VIADD R5, R5, 0x40 ;  /* 0x0000004005051836 */ /* 0x000fe20000000000 */
[----:B------:R-:W-:Y:S04]  /*7e10*/  USEL UR47, UR4, URZ, UP0 ;  /* 0x000000ff042f7287 */ /* 0x000fe80008000000 */
[----:B------:R-:W-:Y:S04]  /*7e20*/  @P1 PRMT R0, R0, 0x654, R5 ;  /* 0x0000065400001816 */ /* 0x000fe80000000005 */
[----:B------:R3:W-:Y:S04]  /*7e30*/  @P1 SYNCS.ARRIVE.TRANS64.RED.A1T0 RZ, [R0+URZ], RZ ;  /* 0x000000ff00ff19a7 */ /* 0x0007e800081004ff */
.L_x_122:
[----:B------:R-:W4:Y:S01]  /*7e40*/  @P1 SYNCS.PHASECHK.TRANS64.TRYWAIT P0, [R3+URZ+0x20], R2 ;  /* 0x00002002030015a7 */ /* 0x000f2200080011ff */
[----:B------:R-:W-:Y:S01]  /*7e50*/  BSSY B1, `(.L_x_123) ;  /* 0x000001f000017945 */ /* 0x000fe20003800000 */
[----:B----4-:R-:W-:Y:S03]  /*7e60*/  @P1 SEL R120, RZ, 0x1, !P0 ;  /* 0x00000001ff781807 */ /* 0x010fe60004000000 */
[----:B------:R-:W-:Y:S05]  /*7e70*/  @!P1 BRA `(.L_x_124) ;  /* 0x0000000000709947 */ /* 0x000fea0003800000 */
[----:B------:R-:W-:Y:S01]  /*7e80*/  ISETP.NE.AND P1, PT, R122, RZ, PT ;  /* 0x000000ff7a00720c */ /* 0x000fe20003f25270 */
[----:B------:R-:W-:Y:S01]  /*7e90*/  BSSY B0, `(.L_x_125) ;  /* 0x000000b000007945 */ /* 0x000fe20003800000 */
[----:B------:R-:W-:Y:S11]  /*7ea0*/  ISETP.NE.AND P0, PT, R120, RZ, PT ;  /* 0x000000ff7800720c */ /* 0x000ff60003f05270 */
[----:B-1----:R-:W-:Y:S05]  /*7eb0*/  @P1 IMAD R6, R51, 0x4000, R116 ;  /* 0x0000400033061824 */ /* 0x002fea00078e0274 */
[----:B---3--:R-:W-:Y:S04]  /*7ec0*/  @P1 IADD3 R0, PT, PT, R6, UR43, RZ ;  /* 0x0000002b06001c10 */ /* 0x008fe8000fffe0ff */
[----:B------:R-:W-:Y:S01]  /*7ed0*/  @P1 IADD3 R4, PT, PT, R119, R0, RZ ;  /* 0x0000000077041210 */ /* 0x000fe20007ffe0ff */
[--C-:B------:R-:W-:Y:S02]  /*7ee0*/  @P1 IMAD.IADD R2, R118, 0x1, R0.reuse ;  /* 0x0000000176021824 */ /* 0x100fe400078e0200 */
[----:B------:R-:W-:Y:S01]  /*7ef0*/  @P1 IMAD.IADD R5, R121, 0x1, R0 ;  /* 0x0000000179051824 */ /* 0x000fe200078e0200 */
[----:B------:R-:W-:Y:S06]  /*7f00*/  @P0 BRA `(.L_x_126) ;  /* 0x00000000000c0947 */ /* 0x000fec0003800000 */
[----:B------:R-:W-:Y:S04]  /*7f10*/  SHF.L.U32 R0, RZ, 0x1f, RZ ;  /* 0x0000001fff007819 */ /* 0x000fe800000006ff */
[----:B------:R-:W1:Y:S02]  /*7f20*/  SYNCS.PHASECHK.TRANS64.TRYWAIT P0, [R3+URZ+0x20], R0 ;  /* 0x00002000030075a7 */ /* 0x000e6400080011ff */
[----:B-1----:R-:W-:Y:S05]  /*7f30*/  @!P0 BRA `(.L_x_127) ;  /* 0x0000007000848947 */ /* 0x002fea0003800000 */
.L_x_126:
[----:B------:R-:W-:Y:S05]  /*7f40*/  BSYNC B0 ;  /* 0x0000000000007941 */ /* 0x000fea0003800000 */
.L_x_125:
[----:B------:R-:W-:Y:S01]  /*7f50*/  ISETP.NE.AND P0, PT, R122, RZ, PT ;  /* 0x000000ff7a00720c */ /* 0x000fe20003f05270 */
[----:B------:R-:W-:Y:S11]  /*7f60*/  VIADD R51, R51, 0x1 ;  /* 0x0000000133337836 */ /* 0x000ff60000000000 */
[----:B------:R-:W-:Y:S01]  /*7f70*/  @!UPT UIADD3 URZ, UPT, UPT, URZ, URZ, URZ ;  /* 0x000000fffffff290 */ /* 0x000fe2000fffe0ff */
[----:B------:R4:W3:Y:S01]  /*7f80*/  @P0 LDS.128 R80, [R6+UR43+0x400] ;  /* 0x0004002b06500984 */ /* 0x0008e20008000c00 */
[--C-:B-1----:R-:W-:Y:S01]  /*7f90*/  @P0 IMAD.IADD R0, R119, 0x1, R2.reuse ;  /* 0x0000000177000824 */ /* 0x102fe200078e0202 */
[C---:B------:R-:W-:Y:S01]  /*7fa0*/  @P0 IADD3 R3, PT, PT, R121.reuse, R4, RZ ;  /* 0x0000000479030210 */ /* 0x040fe20007ffe0ff */
[C---:B------:R-:W-:Y:S01]  /*7fb0*/  @P0 IMAD.IADD R7, R121.reuse, 0x1, R2 ;  /* 0x0000000179070824 */ /* 0x040fe200078e0202 */
[----:B------:R4:W1:Y:S02]  /*7fc0*/  @P0 LDS.128 R76, [R5+0x400] ;  /* 0x00040000054c0984 */ /* 0x0008640000000c00 */
[----:B------:R-:W-:Y:S02]  /*7fd0*/  @P0 IADD3 R8, PT, PT, R121, R0, RZ ;  /* 0x0000000079080210 */ /* 0x000fe40007ffe0ff */
[----:B------:R4:W1:Y:S04]  /*7fe0*/  @P0 LDS.128 R72, [R4+0x400] ;  /* 0x0004000004480984 */ /* 0x0008680000000c00 */
[----:B------:R4:W1:Y:S04]  /*7ff0*/  @P0 LDS.128 R52, [R3+0x400] ;  /* 0x0004000003340984 */ /* 0x0008680000000c00 */
[----:B------:R4:W1:Y:S04]  /*8000*/  @P0 LDS.128 R56, [R2+0x400] ;  /* 0x0004000002380984 */ /* 0x0008680000000c00 */
[----:B------:R4:W1:Y:S04]  /*8010*/  @P0 LDS.128 R60, [R7+0x400] ;  /* 0x00040000073c0984 */ /* 0x0008680000000c00 */
[----:B------:R4:W1:Y:S04]  /*8020*/  @P0 LDS.128 R64, [R0+0x400] ;  /* 0x0004000000400984 */ /* 0x0008680000000c00 */
[----:B------:R4:W1:Y:S02]  /*8030*/  @P0 LDS.128 R68, [R8+0x400] ;  /* 0x0004000008440984 */ /* 0x0008640000000c00 */
.L_x_124:
[----:B------:R-:W-:Y:S05]  /*8040*/  BSYNC B1 ;  /* 0x0000000000017941 */ /* 0x000fea0003800000 */
.L_x_123:
[----:B---34-:R-:W-:Y:S05]  /*8050*/  VIADD R0, R39, 0x20 ;  /* 0x0000002027007836 */ /* 0x018fea0000000000 */
[----:B------:R-:W-:Y:S04]  /*8060*/  SHF.R.U32.HI R0, RZ, 0x15, R0 ;  /* 0x00000015ff007819 */ /* 0x000fe80000011600 */
[----:B------:R-:W-:Y:S11]  /*8070*/  LOP3.LUT P0, RZ, R0, 0x3, R95, 0x48, !PT ;  /* 0x0000000300ff7812 */ /* 0x000ff6000780485f */
[----:B------:R-:W-:Y:S02]  /*8080*/  @!UPT UIADD3 URZ, UPT, UPT, URZ, URZ, URZ ;  /* 0x000000fffffff290 */ /* 0x000fe4000fffe0ff */
[----:B------:R-:W-:Y:S05]  /*8090*/  @!P0 BRA `(.L_x_128) ;  /* 0x0000000000408947 */ /* 0x000fea0003800000 */
[----:B------:R-:W3:Y:S01]  /*80a0*/  LDCU.64 UR8, c[0x4][0x70] ;  /* 0x01000e00ff0877ac */ /* 0x000ee20008000a00 */
[----:B------:R-:W-:Y:S01]  /*80b0*/  MOV R3, 0x0 ;  /* 0x0000000000037802 */ /* 0x000fe20000000f00 */
[----:B-1----:R-:W-:Y:S02]  /*80c0*/  HFMA2 R12, -RZ, RZ, 0, 5.9604644775390625e-08 ;  /* 0x00000001ff0c7431 */ /* 0x002fe400000001ff */
[----:B------:R-:W-:Y:S02]  /*80d0*/  IMAD.MOV.U32 R8, RZ, RZ, 0x192 ;  /* 0x00000192ff087424 */ /* 0x000fe400078e00ff */
[----:B------:R-:W-:Y:S01]  /*80e0*/  IMAD.MOV.U32 R13, RZ, RZ, RZ ;  /* 0x000000ffff0d7224 */ /* 0x000fe200078e00ff */
[----:B------:R-:W1:Y:S01]  /*80f0*/  LDCU.64 UR6, c[0x4][0x78] ;  /* 0x01000f00ff0677ac */ /* 0x000e620008000a00 */
[----:B------:R-:W4:Y:S01]  /*8100*/  LDC.64 R2, c[0x4][R3] ;  /* 0x0100000003027b82 */ /* 0x000f220000000a00 */
[----:B------:R-:W5:Y:S01]  /*8110*/  LDCU.64 UR4, c[0x4][0x10] ;  /* 0x01000200ff0477ac */ /* 0x000f620008000a00 */
[----:B---3--:R-:W-:Y:S01]  /*8120*/  MOV R5, UR9 ;  /* 0x0000000900057c02 */ /* 0x008fe20008000f00 */
[----:B------:R-:W-:Y:S01]  /*8130*/  IMAD.U32 R4, RZ, RZ, UR8 ;  /* 0x00000008ff047e24 */ /* 0x000fe2000f8e00ff */
[----:B-1----:R-:W-:Y:S01]  /*8140*/  MOV R7, UR7 ;  /* 0x0000000700077c02 */ /* 0x002fe20008000f00 */
[----:B------:R-:W-:Y:S01]  /*8150*/  IMAD.U32 R6, RZ, RZ, UR6 ;  /* 0x00000006ff067e24 */ /* 0x000fe2000f8e00ff */
[----:B-----5:R-:W-:Y:S01]  /*8160*/  MOV R11, UR5 ;  /* 0x00000005000b7c02 */ /* 0x020fe20008000f00 */
[----:B------:R-:W-:Y:S02]  /*8170*/  IMAD.U32 R10, RZ, RZ, UR4 ;  /* 0x00000004ff0a7e24 */ /* 0x000fe4000f8e00ff */
[----:B------:R-:W-:Y:S07]  /*8180*/  LEPC R20, `(.L_x_128) ;  /* 0x000000001014794e */ /* 0x000fee0000000000 */
[----:B--2-4-:R-:W-:Y:S05]  /*8190*/  CALL.ABS.NOINC R2 ;  /* 0x0000000002007343 */ /* 0x014fea0003c00000 */
.L_x_128:
[----:B------:R-:W-:Y:S01]  /*81a0*/  LOP3.LUT R44, R80, 0xffffe000, RZ, 0xc0, !PT ;  /* 0xffffe000502c7812 */ /* 0x000fe200078ec0ff */
[----:B------:R-:W-:Y:S05]  /*81b0*/  WARPSYNC.ALL ;  /* 0x0000000000007948 */ /* 0x000fea0003800000 */
[----:B------:R-:W-:Y:S01]  /*81c0*/  R2UR UR4, R39 ;  /* 0x00000000270472ca */ /* 0x000fe200000e0000 */
[----:B------:R-:W-:Y:S01]  /*81d0*/  IMAD.U32 R124, RZ, RZ, UR47 ;  /* 0x0000002fff7c7e24 */ /* 0x000fe2000f8e00ff */
[----:B------:R-:W-:Y:S01]  /*81e0*/  LOP3.LUT R46, R82, 0xffffe000, RZ, 0xc0, !PT ;  /* 0xffffe000522e7812 */ /* 0x000fe200078ec0ff */
[----:B------:R-:W-:Y:S01]  /*81f0*/  IMAD.U32 R123, RZ, RZ, UR52 ;  /* 0x00000034ff7b7e24 */ /* 0x000fe2000f8e00ff */
[----:B------:R-:W-:Y:S01]  /*8200*/  LOP3.LUT R48, R83, 0xffffe000, RZ, 0xc0, !PT ;  /* 0xffffe00053307812 */ /* 0x000fe200078ec0ff */
[----:B------:R-:W-:Y:S01]  /*8210*/  BSSY.RECONVERGENT B0, `(.L_x_129) ;  /* 0x000009f000007945 */ /* 0x000fe20003800200 */
[----:B-1----:R-:W-:Y:S02]  /*8220*/  LOP3.LUT R47, R76, 0xffffe000, RZ, 0xc0, !PT ;  /* 0xffffe0004c2f7812 */ /* 0x002fe400078ec0ff */
[----:B------:R-:W-:Y:S02]  /*8230*/  LOP3.LUT R50, R77, 0xffffe000, RZ, 0xc0, !PT ;  /* 0xffffe0004d327812 */ /* 0x000fe400078ec0ff */
[----:B------:R-:W-:Y:S02]  /*8240*/  LOP3.LUT R49, R74, 0xffffe000, RZ, 0xc0, !PT ;  /* 0xffffe0004a317812 */ /* 0x000fe400078ec0ff */
[----:B------:R-:W-:Y:S01]  /*8250*/  ISETP.NE.AND P6, PT, R113, RZ, PT ;  /* 0x000000ff7100720c */ /* 0x000fe20003fc5270 */
[----:B------:R-:W1:Y:S01]  /*8260*/  LDTM.x32 R4, tmem[UR4+0x20] ;  /* 0x00002004000479ee */ /* 0x000e6200082c0000 */
[----:B------:R-:W-:Y:S11]  /*8270*/  ISETP.NE.AND P0, PT, R110, RZ, PT ;  /* 0x000000ff6e00720c */ /* 0x000ff60003f05270 */
[----:B------:R-:W-:Y:S02]  /*8280*/  @P6 LEA R124, R124, UR43, 0x3 ;  /* 0x0000002b7c7c6c11 */ /* 0x000fe4000f8e18ff */
[----:B------:R-:W-:Y:S03]  /*8290*/  @P6 SHF.L.U32 R125, RZ, 0x1f, RZ ;  /* 0x0000001fff7d6819 */ /* 0x000fe600000006ff */
[----:B------:R-:W-:Y:S05]  /*82a0*/  @P6 VIADD R124, R124, 0x40 ;  /* 0x000000407c7c6836 */ /* 0x000fea0000000000 */
[----:B------:R-:W-:Y:S02]  /*82b0*/  @P6 PRMT R123, R123, 0x654, R124 ;  /* 0x000006547b7b6816 */ /* 0x000fe4000000007c */
[----:B------:R-:W-:Y:S01]  /*82c0*/  LEA R124, R51, UR43, 0x3 ;  /* 0x0000002b337c7c11 */ /* 0x000fe2000f8e18ff */
[C---:B-1----:R-:W-:Y:S01]  /*82d0*/  FMUL R0, R38.reuse, R4 ;  /* 0x0000000426007220 */ /* 0x042fe20000400000 */
[C---:B------:R-:W-:Y:S01]  /*82e0*/  FMUL R2, R38.reuse, R5 ;  /* 0x0000000526027220 */ /* 0x040fe20000400000 */
[C---:B------:R-:W-:Y:S01]  /*82f0*/  FMUL R3, R38.reuse, R6 ;  /* 0x0000000626037220 */ /* 0x040fe20000400000 */
[C---:B------:R-:W-:Y:S01]  /*8300*/  FMUL R7, R38.reuse, R7 ;  /* 0x0000000726077220 */ /* 0x040fe20000400000 */
[----:B------:R-:W-:Y:S01]  /*8310*/  FFMA R40, R45, R44, R0 ;  /* 0x0000002c2d287223 */ /* 0x000fe20000000000 */
[----:B------:R-:W-:Y:S01]  /*8320*/  LOP3.LUT R44, R81, 0xffffe000, RZ, 0xc0, !PT ;  /* 0xffffe000512c7812 */ /* 0x000fe200078ec0ff */
[C---:B------:R-:W-:Y:S01]  /*8330*/  FMUL R4, R38.reuse, R8 ;  /* 0x0000000826047220 */ /* 0x040fe20000400000 */
[C---:B------:R-:W-:Y:S01]  /*8340*/  FMUL R5, R38.reuse, R9 ;  /* 0x0000000926057220 */ /* 0x040fe20000400000 */
[----:B------:R-:W-:Y:S01]  /*8350*/  FMUL R6, R38, R10 ;  /* 0x0000000a26067220 */ /* 0x000fe20000400000 */
[----:B------:R-:W-:Y:S01]  /*8360*/  F2FP.TF32.F32.PACK_B R40, R40 ;  /* 0x00000028ff28723e */ /* 0x000fe200024050ff */
[C---:B------:R-:W-:Y:S01]  /*8370*/  FFMA R41, R45.reuse, R44, R2 ;  /* 0x0000002c2d297223 */ /* 0x040fe20000000002 */
[----:B------:R-:W-:Y:S01]  /*8380*/  LOP3.LUT R44, R78, 0xffffe000, RZ, 0xc0, !PT ;  /* 0xffffe0004e2c7812 */ /* 0x000fe200078ec0ff */
[----:B------:R-:W-:Y:S01]  /*8390*/  FFMA R42, R45, R46, R3 ;  /* 0x0000002e2d2a7223 */ /* 0x000fe20000000003 */
[----:B------:R-:W-:Y:S01]  /*83a0*/  LOP3.LUT R46, R79, 0xffffe000, RZ, 0xc0, !PT ;  /* 0xffffe0004f2e7812 */ /* 0x000fe200078ec0ff */
[C---:B------:R-:W-:Y:S01]  /*83b0*/  FFMA R43, R45.reuse, R48, R7 ;  /* 0x000000302d2b7223 */ /* 0x040fe20000000007 */
[----:B------:R-:W-:Y:S01]  /*83c0*/  F2FP.TF32.F32.PACK_B R41, R41 ;  /* 0x00000029ff29723e */ /* 0x000fe200024050ff */
[----:B------:R-:W-:Y:S01]  /*83d0*/  FMUL R11, R38, R11 ;  /* 0x0000000b260b7220 */ /* 0x000fe20000400000 */
[----:B------:R-:W-:Y:S01]  /*83e0*/  F2FP.TF32.F32.PACK_B R42, R42 ;  /* 0x0000002aff2a723e */ /* 0x000fe200024050ff */
[C---:B------:R-:W-:Y:S01]  /*83f0*/  FFMA R4, R45.reuse, R47, R4 ;  /* 0x0000002f2d047223 */ /* 0x040fe20000000004 */
[----:B------:R-:W-:Y:S01]  /*8400*/  F2FP.TF32.F32.PACK_B R43, R43 ;  /* 0x0000002bff2b723e */ /* 0x000fe200024050ff */
        /* <DEDUP_REMOVED lines=8> */
[----:B------:R1:W-:Y:S01]  /*8490*/  STS.128 [R116+UR43+0x4400], R40 ;  /* 0x0044002874007988 */ /* 0x0003e20008000c2b */
[----:B------:R-:W-:Y:S01]  /*84a0*/  F2FP.TF32.F32.PACK_B R5, R5 ;  /* 0x00000005ff05723e */ /* 0x000fe200024050ff */
[C---:B------:R-:W-:Y:S01]  /*84b0*/  FMUL R9, R38.reuse, R13 ;  /* 0x0000000d26097220 */ /* 0x040fe20000400000 */
[----:B------:R-:W-:Y:S01]  /*84c0*/  F2FP.TF32.F32.PACK_B R6, R6 ;  /* 0x00000006ff06723e */ /* 0x000fe200024050ff */
[C---:B------:R-:W-:Y:S01]  /*84d0*/  FMUL R10, R38.reuse, R14 ;  /* 0x0000000e260a7220 */ /* 0x040fe20000400000 */
[----:B------:R-:W-:Y:S01]  /*84e0*/  F2FP.TF32.F32.PACK_B R7, R7 ;  /* 0x00000007ff07723e */ /* 0x000fe200024050ff */
[----:B------:R-:W-:Y:S01]  /*84f0*/  FMUL R15, R38, R15 ;  /* 0x0000000f260f7220 */ /* 0x000fe20000400000 */
[----:B------:R-:W-:Y:S01]  /*8500*/  LOP3.LUT R46, R53, 0xffffe000, RZ, 0xc0, !PT ;  /* 0xffffe000352e7812 */ /* 0x000fe200078ec0ff */
[C---:B------:R-:W-:Y:S01]  /*8510*/  FFMA R8, R45.reuse, R47, R8 ;  /* 0x0000002f2d087223 */ /* 0x040fe20000000008 */
[----:B------:R-:W-:Y:S01]  /*8520*/  LOP3.LUT R47, R52, 0xffffe000, RZ, 0xc0, !PT ;  /* 0xffffe000342f7812 */ /* 0x000fe200078ec0ff */
[----:B------:R-:W-:Y:S01]  /*8530*/  FFMA R9, R45, R48, R9 ;  /* 0x000000302d097223 */ /* 0x000fe20000000009 */
[----:B------:R-:W-:Y:S01]  /*8540*/  LOP3.LUT R48, R55, 0xffffe000, RZ, 0xc0, !PT ;  /* 0xffffe00037307812 */ /* 0x000fe200078ec0ff */
[C---:B------:R-:W-:Y:S01]  /*8550*/  FFMA R10, R45.reuse, R49, R10 ;  /* 0x000000312d0a7223 */ /* 0x040fe2000000000a */
[----:B------:R-:W-:Y:S01]  /*8560*/  LOP3.LUT R49, R54, 0xffffe000, RZ, 0xc0, !PT ;  /* 0xffffe00036317812 */ /* 0x000fe200078ec0ff */
[C---:B------:R-:W-:Y:S01]  /*8570*/  FFMA R11, R45.reuse, R44, R15 ;  /* 0x0000002c2d0b7223 */ /* 0x040fe2000000000f */
[----:B------:R-:W-:Y:S01]  /*8580*/  LOP3.LUT R44, R56, 0xffffe000, RZ, 0xc0, !PT ;  /* 0xffffe000382c7812 */ /* 0x000fe200078ec0ff */
[C---:B------:R-:W-:Y:S01]  /*8590*/  FMUL R12, R38.reuse, R16 ;  /* 0x00000010260c7220 */ /* 0x040fe20000400000 */
[----:B------:R-:W-:Y:S01]  /*85a0*/  F2FP.TF32.F32.PACK_B R8, R8 ;  /* 0x00000008ff08723e */ /* 0x000fe200024050ff */
[C---:B------:R-:W-:Y:S01]  /*85b0*/  FMUL R13, R38.reuse, R17 ;  /* 0x00000011260d7220 */ /* 0x040fe20000400000 */
[----:B------:R-:W-:Y:S01]  /*85c0*/  F2FP.TF32.F32.PACK_B R9, R9 ;  /* 0x00000009ff09723e */ /* 0x000fe200024050ff */
[----:B------:R1:W-:Y:S01]  /*85d0*/  STS.128 [R115+0x4400], R4 ;  /* 0x0044000473007388 */ /* 0x0003e20000000c00 */
[----:B------:R-:W-:Y:S01]  /*85e0*/  F2FP.TF32.F32.PACK_B R10, R10 ;  /* 0x0000000aff0a723e */ /* 0x000fe200024050ff */
[C---:B------:R-:W-:Y:S01]  /*85f0*/  FMUL R14, R38.reuse, R18 ;  /* 0x00000012260e7220 */ /* 0x040fe20000400000 */
[----:B------:R-:W-:Y:S01]  /*8600*/  F2FP.TF32.F32.PACK_B R11, R11 ;  /* 0x0000000bff0b723e */ /* 0x000fe200024050ff */
[----:B------:R-:W-:Y:S01]  /*8610*/  FMUL R19, R38, R19 ;  /* 0x0000001326137220 */ /* 0x000fe20000400000 */
[C---:B------:R-:W-:Y:S01]  /*8620*/  FFMA R12, R45.reuse, R47, R12 ;  /* 0x0000002f2d0c7223 */ /* 0x040fe2000000000c */
[----:B------:R-:W-:Y:S01]  /*8630*/  LOP3.LUT R47, R58, 0xffffe000, RZ, 0xc0, !PT ;  /* 0xffffe0003a2f7812 */ /* 0x000fe200078ec0ff */
[C---:B------:R-:W-:Y:S01]  /*8640*/  FMUL R16, R38.reuse, R20 ;  /* 0x0000001426107220 */ /* 0x040fe20000400000 */
[----:B------:R-:W-:Y:S01]  /*8650*/  FFMA R13, R45, R46, R13 ;  /* 0x0000002e2d0d7223 */ /* 0x000fe2000000000d */
[----:B------:R-:W-:Y:S01]  /*8660*/  LOP3.LUT R46, R59, 0xffffe000, RZ, 0xc0, !PT ;  /* 0xffffe0003b2e7812 */ /* 0x000fe200078ec0ff */
[C---:B------:R-:W-:Y:S01]  /*8670*/  FFMA R14, R45.reuse, R49, R14 ;  /* 0x000000312d0e7223 */ /* 0x040fe2000000000e */
[----:B------:R-:W-:Y:S01]  /*8680*/  F2FP.TF32.F32.PACK_B R12, R12 ;  /* 0x0000000cff0c723e */ /* 0x000fe200024050ff */
        /* <DEDUP_REMOVED lines=8> */
[----:B------:R-:W-:Y:S01]  /*8710*/  FMUL R18, R38, R22 ;  /* 0x0000001626127220 */ /* 0x000fe20000400000 */
[----:B------:R-:W-:Y:S01]  /*8720*/  LOP3.LUT R49, R60, 0xffffe000, RZ, 0xc0, !PT ;  /* 0xffffe0003c317812 */ /* 0x000fe200078ec0ff */
[----:B------:R-:W-:Y:S01]  /*8730*/  FMUL R23, R38, R23 ;  /* 0x0000001726177220 */ /* 0x000fe20000400000 */
[----:B------:R-:W-:Y:S01]  /*8740*/  LOP3.LUT R48, R61, 0xffffe000, RZ, 0xc0, !PT ;  /* 0xffffe0003d307812 */ /* 0x000fe200078ec0ff */
[----:B------:R1:W-:Y:S01]  /*8750*/  STS.128 [R105+0x4400], R12 ;  /* 0x0044000c69007388 */ /* 0x0003e20000000c00 */
[----:B------:R-:W-:Y:S01]  /*8760*/  F2FP.TF32.F32.PACK_B R16, R16 ;  /* 0x00000010ff10723e */ /* 0x000fe200024050ff */
[C---:B------:R-:W-:Y:S01]  /*8770*/  FFMA R17, R45.reuse, R44, R17 ;  /* 0x0000002c2d117223 */ /* 0x040fe20000000011 */
[----:B------:R-:W-:Y:S01]  /*8780*/  LOP3.LUT R44, R62, 0xffffe000, RZ, 0xc0, !PT ;  /* 0xffffe0003e2c7812 */ /* 0x000fe200078ec0ff */
[C---:B------:R-:W-:Y:S01]  /*8790*/  FFMA R18, R45.reuse, R47, R18 ;  /* 0x0000002f2d127223 */ /* 0x040fe20000000012 */
[----:B------:R-:W-:Y:S01]  /*87a0*/  LOP3.LUT R47, R64, 0xffffe000, RZ, 0xc0, !PT ;  /* 0xffffe000402f7812 */ /* 0x000fe200078ec0ff */
[----:B------:R-:W-:Y:S01]  /*87b0*/  FFMA R19, R45, R46, R23 ;  /* 0x0000002e2d137223 */ /* 0x000fe20000000017 */
[----:B------:R-:W-:Y:S01]  /*87c0*/  LOP3.LUT R46, R63, 0xffffe000, RZ, 0xc0, !PT ;  /* 0xffffe0003f2e7812 */ /* 0x000fe200078ec0ff */
[C---:B------:R-:W-:Y:S01]  /*87d0*/  FMUL R20, R38.reuse, R24 ;  /* 0x0000001826147220 */ /* 0x040fe20000400000 */
[C---:B------:R-:W-:Y:S01]  /*87e0*/  FMUL R21, R38.reuse, R25 ;  /* 0x0000001926157220 */ /* 0x040fe20000400000 */
[C---:B------:R-:W-:Y:S01]  /*87f0*/  FMUL R22, R38.reuse, R26 ;  /* 0x0000001a26167220 */ /* 0x040fe20000400000 */
[C---:B------:R-:W-:Y:S01]  /*8800*/  FMUL R27, R38.reuse, R27 ;  /* 0x0000001b261b7220 */ /* 0x040fe20000400000 */
[----:B------:R-:W-:Y:S01]  /*8810*/  F2FP.TF32.F32.PACK_B R17, R17 ;  /* 0x00000011ff11723e */ /* 0x000fe200024050ff */
[C---:B------:R-:W-:Y:S01]  /*8820*/  FFMA R20, R45.reuse, R49, R20 ;  /* 0x000000312d147223 */ /* 0x040fe20000000014 */
[----:B------:R-:W-:Y:S01]  /*8830*/  F2FP.TF32.F32.PACK_B R18, R18 ;  /* 0x00000012ff12723e */ /* 0x000fe200024050ff */
[C---:B------:R-:W-:Y:S01]  /*8840*/  FFMA R21, R45.reuse, R48, R21 ;  /* 0x000000302d157223 */ /* 0x040fe20000000015 */
[----:B------:R-:W-:Y:S01]  /*8850*/  F2FP.TF32.F32.PACK_B R19, R19 ;  /* 0x00000013ff13723e */ /* 0x000fe200024050ff */
[C---:B------:R-:W-:Y:S01]  /*8860*/  FFMA R22, R45.reuse, R44, R22 ;  /* 0x0000002c2d167223 */ /* 0x040fe20000000016 */
[----:B------:R-:W-:Y:S01]  /*8870*/  FFMA R23, R45, R46, R27 ;  /* 0x0000002e2d177223 */ /* 0x000fe2000000001b */
[C---:B------:R-:W-:Y:S01]  /*8880*/  FMUL R24, R38.reuse, R28 ;  /* 0x0000001c26187220 */ /* 0x040fe20000400000 */
[----:B------:R-:W-:Y:S01]  /*8890*/  LOP3.LUT R48, R65, 0xffffe000, RZ, 0xc0, !PT ;  /* 0xffffe00041307812 */ /* 0x000fe200078ec0ff */
[----:B------:R1:W-:Y:S01]  /*88a0*/  STS.128 [R104+0x4400], R16 ;  /* 0x0044001068007388 */ /* 0x0003e20000000c00 */
        /* <DEDUP_REMOVED lines=13> */
[----:B------:R-:W-:Y:S01]  /*8980*/  LOP3.LUT R47, R68, 0xffffe000, RZ, 0xc0, !PT ;  /* 0xffffe000442f7812 */ /* 0x000fe200078ec0ff */
        /* <DEDUP_REMOVED lines=30> */
[----:B------:R-:W-:Y:S02]  /*8b70*/  UIADD3 UR4, UP0, UPT, UR54, 0x680, URZ ;  /* 0x0000068036047890 */ /* 0x000fe4000ff1e0ff */
[----:B------:R-:W-:Y:S02]  /*8b80*/  UIADD3 UR9, UPT, UPT, UR49, 0x20, URZ ;  /* 0x0000002031097890 */ /* 0x000fe4000fffe0ff */
[----:B------:R-:W-:Y:S02]  /*8b90*/  UIADD3 UR8, UPT, UPT, UR43, 0x4400, URZ ;  /* 0x000044002b087890 */ /* 0x000fe4000fffe0ff */
[----:B------:R-:W-:Y:S01]  /*8ba0*/  UIADD3.X UR5, UPT, UPT, URZ, UR55, URZ, UP0, !UPT ;  /* 0x00000037ff057290 */ /* 0x000fe200087fe4ff */
[----:B------:R-:W-:Y:S01]  /*8bb0*/  UMOV UR10, UR50 ;  /* 0x00000032000a7c82 */ /* 0x000fe20008000000 */
[----:B------:R-:W-:Y:S07]  /*8bc0*/  UMOV UR11, UR36 ;  /* 0x00000024000b7c82 */ /* 0x000fee0008000000 */
[----:B------:R3:W-:Y:S01]  /*8bd0*/  UTMASTG.3D [UR8], [UR4] ;  /* 0x00000008040073b5 */ /* 0x0007e20008010000 */
[----:B------:R0:W-:Y:S01]  /*8be0*/  UTMACMDFLUSH ;  /* 0x00000000000079b7 */ /* 0x0001e20000000000 */
[----:B---3--:R-:W-:Y:S04]  /*8bf0*/  DEPBAR.LE SB0, 0x1 ;  /* 0x000080400000791a */ /* 0x008fe80000000000 */
.L_x_130:
[----:B------:R-:W-:Y:S05]  /*8c00*/  BSYNC.RECONVERGENT B0 ;  /* 0x0000000000007941 */ /* 0x000fea0003800200 */
.L_x_129:
[----:B------:R-:W-:Y:S01]  /*8c10*/  BAR.SYNC.DEFER_BLOCKING 0x1, 0x80 ;  /* 0x0042000000007b1d */ /* 0x000fe20000010000 */
[----:B------:R-:W-:Y:S04]  /*8c20*/  UIADD3 UR4, UPT, UPT, UR47, 0x1, URZ ;  /* 0x000000012f047890 */ /* 0x000fe8000fffe0ff */
[----:B------:R-:W-:Y:S04]  /*8c30*/  UISETP.NE.AND UP0, UPT, UR4, 0x4, UPT ;  /* 0x000000040400788c */ /* 0x000fe8000bf05270 */
[----:B------:R-:W-:Y:S01]  /*8c40*/  USEL UR46, UR4, URZ, UP0 ;  /* 0x000000ff042e7287 */ /* 0x000fe20008000000 */
[----:B------:R3:W-:Y:S01]  /*8c50*/  @P6 SYNCS.ARRIVE.TRANS64.RED.A1T0 RZ, [R123+URZ], RZ ;  /* 0x000000ff7bff69a7 */ /* 0x0007e200081004ff */
[----:B------:R-:W-:Y:S01]  /*8c60*/  BSSY B1, `(.L_x_131) ;  /* 0x0000020000017945 */ /* 0x000fe20003800000 */
[----:B------:R-:W4:Y:S02]  /*8c70*/  @P6 SYNCS.PHASECHK.TRANS64.TRYWAIT P0, [R124+URZ+0x20], R125 ;  /* 0x0000207d7c0065a7 */ /* 0x000f2400080011ff */
[----:B----4-:R-:W-:Y:S01]  /*8c80*/  @P6 SEL R120, RZ, 0x1, !P0 ;  /* 0x00000001ff786807 */ /* 0x010fe20004000000 */
[----:B---3--:R-:W-:Y:S06]  /*8c90*/  @!P6 BRA `(.L_x_132) ;  /* 0x000000000070e947 */ /* 0x008fec0003800000 */
[----:B------:R-:W-:Y:S01]  /*8ca0*/  ISETP.NE.AND P1, PT, R122, RZ, PT ;  /* 0x000000ff7a00720c */ /* 0x000fe20003f25270 */
[----:B------:R-:W-:Y:S01]  /*8cb0*/  BSSY B0, `(.L_x_133) ;  /* 0x000000b000007945 */ /* 0x000fe20003800000 */
[----:B------:R-:W-:Y:S11]  /*8cc0*/  ISETP.NE.AND P0, PT, R120, RZ, PT ;  /* 0x000000ff7800720c */ /* 0x000ff60003f05270 */
[----:B-1----:R-:W-:Y:S05]  /*8cd0*/  @P1 IMAD R4, R51, 0x4000, R116 ;  /* 0x0000400033041824 */ /* 0x002fea00078e0274 */
[----:B------:R-:W-:Y:S04]  /*8ce0*/  @P1 IADD3 R6, PT, PT, R4, UR43, RZ ;  /* 0x0000002b04061c10 */ /* 0x000fe8000fffe0ff */
[----:B------:R-:W-:Y:S01]  /*8cf0*/  @P1 IADD3 R2, PT, PT, R119, R6, RZ ;  /* 0x0000000677021210 */ /* 0x000fe20007ffe0ff */
[--C-:B------:R-:W-:Y:S02]  /*8d00*/  @P1 IMAD.IADD R0, R118, 0x1, R6.reuse ;  /* 0x0000000176001824 */ /* 0x100fe400078e0206 */
[----:B------:R-:W-:Y:S01]  /*8d10*/  @P1 IMAD.IADD R3, R121, 0x1, R6 ;  /* 0x0000000179031824 */ /* 0x000fe200078e0206 */
[----:B------:R-:W-:Y:S06]  /*8d20*/  @P0 BRA `(.L_x_134) ;  /* 0x00000000000c0947 */ /* 0x000fec0003800000 */
[----:B------:R-:W-:Y:S04]  /*8d30*/  SHF.L.U32 R5, RZ, 0x1f, RZ ;  /* 0x0000001fff057819 */ /* 0x000fe800000006ff */
[----:B------:R-:W1:Y:S02]  /*8d40*/  SYNCS.PHASECHK.TRANS64.TRYWAIT P0, [R124+URZ+0x20], R5 ;  /* 0x000020057c0075a7 */ /* 0x000e6400080011ff */
[----:B-1----:R-:W-:Y:S05]  /*8d50*/  @!P0 BRA `(.L_x_135) ;  /* 0x0000006400108947 */ /* 0x002fea0003800000 */
.L_x_134:
[----:B------:R-:W-:Y:S05]  /*8d60*/  BSYNC B0 ;  /* 0x0000000000007941 */ /* 0x000fea0003800000 */
.L_x_133:
[----:B------:R-:W-:Y:S01]  /*8d70*/  ISETP.NE.AND P0, PT, R122, RZ, PT ;  /* 0x000000ff7a00720c */ /* 0x000fe20003f05270 */
[----:B------:R-:W-:Y:S11]  /*8d80*/  VIADD R51, R51, 0x1 ;  /* 0x0000000133337836 */ /* 0x000ff60000000000 */
[----:B------:R-:W-:Y:S01]  /*8d90*/  @!UPT UIADD3 URZ, UPT, UPT, URZ, URZ, URZ ;  /* 0x000000fffffff290 */ /* 0x000fe2000fffe0ff */
[----:B------:R3:W4:Y:S01]  /*8da0*/  @P0 LDS.128 R80, [R4+UR43+0x400] ;  /* 0x0004002b04500984 */ /* 0x0007220008000c00 */
[--C-:B------:R-:W-:Y:S01]  /*8db0*/  @P0 IMAD.IADD R6, R119, 0x1, R0.reuse ;  /* 0x0000000177060824 */ /* 0x100fe200078e0200 */
[C---:B-1----:R-:W-:Y:S01]  /*8dc0*/  @P0 IADD3 R5, PT, PT, R121.reuse, R2, RZ ;  /* 0x0000000279050210 */ /* 0x042fe20007ffe0ff */
        /* <DEDUP_REMOVED lines=9> */
.L_x_132:
[----:B------:R-:W-:Y:S05]  /*8e60*/  BSYNC B1 ;  /* 0x0000000000017941 */ /* 0x000fea0003800000 */
.L_x_131:
[----:B---3--:R-:W-:Y:S05]  /*8e70*/  VIADD R0, R39, 0x40 ;  /* 0x0000004027007836 */ /* 0x008fea0000000000 */
        /* <DEDUP_REMOVED lines=10> */
[----:B------:R-:W2:Y:S01]  /*8f20*/  LDC.64 R2, c[0x4][R3] ;  /* 0x0100000003027b82 */ /* 0x000ea20000000a00 */
        /* <DEDUP_REMOVED lines=9> */
.L_x_136:
[----:B----4-:R-:W-:Y:S01]  /*8fc0*/  LOP3.LUT R44, R80, 0xffffe000, RZ, 0xc0, !PT ;  /* 0xffffe000502c7812 */ /* 0x010fe200078ec0ff */
        /* <DEDUP_REMOVED lines=165> */
.L_x_138:
[----:B------:R-:W-:Y:S05]  /*9a20*/  BSYNC.RECONVERGENT B0 ;  /* 0x0000000000007941 */ /* 0x000fea0003800200 */
.L_x_137:
[----:B------:R-:W-:Y:S01]  /*9a30*/  BAR.SYNC.DEFER_BLOCKING 0x1, 0x80 ;  /* 0x0042000000007b1d */ /* 0x000fe20000010000 */
[----:B------:R-:W-:Y:S04]  /*9a40*/  UIADD3 UR4, UPT, UPT, UR46, 0x1, URZ ;  /* 0x000000012e047890 */ /* 0x000fe8000fffe0ff */
[----:B------:R-:W-:Y:S04]  /*9a50*/  UISETP.NE.AND UP0, UPT, UR4, 0x4, UPT ;  /* 0x000000040400788c */ /* 0x000fe8000bf05270 */
[----:B------:R-:W-:Y:S01]  /*9a60*/  USEL UR44, UR4, URZ, UP0 ;  /* 0x000000ff042c7287 */ /* 0x000fe20008000000 */
[----:B------:R3:W-:Y:S01]  /*9a70*/  @P6 SYNCS.ARRIVE.TRANS64.RED.A1T0 RZ, [R123+URZ], RZ ;  /* 0x000000ff7bff69a7 */ /* 0x0007e200081004ff */
[----:B------:R-:W-:Y:S01]  /*9a80*/  BSSY B1, `(.L_x_139) ;  /* 0x0000023000017945 */ /* 0x000fe20003800000 */
[----:B------:R-:W4:Y:S01]  /*9a90*/  @P6 SYNCS.PHASECHK.TRANS64.TRYWAIT P0, [R124+URZ+0x20], R125 ;  /* 0x0000207d7c0065a7 */ /* 0x000f2200080011ff */
[----:B---3--:R-:W-:Y:S01]  /*9aa0*/  HFMA2 R123, -RZ, RZ, 0, 0 ;  /* 0x00000000ff7b7431 */ /* 0x008fe200000001ff */
[----:B----4-:R-:W-:Y:S01]  /*9ab0*/  @P6 SEL R120, RZ, 0x1, !P0 ;  /* 0x00000001ff786807 */ /* 0x010fe20004000000 */
[----:B------:R-:W-:Y:S06]  /*9ac0*/  @!P6 BRA `(.L_x_140) ;  /* 0x000000000078e947 */ /* 0x000fec0003800000 */
        /* <DEDUP_REMOVED lines=12> */
.L_x_142:
[----:B------:R-:W-:Y:S05]  /*9b90*/  BSYNC B0 ;  /* 0x0000000000007941 */ /* 0x000fea0003800000 */
.L_x_141:
[----:B------:R-:W-:Y:S02]  /*9ba0*/  ISETP.NE.AND P0, PT, R122, RZ, PT ;  /* 0x000000ff7a00720c */ /* 0x000fe40003f05270 */
[----:B------:R-:W-:Y:S11]  /*9bb0*/  IADD3 R51, PT, PT, R51, 0x1, RZ ;  /* 0x0000000133337810 */ /* 0x000ff60007ffe0ff */
[----:B------:R3:W4:Y:S01]  /*9bc0*/  @P0 LDS.128 R80, [R4+UR43+0x400] ;  /* 0x0004002b04500984 */ /* 0x0007220008000c00 */
[----:B------:R-:W-:Y:S01]  /*9bd0*/  @P0 IMAD.IADD R6, R119, 0x1, R0 ;  /* 0x0000000177060824 */ /* 0x000fe200078e0200 */
[C---:B------:R-:W-:Y:S01]  /*9be0*/  @P0 IADD3 R7, PT, PT, R121.reuse, R0, RZ ;  /* 0x0000000079070210 */ /* 0x040fe20007ffe0ff */
[C---:B-1----:R-:W-:Y:S01]  /*9bf0*/  @P0 IMAD.IADD R5, R121.reuse, 0x1, R2 ;  /* 0x0000000179050824 */ /* 0x042fe200078e0202 */
[----:B------:R3:W1:Y:S01]  /*9c00*/  @P0 LDS.128 R76, [R3+0x400] ;  /* 0x00040000034c0984 */ /* 0x0006620000000c00 */
[----:B------:R-:W-:Y:S03]  /*9c10*/  @P0 IMAD.IADD R8, R121, 0x1, R6 ;  /* 0x0000000179080824 */ /* 0x000fe600078e0206 */
[----:B------:R3:W1:Y:S04]  /*9c20*/  @P0 LDS.128 R72, [R2+0x400] ;  /* 0x0004000002480984 */ /* 0x0006680000000c00 */
[----:B------:R3:W1:Y:S04]  /*9c30*/  @P0 LDS.128 R52, [R5+0x400] ;  /* 0x0004000005340984 */ /* 0x0006680000000c00 */
[----:B------:R3:W1:Y:S04]  /*9c40*/  @P0 LDS.128 R56, [R0+0x400] ;  /* 0x0004000000380984 */ /* 0x0006680000000c00 */
[----:B------:R3:W1:Y:S04]  /*9c50*/  @P0 LDS.128 R60, [R7+0x400] ;  /* 0x00040000073c0984 */ /* 0x0006680000000c00 */
[----:B------:R3:W1:Y:S04]  /*9c60*/  @P0 LDS.128 R64, [R6+0x400] ;  /* 0x0004000006400984 */ /* 0x0006680000000c00 */
[----:B------:R3:W1:Y:S01]  /*9c70*/  @P0 LDS.128 R68, [R8+0x400] ;  /* 0x0004000008440984 */ /* 0x0006620000000c00 */
[C---:B------:R-:W-:Y:S04]  /*9c80*/  ISETP.NE.AND P0, PT, R51.reuse, 0x4, PT ;  /* 0x000000043300780c */ /* 0x040fe80003f05270 */
[----:B------:R-:W-:Y:S02]  /*9c90*/  SEL R51, R51, RZ, P0 ;  /* 0x000000ff33337207 */ /* 0x000fe40000000000 */
[----:B------:R-:W-:Y:S02]  /*9ca0*/  SEL R123, RZ, 0x1, P0 ;  /* 0x00000001ff7b7807 */ /* 0x000fe40000000000 */
.L_x_140:
[----:B------:R-:W-:Y:S05]  /*9cb0*/  BSYNC B1 ;  /* 0x0000000000017941 */ /* 0x000fea0003800000 */
.L_x_139:
        /* <DEDUP_REMOVED lines=21> */
.L_x_144:
        /* <DEDUP_REMOVED lines=14> */
[----:B------:R-:W-:Y:S05]  /*9ef0*/  @P6 LEA R125, R125, UR43, 0x3 ;  /* 0x0000002b7d7d6c11 */ /* 0x000fea000f8e18ff */
        /* <DEDUP_REMOVED lines=10> */
[----:B------:R-:W-:Y:S01]  /*9fa0*/  @P6 SHF.L.U32 R0, R123, 0x1f, RZ ;  /* 0x0000001f7b006819 */ /* 0x000fe200000006ff */
        /* <DEDUP_REMOVED lines=8> */
[C---:B------:R-:W-:Y:S01]  /*a030*/  FMUL R6, R38.reuse, R10 ;  /* 0x0000000a26067220 */ /* 0x040fe20000400000 */
[----:B------:R-:W-:Y:S01]  /*a040*/  F2FP.TF32.F32.PACK_B R42, R42 ;  /* 0x0000002aff2a723e */ /* 0x000fe200024050ff */
[----:B------:R-:W-:Y:S01]  /*a050*/  FMUL R11, R38, R11 ;  /* 0x0000000b260b7220 */ /* 0x000fe20000400000 */
[----:B------:R-:W-:Y:S01]  /*a060*/  F2FP.TF32.F32.PACK_B R43, R43 ;  /* 0x0000002bff2b723e */ /* 0x000fe200024050ff */
[C---:B------:R-:W-:Y:S01]  /*a070*/  FFMA R4, R45.reuse, R47, R4 ;  /* 0x0000002f2d047223 */ /* 0x040fe20000000004 */
[----:B------:R-:W-:Y:S01]  /*a080*/  LOP3.LUT R47, R72, 0xffffe000, RZ, 0xc0, !PT ;  /* 0xffffe000482f7812 */ /* 0x000fe200078ec0ff */
[----:B------:R-:W-:Y:S01]  /*a090*/  FFMA R5, R45, R50, R5 ;  /* 0x000000322d057223 */ /* 0x000fe20000000005 */
[----:B------:R-:W-:Y:S01]  /*a0a0*/  LOP3.LUT R48, R73, 0xffffe000, RZ, 0xc0, !PT ;  /* 0xffffe00049307812 */ /* 0x000fe200078ec0ff */
[----:B------:R-:W-:Y:S01]  /*a0b0*/  FFMA R6, R45, R44, R6 ;  /* 0x0000002c2d067223 */ /* 0x000fe20000000006 */
[----:B------:R-:W-:Y:S01]  /*a0c0*/  LOP3.LUT R44, R75, 0xffffe000, RZ, 0xc0, !PT ;  /* 0xffffe0004b2c7812 */ /* 0x000fe200078ec0ff */
[----:B------:R-:W-:Y:S01]  /*a0d0*/  FFMA R7, R45, R46, R11 ;  /* 0x0000002e2d077223 */ /* 0x000fe2000000000b */
[----:B------:R-:W-:Y:S01]  /*a0e0*/  F2FP.TF32.F32.PACK_B R4, R4 ;  /* 0x00000004ff04723e */ /* 0x000fe200024050ff */
[C---:B------:R-:W-:Y:S01]  /*a0f0*/  FMUL R8, R38.reuse, R12 ;  /* 0x0000000c26087220 */ /* 0x040fe20000400000 */
[----:B------:R-:W-:Y:S01]  /*a100*/  F2FP.TF32.F32.PACK_B R5, R5 ;  /* 0x00000005ff05723e */ /* 0x000fe200024050ff */
[----:B------:R1:W-:Y:S01]  /*a110*/  STS.128 [R116+UR43+0xc400], R40 ;  /* 0x00c4002874007988 */ /* 0x0003e20008000c2b */
[----:B------:R-:W-:Y:S01]  /*a120*/  F2FP.TF32.F32.PACK_B R6, R6 ;  /* 0x00000006ff06723e */ /* 0x000fe200024050ff */
[C---:B------:R-:W-:Y:S01]  /*a130*/  FMUL R9, R38.reuse, R13 ;  /* 0x0000000d26097220 */ /* 0x040fe20000400000 */
[----:B------:R-:W-:Y:S01]  /*a140*/  F2FP.TF32.F32.PACK_B R7, R7 ;  /* 0x00000007ff07723e */ /* 0x000fe200024050ff */
[C---:B------:R-:W-:Y:S01]  /*a150*/  FMUL R10, R38.reuse, R14 ;  /* 0x0000000e260a7220 */ /* 0x040fe20000400000 */
[----:B------:R-:W-:Y:S01]  /*a160*/  LOP3.LUT R46, R53, 0xffffe000, RZ, 0xc0, !PT ;  /* 0xffffe000352e7812 */ /* 0x000fe200078ec0ff */
[----:B------:R-:W-:Y:S01]  /*a170*/  FMUL R15, R38, R15 ;  /* 0x0000000f260f7220 */ /* 0x000fe20000400000 */
        /* <DEDUP_REMOVED lines=111> */
.L_x_146:
[----:B------:R-:W-:Y:S05]  /*a870*/  BSYNC.RECONVERGENT B0 ;  /* 0x0000000000007941 */ /* 0x000fea0003800200 */
.L_x_145:
        /* <DEDUP_REMOVED lines=18> */
[----:B------:R-:W-:Y:S04]  /*a9a0*/  SHF.L.U32 R6, R123, 0x1f, RZ ;  /* 0x0000001f7b067819 */ /* 0x000fe800000006ff */
[----:B------:R-:W1:Y:S02]  /*a9b0*/  SYNCS.PHASECHK.TRANS64.TRYWAIT P0, [R125+URZ+0x20], R6 ;  /* 0x000020067d0075a7 */ /* 0x000e6400080011ff */
[----:B-1----:R-:W-:Y:S05]  /*a9c0*/  @!P0 BRA `(.L_x_151) ;  /* 0x00000048001c8947 */ /* 0x002fea0003800000 */
.L_x_150:
[----:B------:R-:W-:Y:S05]  /*a9d0*/  BSYNC B0 ;  /* 0x0000000000007941 */ /* 0x000fea0003800000 */
.L_x_149:
[----:B------:R-:W-:Y:S01]  /*a9e0*/  ISETP.NE.AND P0, PT, R122, RZ, PT ;  /* 0x000000ff7a00720c */ /* 0x000fe20003f05270 */
[----:B------:R-:W-:Y:S11]  /*a9f0*/  VIADD R51, R51, 0x1 ;  /* 0x0000000133337836 */ /* 0x000ff60000000000 */
[----:B------:R-:W-:Y:S01]  /*aa00*/  @!UPT UIADD3 URZ, UPT, UPT, URZ, URZ, URZ ;  /* 0x000000fffffff290 */ /* 0x000fe2000fffe0ff */
[----:B------:R3:W4:Y:S01]  /*aa10*/  @P0 LDS.128 R80, [R4+UR43+0x400] ;  /* 0x0004002b04500984 */ /* 0x0007220008000c00 */
[----:B-1----:R-:W-:Y:S02]  /*aa20*/  @P0 IMAD.IADD R6, R119, 0x1, R0 ;  /* 0x0000000177060824 */ /* 0x002fe400078e0200 */
[C---:B------:R-:W-:Y:S01]  /*aa30*/  @P0 IMAD.IADD R5, R121.reuse, 0x1, R2 ;  /* 0x0000000179050824 */ /* 0x040fe200078e0202 */
[----:B------:R1:W1:Y:S01]  /*aa40*/  @P0 LDS.128 R76, [R3+0x400] ;  /* 0x00040000034c0984 */ /* 0x0002620000000c00 */
[C---:B------:R-:W-:Y:S02]  /*aa50*/  @P0 IMAD.IADD R7, R121.reuse, 0x1, R0 ;  /* 0x0000000179070824 */ /* 0x040fe400078e0200 */
[----:B------:R-:W-:Y:S01]  /*aa60*/  @P0 IMAD.IADD R8, R121, 0x1, R6 ;  /* 0x0000000179080824 */ /* 0x000fe200078e0206 */
[----:B------:R1:W1:Y:S04]  /*aa70*/  @P0 LDS.128 R72, [R2+0x400] ;  /* 0x0004000002480984 */ /* 0x0002680000000c00 */
[----:B------:R1:W1:Y:S04]  /*aa80*/  @P0 LDS.128 R52, [R5+0x400] ;  /* 0x0004000005340984 */ /* 0x0002680000000c00 */
[----:B------:R1:W1:Y:S04]  /*aa90*/  @P0 LDS.128 R56, [R0+0x400] ;  /* 0x0004000000380984 */ /* 0x0002680000000c00 */
[----:B------:R1:W1:Y:S04]  /*aaa0*/  @P0 LDS.128 R60, [R7+0x400] ;  /* 0x00040000073c0984 */ /* 0x0002680000000c00 */
[----:B------:R1:W1:Y:S04]  /*aab0*/  @P0 LDS.128 R64, [R6+0x400] ;  /* 0x0004000006400984 */ /* 0x0002680000000c00 */
[----:B------:R1:W1:Y:S01]  /*aac0*/  @P0 LDS.128 R68, [R8+0x400] ;  /* 0x0004000008440984 */ /* 0x0002620000000c00 */
[C---:B------:R-:W-:Y:S04]  /*aad0*/  ISETP.NE.AND P0, PT, R51.reuse, 0x4, PT ;  /* 0x000000043300780c */ /* 0x040fe80003f05270 */
[----:B---3--:R-:W-:Y:S02]  /*aae0*/  SEL R4, RZ, 0x1, P0 ;  /* 0x00000001ff047807 */ /* 0x008fe40000000000 */
[----:B------:R-:W-:Y:S02]  /*aaf0*/  SEL R51, R51, RZ, P0 ;  /* 0x000000ff33337207 */ /* 0x000fe40000000000 */
[----:B------:R-:W-:Y:S02]  /*ab00*/  LOP3.LUT R123, R123, R4, RZ, 0x3c, !PT ;  /* 0x000000047b7b7212 */ /* 0x000fe400078e3cff */
.L_x_148:
[----:B------:R-:W-:Y:S05]  /*ab10*/  BSYNC B1 ;  /* 0x0000000000017941 */ /* 0x000fea0003800000 */
.L_x_147:
[----:B-1----:R-:W-:Y:S05]  /*ab20*/  VIADD R0, R39, 0x80 ;  /* 0x0000008027007836 */ /* 0x002fea0000000000 */
[----:B------:R-:W-:Y:S04]  /*ab30*/  SHF.R.U32.HI R0, RZ, 0x15, R0 ;  /* 0x00000015ff007819 */ /* 0x000fe80000011600 */
[----:B------:R-:W-:Y:S11]  /*ab40*/  LOP3.LUT P0, RZ, R0, 0x3, R95, 0x48, !PT ;  /* 0x0000000300ff7812 */ /* 0x000ff6000780485f */
[----:B------:R-:W-:Y:S02]  /*ab50*/  @!UPT UIADD3 URZ, UPT, UPT, URZ, URZ, URZ ;  /* 0x000000fffffff290 */ /* 0x000fe4000fffe0ff */
[----:B------:R-:W-:Y:S05]  /*ab60*/  @!P0 BRA `(.L_x_152) ;  /* 0x0000000000408947 */ /* 0x000fea0003800000 */
[----:B------:R-:W1:Y:S01]  /*ab70*/  LDCU.64 UR8, c[0x4][0x70] ;  /* 0x01000e00ff0877ac */ /* 0x000e620008000a00 */
[----:B------:R-:W-:Y:S01]  /*ab80*/  MOV R3, 0x0 ;  /* 0x0000000000037802 */ /* 0x000fe20000000f00 */
[----:B------:R-:W-:Y:S02]  /*ab90*/  HFMA2 R12, -RZ, RZ, 0, 5.9604644775390625e-08 ;  /* 0x00000001ff0c7431 */ /* 0x000fe400000001ff */
[----:B------:R-:W-:Y:S02]  /*aba0*/  IMAD.MOV.U32 R8, RZ, RZ, 0x192 ;  /* 0x00000192ff087424 */ /* 0x000fe400078e00ff */
[----:B------:R-:W-:Y:S01]  /*abb0*/  IMAD.MOV.U32 R13, RZ, RZ, RZ ;  /* 0x000000ffff0d7224 */ /* 0x000fe200078e00ff */
[----:B------:R-:W3:Y:S01]  /*abc0*/  LDCU.64 UR6, c[0x4][0x78] ;  /* 0x01000f00ff0677ac */ /* 0x000ee20008000a00 */
[----:B------:R-:W2:Y:S01]  /*abd0*/  LDC.64 R2, c[0x4][R3] ;  /* 0x0100000003027b82 */ /* 0x000ea20000000a00 */
[----:B------:R-:W5:Y:S01]  /*abe0*/  LDCU.64 UR4, c[0x4][0x10] ;  /* 0x01000200ff0477ac */ /* 0x000f620008000a00 */
[----:B-1----:R-:W-:Y:S01]  /*abf0*/  MOV R5, UR9 ;  /* 0x0000000900057c02 */ /* 0x002fe20008000f00 */
[----:B------:R-:W-:Y:S01]  /*ac00*/  IMAD.U32 R4, RZ, RZ, UR8 ;  /* 0x00000008ff047e24 */ /* 0x000fe2000f8e00ff */
[----:B---3--:R-:W-:Y:S01]  /*ac10*/  MOV R7, UR7 ;  /* 0x0000000700077c02 */ /* 0x008fe20008000f00 */
[----:B------:R-:W-:Y:S01]  /*ac20*/  IMAD.U32 R6, RZ, RZ, UR6 ;  /* 0x00000006ff067e24 */ /* 0x000fe2000f8e00ff */
[----:B-----5:R-:W-:Y:S01]  /*ac30*/  MOV R11, UR5 ;  /* 0x00000005000b7c02 */ /* 0x020fe20008000f00 */
[----:B------:R-:W-:Y:S02]  /*ac40*/  IMAD.U32 R10, RZ, RZ, UR4 ;  /* 0x00000004ff0a7e24 */ /* 0x000fe4000f8e00ff */
[----:B------:R-:W-:Y:S07]  /*ac50*/  LEPC R20, `(.L_x_152) ;  /* 0x000000001014794e */ /* 0x000fee0000000000 */
[----:B--2-4-:R-:W-:Y:S05]  /*ac60*/  CALL.ABS.NOINC R2 ;  /* 0x0000000002007343 */ /* 0x014fea0003c00000 */
.L_x_152:
[----:B------:R-:W-:Y:S01]  /*ac70*/  ISETP.NE.AND P6, PT, R113, RZ, PT ;  /* 0x000000ff7100720c */ /* 0x000fe20003fc5270 */
[----:B------:R-:W-:Y:S05]  /*ac80*/  WARPSYNC.ALL ;  /* 0x0000000000007948 */ /* 0x000fea0003800000 */
[----:B------:R-:W-:Y:S01]  /*ac90*/  R2UR UR4, R39 ;  /* 0x00000000270472ca */ /* 0x000fe200000e0000 */
[----:B------:R-:W-:Y:S01]  /*aca0*/  IMAD.U32 R41, RZ, RZ, UR47 ;  /* 0x0000002fff297e24 */ /* 0x000fe2000f8e00ff */
[----:B----4-:R-:W-:Y:S01]  /*acb0*/  LOP3.LUT R44, R80, 0xffffe000, RZ, 0xc0, !PT ;  /* 0xffffe000502c7812 */ /* 0x010fe200078ec0ff */
[----:B------:R-:W-:Y:S01]  /*acc0*/  IMAD.U32 R50, RZ, RZ, UR52 ;  /* 0x00000034ff327e24 */ /* 0x000fe2000f8e00ff */
[----:B------:R-:W-:Y:S01]  /*acd0*/  LOP3.LUT R42, R82, 0xffffe000, RZ, 0xc0, !PT ;  /* 0xffffe000522a7812 */ /* 0x000fe200078ec0ff */
[----:B------:R-:W-:Y:S01]  /*ace0*/  BSSY.RECONVERGENT B0, `(.L_x_153) ;  /* 0x00000a2000007945 */ /* 0x000fe20003800200 */
[----:B------:R-:W-:Y:S02]  /*acf0*/  LOP3.LUT R47, R76, 0xffffe000, RZ, 0xc0, !PT ;  /* 0xffffe0004c2f7812 */ /* 0x000fe400078ec0ff */
[----:B------:R-:W-:Y:S02]  /*ad00*/  @P6 LEA R41, R41, UR43, 0x3 ;  /* 0x0000002b29296c11 */ /* 0x000fe4000f8e18ff */
[----:B------:R-:W-:Y:S02]  /*ad10*/  LOP3.LUT R46, R77, 0xffffe000, RZ, 0xc0, !PT ;  /* 0xffffe0004d2e7812 */ /* 0x000fe400078ec0ff */
[----:B------:R-:W-:Y:S01]  /*ad20*/  LOP3.LUT R48, R73, 0xffffe000, RZ, 0xc0, !PT ;  /* 0xffffe00049307812 */ /* 0x000fe200078ec0ff */
[----:B------:R-:W1:Y:S01]  /*ad30*/  LDTM.x32 R4, tmem[UR4+0x80] ;  /* 0x00008004000479ee */ /* 0x000e6200082c0000 */
[----:B------:R-:W-:Y:S01]  /*ad40*/  LOP3.LUT R49, R74, 0xffffe000, RZ, 0xc0, !PT ;  /* 0xffffe0004a317812 */ /* 0x000fe200078ec0ff */
[----:B------:R-:W-:Y:S01]  /*ad50*/  @P6 VIADD R41, R41, 0x40 ;  /* 0x0000004029296836 */ /* 0x000fe20000000000 */
[----:B------:R-:W-:Y:S04]  /*ad60*/  ISETP.NE.AND P0, PT, R110, RZ, PT ;  /* 0x000000ff6e00720c */ /* 0x000fe80003f05270 */
[----:B------:R-:W-:Y:S02]  /*ad70*/  @P6 PRMT R50, R50, 0x654, R41 ;  /* 0x0000065432326816 */ /* 0x000fe40000000029 */
[----:B------:R-:W-:Y:S01]  /*ad80*/  LOP3.LUT R41, R81, 0xffffe000, RZ, 0xc0, !PT ;  /* 0xffffe00051297812 */ /* 0x000fe200078ec0ff */
[C---:B-1----:R-:W-:Y:S01]  /*ad90*/  FMUL R0, R38.reuse, R4 ;  /* 0x0000000426007220 */ /* 0x042fe20000400000 */
[C---:B------:R-:W-:Y:S01]  /*ada0*/  FMUL R2, R38.reuse, R5 ;  /* 0x0000000526027220 */ /* 0x040fe20000400000 */
[C---:B------:R-:W-:Y:S01]  /*adb0*/  FMUL R3, R38.reuse, R6 ;  /* 0x0000000626037220 */ /* 0x040fe20000400000 */
[C---:B------:R-:W-:Y:S01]  /*adc0*/  FMUL R7, R38.reuse, R7 ;  /* 0x0000000726077220 */ /* 0x040fe20000400000 */
[----:B------:R-:W-:Y:S01]  /*add0*/  FFMA R40, R45, R44, R0 ;  /* 0x0000002c2d287223 */ /* 0x000fe20000000000 */
[----:B------:R-:W-:Y:S01]  /*ade0*/  LOP3.LUT R44, R83, 0xffffe000, RZ, 0xc0, !PT ;  /* 0xffffe000532c7812 */ /* 0x000fe200078ec0ff */
[C---:B------:R-:W-:Y:S01]  /*adf0*/  FFMA R41, R45.reuse, R41, R2 ;  /* 0x000000292d297223 */ /* 0x040fe20000000002 */
[C---:B------:R-:W-:Y:S01]  /*ae00*/  FFMA R42, R45.reuse, R42, R3 ;  /* 0x0000002a2d2a7223 */ /* 0x040fe20000000003 */
[C---:B------:R-:W-:Y:S01]  /*ae10*/  FMUL R4, R38.reuse, R8 ;  /* 0x0000000826047220 */ /* 0x040fe20000400000 */
[----:B------:R-:W-:Y:S01]  /*ae20*/  F2FP.TF32.F32.PACK_B R40, R40 ;  /* 0x00000028ff28723e */ /* 0x000fe200024050ff */
[C---:B------:R-:W-:Y:S01]  /*ae30*/  FFMA R43, R45.reuse, R44, R7 ;  /* 0x0000002c2d2b7223 */ /* 0x040fe20000000007 */
[----:B------:R-:W-:Y:S01]  /*ae40*/  F2FP.TF32.F32.PACK_B R41, R41 ;  /* 0x00000029ff29723e */ /* 0x000fe200024050ff */
[C---:B------:R-:W-:Y:S01]  /*ae50*/  FFMA R4, R45.reuse, R47, R4 ;  /* 0x0000002f2d047223 */ /* 0x040fe20000000004 */
[----:B------:R-:W-:Y:S01]  /*ae60*/  F2FP.TF32.F32.PACK_B R42, R42 ;  /* 0x0000002aff2a723e */ /* 0x000fe200024050ff */
[C---:B------:R-:W-:Y:S01]  /*ae70*/  FMUL R5, R38.reuse, R9 ;  /* 0x0000000926057220 */ /* 0x040fe20000400000 */
[----:B------:R-:W-:Y:S01]  /*ae80*/  F2FP.TF32.F32.PACK_B R43, R43 ;  /* 0x0000002bff2b723e */ /* 0x000fe200024050ff */
[----:B------:R-:W-:Y:S01]  /*ae90*/  FMUL R6, R38, R10 ;  /* 0x0000000a26067220 */ /* 0x000fe20000400000 */
[----:B------:R-:W-:Y:S01]  /*aea0*/  LOP3.LUT R44, R78, 0xffffe000, RZ, 0xc0, !PT ;  /* 0xffffe0004e2c7812 */ /* 0x000fe200078ec0ff */
[----:B------:R-:W-:Y:S01]  /*aeb0*/  FFMA R5, R45, R46, R5 ;  /* 0x0000002e2d057223 */ /* 0x000fe20000000005 */
[----:B------:R-:W-:Y:S01]  /*aec0*/  LOP3.LUT R46, R79, 0xffffe000, RZ, 0xc0, !PT ;  /* 0xffffe0004f2e7812 */ /* 0x000fe200078ec0ff */
[----:B------:R1:W-:Y:S01]  /*aed0*/  STS.128 [R116+UR43+0x400], R40 ;  /* 0x0004002874007988 */ /* 0x0003e20008000c2b */
[----:B------:R-:W-:Y:S01]  /*aee0*/  LOP3.LUT R47, R72, 0xffffe000, RZ, 0xc0, !PT ;  /* 0xffffe000482f7812 */ /* 0x000fe200078ec0ff */
[C---:B------:R-:W-:Y:S01]  /*aef0*/  FMUL R11, R38.reuse, R11 ;  /* 0x0000000b260b7220 */ /* 0x040fe20000400000 */
[----:B------:R-:W-:Y:S01]  /*af00*/  F2FP.TF32.F32.PACK_B R4, R4 ;  /* 0x00000004ff04723e */ /* 0x000fe200024050ff */
[----:B------:R-:W-:Y:S01]  /*af10*/  FFMA R6, R45, R44, R6 ;  /* 0x0000002c2d067223 */ /* 0x000fe20000000006 */
[----:B------:R-:W-:Y:S01]  /*af20*/  LOP3.LUT R44, R75, 0xffffe000, RZ, 0xc0, !PT ;  /* 0xffffe0004b2c7812 */ /* 0x000fe200078ec0ff */
[----:B------:R-:W-:Y:S01]  /*af30*/  FFMA R7, R45, R46, R11 ;  /* 0x0000002e2d077223 */ /* 0x000fe2000000000b */
[----:B------:R-:W-:Y:S01]  /*af40*/  F2FP.TF32.F32.PACK_B R5, R5 ;  /* 0x00000005ff05723e */ /* 0x000fe200024050ff */
[C---:B------:R-:W-:Y:S01]  /*af50*/  FMUL R8, R38.reuse, R12 ;  /* 0x0000000c26087220 */ /* 0x040fe20000400000 */
        /* <DEDUP_REMOVED lines=23> */
[----:B-1----:R-:W-:Y:S01]  /*b0d0*/  LOP3.LUT R40, R62, 0xffffe000, RZ, 0xc0, !PT ;  /* 0xffffe0003e287812 */ /* 0x002fe200078ec0ff */
[----:B------:R-:W-:Y:S01]  /*b0e0*/  FFMA R12, R45, R47, R12 ;  /* 0x0000002f2d0c7223 */ /* 0x000fe2000000000c */
[----:B------:R-:W-:Y:S01]  /*b0f0*/  LOP3.LUT R47, R58, 0xffffe000, RZ, 0xc0, !PT ;  /* 0xffffe0003a2f7812 */ /* 0x000fe200078ec0ff */
[C---:B------:R-:W-:Y:S01]  /*b100*/  FMUL R16, R38.reuse, R20 ;  /* 0x0000001426107220 */ /* 0x040fe20000400000 */
[----:B------:R-:W-:Y:S01]  /*b110*/  LOP3.LUT R42, R63, 0xffffe000, RZ, 0xc0, !PT ;  /* 0xffffe0003f2a7812 */ /* 0x000fe200078ec0ff */
        /* <DEDUP_REMOVED lines=32> */
[C---:B------:R-:W-:Y:S01]  /*b320*/  FFMA R22, R45.reuse, R40, R22 ;  /* 0x000000282d167223 */ /* 0x040fe20000000016 */
[----:B------:R-:W-:Y:S01]  /*b330*/  FFMA R23, R45, R42, R27 ;  /* 0x0000002a2d177223 */ /* 0x000fe2000000001b */
[----:B------:R-:W-:Y:S01]  /*b340*/  FMUL R24, R38, R28 ;  /* 0x0000001c26187220 */ /* 0x000fe20000400000 */
[----:B------:R3:W-:Y:S01]  /*b350*/  STS.128 [R104+0x400], R16 ;  /* 0x0004001068007388 */ /* 0x0007e20000000c00 */
[----:B------:R-:W-:Y:S01]  /*b360*/  LOP3.LUT R43, R66, 0xffffe000, RZ, 0xc0, !PT ;  /* 0xffffe000422b7812 */ /* 0x000fe200078ec0ff */
[C---:B------:R-:W-:Y:S01]  /*b370*/  FMUL R25, R38.reuse, R29 ;  /* 0x0000001d26197220 */ /* 0x040fe20000400000 */
[----:B------:R-:W-:Y:S01]  /*b380*/  LOP3.LUT R40, R67, 0xffffe000, RZ, 0xc0, !PT ;  /* 0xffffe00043287812 */ /* 0x000fe200078ec0ff */
[C---:B------:R-:W-:Y:S01]  /*b390*/  FMUL R26, R38.reuse, R30 ;  /* 0x0000001e261a7220 */ /* 0x040fe20000400000 */
        /* <DEDUP_REMOVED lines=30> */
[----:B------:R-:W-:Y:S02]  /*b580*/  F2FP.TF32.F32.PACK_B R31, R31 ;  /* 0x0000001fff1f723e */ /* 0x000fe400024050ff */
[----:B------:R-:W-:Y:S02]  /*b590*/  LEA R40, R51, UR43, 0x3 ;  /* 0x0000002b33287c11 */ /* 0x000fe4000f8e18ff */
[----:B------:R-:W-:Y:S01]  /*b5a0*/  @P6 SHF.L.U32 R41, R123, 0x1f, RZ ;  /* 0x0000001f7b296819 */ /* 0x000fe200000006ff */
[----:B------:R3:W-:Y:S01]  /*b5b0*/  STS.128 [R101+0x400], R28 ;  /* 0x0004001c65007388 */ /* 0x0007e20000000c00 */
[----:B------:R-:W-:Y:S01]  /*b5c0*/  @!PT LDS RZ, [RZ] ;  /* 0x00000000fffff984 */ /* 0x000fe20000000800 */
[----:B------:R-:W-:Y:S01]  /*b5d0*/  @!PT LDS RZ, [RZ] ;  /* 0x00000000fffff984 */ /* 0x000fe20000000800 */
[----:B------:R-:W-:Y:S01]  /*b5e0*/  @!PT LDS RZ, [RZ] ;  /* 0x00000000fffff984 */ /* 0x000fe20000000800 */
[----:B------:R-:W-:Y:S01]  /*b5f0*/  @!PT LDS RZ, [RZ] ;  /* 0x00000000fffff984 */ /* 0x000fe20000000800 */
[----:B------:R1:W-:Y:S07]  /*b600*/  MEMBAR.ALL.CTA ;  /* 0x0000000000007992 */ /* 0x0003ee0000008000 */
[----:B-1----:R-:W1:Y:S02]  /*b610*/  FENCE.VIEW.ASYNC.S ;  /* 0x00000000000073c6 */ /* 0x002e640000000000 */
[----:B-1----:R-:W-:Y:S06]  /*b620*/  BAR.SYNC.DEFER_BLOCKING 0x1, 0x80 ;  /* 0x0042000000007b1d */ /* 0x002fec0000010000 */
[----:B------:R-:W-:Y:S05]  /*b630*/  @P0 BRA `(.L_x_154) ;  /* 0x0000000000300947 */ /* 0x000fea0003800000 */
[----:B------:R-:W-:Y:S02]  /*b640*/  UIADD3 UR4, UPT, UPT, UR43, 0x400, URZ ;  /* 0x000004002b047890 */ /* 0x000fe4000fffe0ff */
[----:B------:R-:W-:Y:S01]  /*b650*/  UIADD3 UR9, UPT, UPT, UR49, 0x80, URZ ;  /* 0x0000008031097890 */ /* 0x000fe2000fffe0ff */
[----:B------:R-:W-:Y:S01]  /*b660*/  UMOV UR10, UR50 ;  /* 0x00000032000a7c82 */ /* 0x000fe20008000000 */
[----:B------:R-:W-:Y:S02]  /*b670*/  UMOV UR11, UR36 ;  /* 0x00000024000b7c82 */ /* 0x000fe40008000000 */
[----:B------:R-:W-:Y:S01]  /*b680*/  MOV R98, UR4 ;  /* 0x0000000400627c02 */ /* 0x000fe20008000f00 */
[----:B------:R-:W-:Y:S03]  /*b690*/  UIADD3 UR4, UP0, UPT, UR54, 0x680, URZ ;  /* 0x0000068036047890 */ /* 0x000fe6000ff1e0ff */
[----:B------:R-:W-:Y:S01]  /*b6a0*/  R2UR UR8, R98 ;  /* 0x00000000620872ca */ /* 0x000fe200000e0000 */
[----:B------:R-:W-:Y:S11]  /*b6b0*/  UIADD3.X UR5, UPT, UPT, URZ, UR55, URZ, UP0, !UPT ;  /* 0x00000037ff057290 */ /* 0x000ff600087fe4ff */
[----:B------:R-:W-:Y:S01]  /*b6c0*/  @!UPT UIADD3 URZ, UPT, UPT, URZ, URZ, URZ ;  /* 0x000000fffffff290 */ /* 0x000fe2000fffe0ff */
[----:B------:R1:W-:Y:S01]  /*b6d0*/  UTMASTG.3D [UR8], [UR4] ;  /* 0x00000008040073b5 */ /* 0x0003e20008010000 */
[----:B------:R0:W-:Y:S01]  /*b6e0*/  UTMACMDFLUSH ;  /* 0x00000000000079b7 */ /* 0x0001e20000000000 */
[----:B-1----:R-:W-:Y:S04]  /*b6f0*/  DEPBAR.LE SB0, 0x1 ;  /* 0x000080400000791a */ /* 0x002fe80000000000 */
.L_x_154:
[----:B------:R-:W-:Y:S05]  /*b700*/  BSYNC.RECONVERGENT B0 ;  /* 0x0000000000007941 */ /* 0x000fea0003800200 */
.L_x_153:
        /* <DEDUP_REMOVED lines=8> */
[----:B-1----:R-:W-:Y:S06]  /*b790*/  @!P6 BRA `(.L_x_156) ;  /* 0x000000000080e947 */ /* 0x002fec0003800000 */
[----:B------:R-:W-:Y:S01]  /*b7a0*/  ISETP.NE.AND P1, PT, R122, RZ, PT ;  /* 0x000000ff7a00720c */ /* 0x000fe20003f25270 */
[----:B------:R-:W-:Y:S01]  /*b7b0*/  BSSY B0, `(.L_x_157) ;  /* 0x000000b000007945 */ /* 0x000fe20003800000 */
[----:B------:R-:W-:Y:S11]  /*b7c0*/  ISETP.NE.AND P0, PT, R120, RZ, PT ;  /* 0x000000ff7800720c */ /* 0x000ff60003f05270 */
[----:B---3--:R-:W-:Y:S05]  /*b7d0*/  @P1 IMAD R4, R51, 0x4000, R116 ;  /* 0x0000400033041824 */ /* 0x008fea00078e0274 */
        /* <DEDUP_REMOVED lines=8> */
.L_x_158:
[----:B------:R-:W-:Y:S05]  /*b860*/  BSYNC B0 ;  /* 0x0000000000007941 */ /* 0x000fea0003800000 */
.L_x_157:
[----:B------:R-:W-:Y:S01]  /*b870*/  ISETP.NE.AND P0, PT, R122, RZ, PT ;  /* 0x000000ff7a00720c */ /* 0x000fe20003f05270 */
[----:B------:R-:W-:Y:S11]  /*b880*/  VIADD R51, R51, 0x1 ;  /* 0x0000000133337836 */ /* 0x000ff60000000000 */
[----:B------:R-:W-:Y:S01]  /*b890*/  @!UPT UIADD3 URZ, UPT, UPT, URZ, URZ, URZ ;  /* 0x000000fffffff290 */ /* 0x000fe2000fffe0ff */
[----:B------:R3:W4:Y:S01]  /*b8a0*/  @P0 LDS.128 R80, [R4+UR43+0x400] ;  /* 0x0004002b04500984 */ /* 0x0007220008000c00 */
[----:B------:R-:W-:Y:S02]  /*b8b0*/  @P0 IMAD.IADD R6, R119, 0x1, R0 ;  /* 0x0000000177060824 */ /* 0x000fe400078e0200 */
[C---:B-1----:R-:W-:Y:S01]  /*b8c0*/  @P0 IMAD.IADD R5, R121.reuse, 0x1, R2 ;  /* 0x0000000179050824 */ /* 0x042fe200078e0202 */
        /* <DEDUP_REMOVED lines=13> */
.L_x_156:
[----:B------:R-:W-:Y:S05]  /*b9a0*/  BSYNC B1 ;  /* 0x0000000000017941 */ /* 0x000fea0003800000 */
.L_x_155:
[----:B-1----:R-:W-:Y:S05]  /*b9b0*/  VIADD R0, R39, 0xa0 ;  /* 0x000000a027007836 */ /* 0x002fea0000000000 */
[----:B------:R-:W-:Y:S04]  /*b9c0*/  SHF.R.U32.HI R0, RZ, 0x15, R0 ;  /* 0x00000015ff007819 */ /* 0x000fe80000011600 */
[----:B------:R-:W-:Y:S11]  /*b9d0*/  LOP3.LUT P0, RZ, R0, 0x3, R95, 0x48, !PT ;  /* 0x0000000300ff7812 */ /* 0x000ff6000780485f */
[----:B------:R-:W-:Y:S02]  /*b9e0*/  @!UPT UIADD3 URZ, UPT, UPT, URZ, URZ, URZ ;  /* 0x000000fffffff290 */ /* 0x000fe4000fffe0ff */
[----:B------:R-:W-:Y:S05]  /*b9f0*/  @!P0 BRA `(.L_x_160) ;  /* 0x0000000000408947 */ /* 0x000fea0003800000 */
[----:B------:R-:W1:Y:S01]  /*ba00*/  LDCU.64 UR8, c[0x4][0x70] ;  /* 0x01000e00ff0877ac */ /* 0x000e620008000a00 */
[----:B------:R-:W-:Y:S01]  /*ba10*/  MOV R3, 0x0 ;  /* 0x0000000000037802 */ /* 0x000fe20000000f00 */
[----:B---3--:R-:W-:Y:S02]  /*ba20*/  HFMA2 R12, -RZ, RZ, 0, 5.9604644775390625e-08 ;  /* 0x00000001ff0c7431 */ /* 0x008fe400000001ff */
        /* <DEDUP_REMOVED lines=13> */
.L_x_160:
        /* <DEDUP_REMOVED lines=8> */
[----:B------:R-:W-:Y:S02]  /*bb80*/  ISETP.NE.AND P0, PT, R110, RZ, PT ;  /* 0x000000ff6e00720c */ /* 0x000fe40003f05270 */
[----:B------:R-:W-:Y:S05]  /*bb90*/  @P6 LEA R3, R3, UR43, 0x3 ;  /* 0x0000002b03036c11 */ /* 0x000fea000f8e18ff */
[----:B---3--:R-:W1:Y:S01]  /*bba0*/  LDTM.x32 R4, tmem[UR4+0xa0] ;  /* 0x0000a004000479ee */ /* 0x008e6200082c0000 */
[----:B------:R-:W-:Y:S05]  /*bbb0*/  @P6 VIADD R3, R3, 0x40 ;  /* 0x0000004003036836 */ /* 0x000fea0000000000 */
[----:B------:R-:W-:Y:S01]  /*bbc0*/  @P6 PRMT R46, R46, 0x654, R3 ;  /* 0x000006542e2e6816 */ /* 0x000fe20000000003 */
[C---:B-1----:R-:W-:Y:S01]  /*bbd0*/  FMUL R0, R38.reuse, R4 ;  /* 0x0000000426007220 */ /* 0x042fe20000400000 */
[C---:B------:R-:W-:Y:S01]  /*bbe0*/  FMUL R3, R38.reuse, R6 ;  /* 0x0000000626037220 */ /* 0x040fe20000400000 */
        /* <DEDUP_REMOVED lines=9> */
[----:B------:R-:W-:Y:S01]  /*bc80*/  FFMA R40, R45, R40, R0 ;  /* 0x000000282d287223 */ /* 0x000fe20000000000 */
[----:B------:R-:W-:Y:S01]  /*bc90*/  LOP3.LUT R0, R81, 0xffffe000, RZ, 0xc0, !PT ;  /* 0xffffe00051007812 */ /* 0x000fe200078ec0ff */
[C---:B------:R-:W-:Y:S01]  /*bca0*/  FMUL R2, R38.reuse, R5 ;  /* 0x0000000526027220 */ /* 0x040fe20000400000 */
[C---:B------:R-:W-:Y:S01]  /*bcb0*/  FMUL R22, R38.reuse, R26 ;  /* 0x0000001a26167220 */ /* 0x040fe20000400000 */
[C---:B------:R-:W-:Y:S01]  /*bcc0*/  FMUL R24, R38.reuse, R28 ;  /* 0x0000001c26187220 */ /* 0x040fe20000400000 */
[----:B------:R-:W-:Y:S01]  /*bcd0*/  F2FP.TF32.F32.PACK_B R40, R40 ;  /* 0x00000028ff28723e */ /* 0x000fe200024050ff */
[C---:B------:R-:W-:Y:S01]  /*bce0*/  FMUL R5, R38.reuse, R9 ;  /* 0x0000000926057220 */ /* 0x040fe20000400000 */
[C---:B------:R-:W-:Y:S01]  /*bcf0*/  FMUL R26, R38.reuse, R30 ;  /* 0x0000001e261a7220 */ /* 0x040fe20000400000 */
[----:B------:R-:W-:Y:S01]  /*bd00*/  FMUL R28, R38, R32 ;  /* 0x00000020261c7220 */ /* 0x000fe20000400000 */
[----:B------:R-:W-:Y:S01]  /*bd10*/  LOP3.LUT R32, R82, 0xffffe000, RZ, 0xc0, !PT ;  /* 0xffffe00052207812 */ /* 0x000fe200078ec0ff */
[C---:B------:R-:W-:Y:S01]  /*bd20*/  FMUL R9, R38.reuse, R13 ;  /* 0x0000000d26097220 */ /* 0x040fe20000400000 */
[C---:B------:R-:W-:Y:S01]  /*bd30*/  FMUL R30, R38.reuse, R34 ;  /* 0x00000022261e7220 */ /* 0x040fe20000400000 */
[----:B------:R-:W-:Y:S01]  /*bd40*/  LOP3.LUT R34, R83, 0xffffe000, RZ, 0xc0, !PT ;  /* 0xffffe00053227812 */ /* 0x000fe200078ec0ff */
[C---:B------:R-:W-:Y:S01]  /*bd50*/  FMUL R13, R38.reuse, R17 ;  /* 0x00000011260d7220 */ /* 0x040fe20000400000 */
[C---:B------:R-:W-:Y:S01]  /*bd60*/  FMUL R7, R38.reuse, R7 ;  /* 0x0000000726077220 */ /* 0x040fe20000400000 */
[C---:B------:R-:W-:Y:S01]  /*bd70*/  FMUL R17, R38.reuse, R21 ;  /* 0x0000001526117220 */ /* 0x040fe20000400000 */
[----:B------:R-:W-:Y:S01]  /*bd80*/  FMUL R21, R38, R25 ;  /* 0x0000001926157220 */ /* 0x000fe20000400000 */
[----:B------:R-:W-:Y:S01]  /*bd90*/  FFMA R41, R45, R0, R2 ;  /* 0x000000002d297223 */ /* 0x000fe20000000002 */
[----:B------:R-:W-:Y:S01]  /*bda0*/  LOP3.LUT R0, R78, 0xffffe000, RZ, 0xc0, !PT ;  /* 0xffffe0004e007812 */ /* 0x000fe200078ec0ff */
[C---:B------:R-:W-:Y:S01]  /*bdb0*/  FMUL R25, R38.reuse, R29 ;  /* 0x0000001d26197220 */ /* 0x040fe20000400000 */
[----:B------:R-:W-:Y:S01]  /*bdc0*/  LOP3.LUT R2, R79, 0xffffe000, RZ, 0xc0, !PT ;  /* 0xffffe0004f027812 */ /* 0x000fe200078ec0ff */
[C---:B------:R-:W-:Y:S01]  /*bdd0*/  FFMA R42, R45.reuse, R32, R3 ;  /* 0x000000202d2a7223 */ /* 0x040fe20000000003 */
[----:B------:R-:W-:Y:S01]  /*bde0*/  F2FP.TF32.F32.PACK_B R41, R41 ;  /* 0x00000029ff29723e */ /* 0x000fe200024050ff */
[----:B------:R-:W-:Y:S01]  /*bdf0*/  FMUL R29, R38, R33 ;  /* 0x00000021261d7220 */ /* 0x000fe20000400000 */
[----:B------:R-:W-:Y:S01]  /*be00*/  LOP3.LUT R33, R76, 0xffffe000, RZ, 0xc0, !PT ;  /* 0xffffe0004c217812 */ /* 0x000fe200078ec0ff */
[C---:B------:R-:W-:Y:S01]  /*be10*/  FFMA R43, R45.reuse, R34, R7 ;  /* 0x000000222d2b7223 */ /* 0x040fe20000000007 */
[----:B------:R-:W-:Y:S01]  /*be20*/  F2FP.TF32.F32.PACK_B R42, R42 ;  /* 0x0000002aff2a723e */ /* 0x000fe200024050ff */
[----:B------:R-:W-:Y:S01]  /*be30*/  FMUL R11, R38, R11 ;  /* 0x0000000b260b7220 */ /* 0x000fe20000400000 */
[----:B------:R-:W-:Y:S01]  /*be40*/  LOP3.LUT R3, R72, 0xffffe000, RZ, 0xc0, !PT ;  /* 0xffffe00048037812 */ /* 0x000fe200078ec0ff */
[C---:B------:R-:W-:Y:S01]  /*be50*/  FFMA R4, R45.reuse, R33, R4 ;  /* 0x000000212d047223 */ /* 0x040fe20000000004 */
[----:B------:R-:W-:Y:S01]  /*be60*/  F2FP.TF32.F32.PACK_B R43, R43 ;  /* 0x0000002bff2b723e */ /* 0x000fe200024050ff */
[----:B------:R-:W-:Y:S01]  /*be70*/  FFMA R5, R45, R44, R5 ;  /* 0x0000002c2d057223 */ /* 0x000fe20000000005 */
[----:B------:R-:W-:Y:S01]  /*be80*/  LOP3.LUT R32, R73, 0xffffe000, RZ, 0xc0, !PT ;  /* 0xffffe00049207812 */ /* 0x000fe200078ec0ff */
[C---:B------:R-:W-:Y:S01]  /*be90*/  FFMA R6, R45.reuse, R0, R6 ;  /* 0x000000002d067223 */ /* 0x040fe20000000006 */
[----:B------:R-:W-:Y:S01]  /*bea0*/  F2FP.TF32.F32.PACK_B R4, R4 ;  /* 0x00000004ff04723e */ /* 0x000fe200024050ff */
[C---:B------:R-:W-:Y:S01]  /*beb0*/  FFMA R7, R45.reuse, R2, R11 ;  /* 0x000000022d077223 */ /* 0x040fe2000000000b */
[----:B------:R-:W-:Y:S01]  /*bec0*/  F2FP.TF32.F32.PACK_B R5, R5 ;  /* 0x00000005ff05723e */ /* 0x000fe200024050ff */
[----:B------:R-:W-:Y:S01]  /*bed0*/  STS.128 [R116+UR43+0x4400], R40 ;  /* 0x0044002874007988 */ /* 0x000fe20008000c2b */
[----:B------:R-:W-:Y:S01]  /*bee0*/  F2FP.TF32.F32.PACK_B R6, R6 ;  /* 0x00000006ff06723e */ /* 0x000fe200024050ff */
[C---:B------:R-:W-:Y:S01]  /*bef0*/  FFMA R8, R45.reuse, R3, R8 ;  /* 0x000000032d087223 */ /* 0x040fe20000000008 */
[----:B------:R-:W-:Y:S01]  /*bf00*/  F2FP.TF32.F32.PACK_B R7, R7 ;  /* 0x00000007ff07723e */ /* 0x000fe200024050ff */
[----:B------:R-:W-:Y:S01]  /*bf10*/  FFMA R9, R45, R32, R9 ;  /* 0x000000202d097223 */ /* 0x000fe20000000009 */
[----:B------:R-:W-:Y:S01]  /*bf20*/  LOP3.LUT R33, R74, 0xffffe000, RZ, 0xc0, !PT ;  /* 0xffffe0004a217812 */ /* 0x000fe200078ec0ff */
[----:B------:R-:W-:Y:S01]  /*bf30*/  FMUL R15, R38, R15 ;  /* 0x0000000f260f7220 */ /* 0x000fe20000400000 */
[----:B------:R-:W-:Y:S01]  /*bf40*/  LOP3.LUT R0, R75, 0xffffe000, RZ, 0xc0, !PT ;  /* 0xffffe0004b007812 */ /* 0x000fe200078ec0ff */
[----:B------:R1:W-:Y:S01]  /*bf50*/  STS.128 [R115+0x4400], R4 ;  /* 0x0044000473007388 */ /* 0x0003e20000000c00 */
[----:B------:R-:W-:Y:S01]  /*bf60*/  LOP3.LUT R3, R52, 0xffffe000, RZ, 0xc0, !PT ;  /* 0xffffe00034037812 */ /* 0x000fe200078ec0ff */
[----:B------:R-:W-:Y:S01]  /*bf70*/  FFMA R10, R45, R33, R10 ;  /* 0x000000212d0a7223 */ /* 0x000fe2000000000a */
[----:B------:R-:W-:Y:S01]  /*bf80*/  LOP3.LUT R2, R53, 0xffffe000, RZ, 0xc0, !PT ;  /* 0xffffe00035027812 */ /* 0x000fe200078ec0ff */
[C---:B------:R-:W-:Y:S01]  /*bf90*/  FFMA R11, R45.reuse, R0, R15 ;  /* 0x000000002d0b7223 */ /* 0x040fe2000000000f */
[----:B------:R-:W-:Y:S01]  /*bfa0*/  LOP3.LUT R33, R54, 0xffffe000, RZ, 0xc0, !PT ;  /* 0xffffe00036217812 */ /* 0x000fe200078ec0ff */
[----:B------:R-:W-:Y:S01]  /*bfb0*/  FFMA R12, R45, R3, R12 ;  /* 0x000000032d0c7223 */ /* 0x000fe2000000000c */
[----:B------:R-:W-:Y:S01]  /*bfc0*/  LOP3.LUT R32, R55, 0xffffe000, RZ, 0xc0, !PT ;  /* 0xffffe00037207812 */ /* 0x000fe200078ec0ff */
[C---:B------:R-:W-:Y:S01]  /*bfd0*/  FFMA R13, R45.reuse, R2, R13 ;  /* 0x000000022d0d7223 */ /* 0x040fe2000000000d */
[----:B------:R-:W-:Y:S01]  /*bfe0*/  LOP3.LUT R0, R56, 0xffffe000, RZ, 0xc0, !PT ;  /* 0xffffe00038007812 */ /* 0x000fe200078ec0ff */
[C---:B------:R-:W-:Y:S01]  /*bff0*/  FMUL R19, R38.reuse, R19 ;  /* 0x0000001326137220 */ /* 0x040fe20000400000 */
[----:B------:R-:W-:Y:S01]  /*c000*/  F2FP.TF32.F32.PACK_B R8, R8 ;  /* 0x00000008ff08723e */ /* 0x000fe200024050ff */
[C---:B------:R-:W-:Y:S01]  /*c010*/  FFMA R14, R45.reuse, R33, R14 ;  /* 0x000000212d0e7223 */ /* 0x040fe2000000000e */
[----:B------:R-:W-:Y:S01]  /*c020*/  F2FP.TF32.F32.PACK_B R9, R9 ;  /* 0x00000009ff09723e */ /* 0x000fe200024050ff */
[C---:B------:R-:W-:Y:S01]  /*c030*/  FFMA R15, R45.reuse, R32, R19 ;  /* 0x000000202d0f7223 */ /* 0x040fe20000000013 */
[----:B------:R-:W-:Y:S01]  /*c040*/  F2FP.TF32.F32.PACK_B R10, R10 ;  /* 0x0000000aff0a723e */ /* 0x000fe200024050ff */
[----:B------:R-:W-:Y:S01]  /*c050*/  FFMA R16, R45, R0, R16 ;  /* 0x000000002d107223 */ /* 0x000fe20000000010 */
[----:B------:R-:W-:Y:S01]  /*c060*/  F2FP.TF32.F32.PACK_B R11, R11 ;  /* 0x0000000bff0b723e */ /* 0x000fe200024050ff */
[C---:B------:R-:W-:Y:S01]  /*c070*/  FMUL R23, R38.reuse, R23 ;  /* 0x0000001726177220 */ /* 0x040fe20000400000 */
[----:B------:R-:W-:Y:S01]  /*c080*/  LOP3.LUT R0, R57, 0xffffe000, RZ, 0xc0, !PT ;  /* 0xffffe00039007812 */ /* 0x000fe200078ec0ff */
[----:B------:R-:W-:Y:S01]  /*c090*/  FMUL R27, R38, R27 ;  /* 0x0000001b261b7220 */ /* 0x000fe20000400000 */
[----:B------:R-:W-:Y:S01]  /*c0a0*/  LOP3.LUT R3, R58, 0xffffe000, RZ, 0xc0, !PT ;  /* 0xffffe0003a037812 */ /* 0x000fe200078ec0ff */
[----:B------:R3:W-:Y:S01]  /*c0b0*/  STS.128 [R114+0x4400], R8 ;  /* 0x0044000872007388 */ /* 0x0007e20000000c00 */
[----:B------:R-:W-:Y:S01]  /*c0c0*/  LOP3.LUT R2, R59, 0xffffe000, RZ, 0xc0, !PT ;  /* 0xffffe0003b027812 */ /* 0x000fe200078ec0ff */
[C---:B------:R-:W-:Y:S01]  /*c0d0*/  FFMA R17, R45.reuse, R0, R17 ;  /* 0x000000002d117223 */ /* 0x040fe20000000011 */
[----:B------:R-:W-:Y:S01]  /*c0e0*/  F2FP.TF32.F32.PACK_B R12, R12 ;  /* 0x0000000cff0c723e */ /* 0x000fe200024050ff */
[C---:B------:R-:W-:Y:S01]  /*c0f0*/  FFMA R18, R45.reuse, R3, R18 ;  /* 0x000000032d127223 */ /* 0x040fe20000000012 */
[----:B------:R-:W-:Y:S01]  /*c100*/  F2FP.TF32.F32.PACK_B R13, R13 ;  /* 0x0000000dff0d723e */ /* 0x000fe200024050ff */
[----:B------:R-:W-:Y:S01]  /*c110*/  FFMA R19, R45, R2, R23 ;  /* 0x000000022d137223 */ /* 0x000fe20000000017 */
[----:B------:R-:W-:Y:S01]  /*c120*/  F2FP.TF32.F32.PACK_B R14, R14 ;  /* 0x0000000eff0e723e */ /* 0x000fe200024050ff */
[C---:B------:R-:W-:Y:S01]  /*c130*/  FMUL R31, R38.reuse, R31 ;  /* 0x0000001f261f7220 */ /* 0x040fe20000400000 */
[----:B------:R-:W-:Y:S01]  /*c140*/  F2FP.TF32.F32.PACK_B R15, R15 ;  /* 0x0000000fff0f723e */ /* 0x000fe200024050ff */
[----:B------:R-:W-:Y:S01]  /*c150*/  FMUL R35, R38, R35 ;  /* 0x0000002326237220 */ /* 0x000fe20000400000 */
[----:B------:R-:W-:Y:S02]  /*c160*/  LOP3.LUT R33, R60, 0xffffe000, RZ, 0xc0, !PT ;  /* 0xffffe0003c217812 */ /* 0x000fe400078ec0ff */
[----:B------:R-:W-:Y:S01]  /*c170*/  LOP3.LUT R32, R61, 0xffffe000, RZ, 0xc0, !PT ;  /* 0xffffe0003d207812 */ /* 0x000fe200078ec0ff */
[----:B------:R3:W-:Y:S01]  /*c180*/  STS.128 [R105+0x4400], R12 ;  /* 0x0044000c69007388 */ /* 0x0007e20000000c00 */
        /* <DEDUP_REMOVED lines=8> */
[----:B------:R-:W-:Y:S02]  /*c210*/  F2FP.TF32.F32.PACK_B R18, R18 ;  /* 0x00000012ff12723e */ /* 0x000fe400024050ff */
[----:B------:R-:W-:Y:S02]  /*c220*/  F2FP.TF32.F32.PACK_B R19, R19 ;  /* 0x00000013ff13723e */ /* 0x000fe400024050ff */
[----:B------:R-:W-:Y:S02]  /*c230*/  LOP3.LUT R3, R64, 0xffffe000, RZ, 0xc0, !PT ;  /* 0xffffe00040037812 */ /* 0x000fe400078ec0ff */
[----:B-1----:R-:W-:Y:S01]  /*c240*/  LOP3.LUT R4, R65, 0xffffe000, RZ, 0xc0, !PT ;  /* 0xffffe00041047812 */ /* 0x002fe200078ec0ff */
        /* <DEDUP_REMOVED lines=48> */
[----:B-1----:R-:W-:Y:S04]  /*c550*/  DEPBAR.LE SB0, 0x1 ;  /* 0x000080400000791a */ /* 0x002fe80000000000 */
.L_x_162:
[----:B------:R-:W-:Y:S05]  /*c560*/  BSYNC.RECONVERGENT B0 ;  /* 0x0000000000007941 */ /* 0x000fea0003800200 */
.L_x_161:
        /* <DEDUP_REMOVED lines=12> */
[----:B------:R-:W-:Y:S05]  /*c630*/  @P1 IMAD R5, R51, 0x4000, R116 ;  /* 0x0000400033051824 */ /* 0x000fea00078e0274 */
        /* <DEDUP_REMOVED lines=8> */
.L_x_166:
[----:B------:R-:W-:Y:S05]  /*c6c0*/  BSYNC B0 ;  /* 0x0000000000007941 */ /* 0x000fea0003800000 */
.L_x_165:
[----:B------:R-:W-:Y:S01]  /*c6d0*/  ISETP.NE.AND P0, PT, R122, RZ, PT ;  /* 0x000000ff7a00720c */ /* 0x000fe20003f05270 */
[----:B------:R-:W-:Y:S11]  /*c6e0*/  VIADD R51, R51, 0x1 ;  /* 0x0000000133337836 */ /* 0x000ff60000000000 */
[----:B------:R-:W-:Y:S01]  /*c6f0*/  @!UPT UIADD3 URZ, UPT, UPT, URZ, URZ, URZ ;  /* 0x000000fffffff290 */ /* 0x000fe2000fffe0ff */
[----:B------:R4:W2:Y:S01]  /*c700*/  @P0 LDS.128 R80, [R5+UR43+0x400] ;  /* 0x0004002b05500984 */ /* 0x0008a20008000c00 */
[----:B-1----:R-:W-:Y:S02]  /*c710*/  @P0 IMAD.IADD R0, R119, 0x1, R2 ;  /* 0x0000000177000824 */ /* 0x002fe400078e0202 */
[C---:B------:R-:W-:Y:S01]  /*c720*/  @P0 IMAD.IADD R6, R121.reuse, 0x1, R4 ;  /* 0x0000000179060824 */ /* 0x040fe200078e0204 */
[----:B------:R4:W1:Y:S01]  /*c730*/  @P0 LDS.128 R76, [R3+0x400] ;  /* 0x00040000034c0984 */ /* 0x0008620000000c00 */
[C---:B------:R-:W-:Y:S02]  /*c740*/  @P0 IMAD.IADD R7, R121.reuse, 0x1, R2 ;  /* 0x0000000179070824 */ /* 0x040fe400078e0202 */
[----:B---3--:R-:W-:Y:S01]  /*c750*/  @P0 IMAD.IADD R8, R121, 0x1, R0 ;  /* 0x0000000179080824 */ /* 0x008fe200078e0200 */
[----:B------:R4:W3:Y:S04]  /*c760*/  @P0 LDS.128 R72, [R4+0x400] ;  /* 0x0004000004480984 */ /* 0x0008e80000000c00 */
[----:B------:R4:W1:Y:S04]  /*c770*/  @P0 LDS.128 R52, [R6+0x400] ;  /* 0x0004000006340984 */ /* 0x0008680000000c00 */
[----:B------:R4:W1:Y:S04]  /*c780*/  @P0 LDS.128 R56, [R2+0x400] ;  /* 0x0004000002380984 */ /* 0x0008680000000c00 */
[----:B------:R4:W1:Y:S04]  /*c790*/  @P0 LDS.128 R60, [R7+0x400] ;  /* 0x00040000073c0984 */ /* 0x0008680000000c00 */
[----:B------:R4:W1:Y:S04]  /*c7a0*/  @P0 LDS.128 R64, [R0+0x400] ;  /* 0x0004000000400984 */ /* 0x0008680000000c00 */
[----:B------:R4:W1:Y:S01]  /*c7b0*/  @P0 LDS.128 R68, [R8+0x400] ;  /* 0x0004000008440984 */ /* 0x0008620000000c00 */
[C---:B------:R-:W-:Y:S04]  /*c7c0*/  ISETP.NE.AND P0, PT, R51.reuse, 0x4, PT ;  /* 0x000000043300780c */ /* 0x040fe80003f05270 */
[----:B------:R-:W-:Y:S02]  /*c7d0*/  SEL R10, RZ, 0x1, P0 ;  /* 0x00000001ff0a7807 */ /* 0x000fe40000000000 */
[----:B------:R-:W-:Y:S02]  /*c7e0*/  SEL R51, R51, RZ, P0 ;  /* 0x000000ff33337207 */ /* 0x000fe40000000000 */
[----:B------:R-:W-:Y:S02]  /*c7f0*/  LOP3.LUT R123, R123, R10, RZ, 0x3c, !PT ;  /* 0x0000000a7b7b7212 */ /* 0x000fe400078e3cff */
.L_x_164:
[----:B------:R-:W-:Y:S05]  /*c800*/  BSYNC B1 ;  /* 0x0000000000017941 */ /* 0x000fea0003800000 */
.L_x_163:
[----:B----4-:R-:W-:Y:S05]  /*c810*/  VIADD R0, R39, 0xc0 ;  /* 0x000000c027007836 */ /* 0x010fea0000000000 */
[----:B------:R-:W-:Y:S04]  /*c820*/  SHF.R.U32.HI R0, RZ, 0x15, R0 ;  /* 0x00000015ff007819 */ /* 0x000fe80000011600 */
[----:B------:R-:W-:Y:S11]  /*c830*/  LOP3.LUT P0, RZ, R0, 0x3, R95, 0x48, !PT ;  /* 0x0000000300ff7812 */ /* 0x000ff6000780485f */
[----:B------:R-:W-:Y:S02]  /*c840*/  @!UPT UIADD3 URZ, UPT, UPT, URZ, URZ, URZ ;  /* 0x000000fffffff290 */ /* 0x000fe4000fffe0ff */
[----:B------:R-:W-:Y:S05]  /*c850*/  @!P0 BRA `(.L_x_168) ;  /* 0x0000000000408947 */ /* 0x000fea0003800000 */
[----:B------:R-:W4:Y:S01]  /*c860*/  LDCU.64 UR8, c[0x4][0x70] ;  /* 0x01000e00ff0877ac */ /* 0x000f220008000a00 */
[----:B------:R-:W-:Y:S01]  /*c870*/  MOV R3, 0x0 ;  /* 0x0000000000037802 */ /* 0x000fe20000000f00 */
[----:B---3--:R-:W-:Y:S02]  /*c880*/  HFMA2 R12, -RZ, RZ, 0, 5.9604644775390625e-08 ;  /* 0x00000001ff0c7431 */ /* 0x008fe400000001ff */
[----:B------:R-:W-:Y:S02]  /*c890*/  IMAD.MOV.U32 R8, RZ, RZ, 0x192 ;  /* 0x00000192ff087424 */ /* 0x000fe400078e00ff */
[----:B------:R-:W-:Y:S01]  /*c8a0*/  IMAD.MOV.U32 R13, RZ, RZ, RZ ;  /* 0x000000ffff0d7224 */ /* 0x000fe200078e00ff */
[----:B------:R-:W3:Y:S01]  /*c8b0*/  LDCU.64 UR6, c[0x4][0x78] ;  /* 0x01000f00ff0677ac */ /* 0x000ee20008000a00 */
[----:B------:R-:W1:Y:S01]  /*c8c0*/  LDC.64 R2, c[0x4][R3] ;  /* 0x0100000003027b82 */ /* 0x000e620000000a00 */
[----:B------:R-:W5:Y:S01]  /*c8d0*/  LDCU.64 UR4, c[0x4][0x10] ;  /* 0x01000200ff0477ac */ /* 0x000f620008000a00 */
[----:B----4-:R-:W-:Y:S01]  /*c8e0*/  MOV R5, UR9 ;  /* 0x0000000900057c02 */ /* 0x010fe20008000f00 */
[----:B------:R-:W-:Y:S01]  /*c8f0*/  IMAD.U32 R4, RZ, RZ, UR8 ;  /* 0x00000008ff047e24 */ /* 0x000fe2000f8e00ff */
[----:B---3--:R-:W-:Y:S01]  /*c900*/  MOV R7, UR7 ;  /* 0x0000000700077c02 */ /* 0x008fe20008000f00 */
[----:B------:R-:W-:Y:S01]  /*c910*/  IMAD.U32 R6, RZ, RZ, UR6 ;  /* 0x00000006ff067e24 */ /* 0x000fe2000f8e00ff */
[----:B-----5:R-:W-:Y:S01]  /*c920*/  MOV R11, UR5 ;  /* 0x00000005000b7c02 */ /* 0x020fe20008000f00 */
[----:B------:R-:W-:Y:S02]  /*c930*/  IMAD.U32 R10, RZ, RZ, UR4 ;  /* 0x00000004ff0a7e24 */ /* 0x000fe4000f8e00ff */
[----:B------:R-:W-:Y:S07]  /*c940*/  LEPC R20, `(.L_x_168) ;  /* 0x000000001014794e */ /* 0x000fee0000000000 */
[----:B-12---:R-:W-:Y:S05]  /*c950*/  CALL.ABS.NOINC R2 ;  /* 0x0000000002007343 */ /* 0x006fea0003c00000 */
.L_x_168:
[----:B------:R-:W-:Y:S01]  /*c960*/  ISETP.NE.AND P6, PT, R113, RZ, PT ;  /* 0x000000ff7100720c */ /* 0x000fe20003fc5270 */
[----:B------:R-:W-:Y:S05]  /*c970*/  WARPSYNC.ALL ;  /* 0x0000000000007948 */ /* 0x000fea0003800000 */
[----:B------:R-:W-:Y:S01]  /*c980*/  R2UR UR4, R39 ;  /* 0x00000000270472ca */ /* 0x000fe200000e0000 */
[----:B------:R-:W-:Y:S01]  /*c990*/  IMAD.U32 R3, RZ, RZ, UR44 ;  /* 0x0000002cff037e24 */ /* 0x000fe2000f8e00ff */
[----:B--2---:R-:W-:Y:S01]  /*c9a0*/  LOP3.LUT R40, R80, 0xffffe000, RZ, 0xc0, !PT ;  /* 0xffffe00050287812 */ /* 0x004fe200078ec0ff */
[----:B------:R-:W-:Y:S01]  /*c9b0*/  IMAD.U32 R46, RZ, RZ, UR52 ;  /* 0x00000034ff2e7e24 */ /* 0x000fe2000f8e00ff */
[----:B-1----:R-:W-:Y:S01]  /*c9c0*/  LOP3.LUT R44, R77, 0xffffe000, RZ, 0xc0, !PT ;  /* 0xffffe0004d2c7812 */ /* 0x002fe200078ec0ff */
        /* <DEDUP_REMOVED lines=159> */
.L_x_170:
[----:B------:R-:W-:Y:S05]  /*d3c0*/  BSYNC.RECONVERGENT B0 ;  /* 0x0000000000007941 */ /* 0x000fea0003800200 */
.L_x_169:
[----:B------:R-:W-:Y:S01]  /*d3d0*/  BAR.SYNC.DEFER_BLOCKING 0x1, 0x80 ;  /* 0x0042000000007b1d */ /* 0x000fe20000010000 */
[----:B------:R-:W-:Y:S04]  /*d3e0*/  UIADD3 UR4, UPT, UPT, UR44, 0x1, URZ ;  /* 0x000000012c047890 */ /* 0x000fe8000fffe0ff */
[----:B------:R-:W-:Y:S04]  /*d3f0*/  UISETP.NE.AND UP0, UPT, UR4, 0x4, UPT ;  /* 0x000000040400788c */ /* 0x000fe8000bf05270 */
[----:B------:R-:W-:Y:S01]  /*d400*/  USEL UR47, UR4, URZ, UP0 ;  /* 0x000000ff042f7287 */ /* 0x000fe20008000000 */
[----:B------:R1:W-:Y:S01]  /*d410*/  @P6 SYNCS.ARRIVE.TRANS64.RED.A1T0 RZ, [R46+URZ], RZ ;  /* 0x000000ff2eff69a7 */ /* 0x0003e200081004ff */
[----:B------:R-:W-:Y:S01]  /*d420*/  BSSY B1, `(.L_x_171) ;  /* 0x000001f000017945 */ /* 0x000fe20003800000 */
[----:B------:R-:W3:Y:S02]  /*d430*/  @P6 SYNCS.PHASECHK.TRANS64.TRYWAIT P0, [R0+URZ+0x20], R3 ;  /* 0x00002003000065a7 */ /* 0x000ee400080011ff */
[----:B---3--:R-:W-:Y:S01]  /*d440*/  @P6 SEL R120, RZ, 0x1, !P0 ;  /* 0x00000001ff786807 */ /* 0x008fe20004000000 */
        /* <DEDUP_REMOVED lines=13> */
.L_x_174:
[----:B------:R-:W-:Y:S05]  /*d520*/  BSYNC B0 ;  /* 0x0000000000007941 */ /* 0x000fea0003800000 */
.L_x_173:
[----:B------:R-:W-:Y:S11]  /*d530*/  ISETP.NE.AND P0, PT, R122, RZ, PT ;  /* 0x000000ff7a00720c */ /* 0x000ff60003f05270 */
[----:B------:R-:W-:Y:S02]  /*d540*/  @!UPT UIADD3 URZ, UPT, UPT, URZ, URZ, URZ ;  /* 0x000000fffffff290 */ /* 0x000fe4000fffe0ff */
[----:B------:R3:W4:Y:S01]  /*d550*/  @P0 LDS.128 R80, [R51+UR43+0x400] ;  /* 0x0004002b33500984 */ /* 0x0007220008000c00 */
[----:B-1----:R-:W-:Y:S01]  /*d560*/  @P0 IMAD.IADD R0, R119, 0x1, R118 ;  /* 0x0000000177000824 */ /* 0x002fe200078e0276 */
        /* <DEDUP_REMOVED lines=10> */
.L_x_172:
[----:B------:R-:W-:Y:S05]  /*d610*/  BSYNC B1 ;  /* 0x0000000000017941 */ /* 0x000fea0003800000 */
.L_x_171:
[----:B---3--:R-:W-:Y:S05]  /*d620*/  VIADD R0, R39, 0xe0 ;  /* 0x000000e027007836 */ /* 0x008fea0000000000 */
[----:B------:R-:W-:Y:S04]  /*d630*/  SHF.R.U32.HI R0, RZ, 0x15, R0 ;  /* 0x00000015ff007819 */ /* 0x000fe80000011600 */
[----:B------:R-:W-:Y:S11]  /*d640*/  LOP3.LUT P0, RZ, R0, 0x3, R95, 0x48, !PT ;  /* 0x0000000300ff7812 */ /* 0x000ff6000780485f */
[----:B------:R-:W-:Y:S02]  /*d650*/  @!UPT UIADD3 URZ, UPT, UPT, URZ, URZ, URZ ;  /* 0x000000fffffff290 */ /* 0x000fe4000fffe0ff */
[----:B------:R-:W-:Y:S05]  /*d660*/  @!P0 BRA `(.L_x_176) ;  /* 0x0000000000408947 */ /* 0x000fea0003800000 */
[----:B------:R-:W3:Y:S01]  /*d670*/  LDCU.64 UR8, c[0x4][0x70] ;  /* 0x01000e00ff0877ac */ /* 0x000ee20008000a00 */
[----:B------:R-:W-:Y:S01]  /*d680*/  MOV R3, 0x0 ;  /* 0x0000000000037802 */ /* 0x000fe20000000f00 */
[----:B--2---:R-:W-:Y:S02]  /*d690*/  HFMA2 R12, -RZ, RZ, 0, 5.9604644775390625e-08 ;  /* 0x00000001ff0c7431 */ /* 0x004fe400000001ff */
[----:B------:R-:W-:Y:S02]  /*d6a0*/  IMAD.MOV.U32 R8, RZ, RZ, 0x192 ;  /* 0x00000192ff087424 */ /* 0x000fe400078e00ff */
[----:B------:R-:W-:Y:S01]  /*d6b0*/  IMAD.MOV.U32 R13, RZ, RZ, RZ ;  /* 0x000000ffff0d7224 */ /* 0x000fe200078e00ff */
[----:B------:R-:W2:Y:S01]  /*d6c0*/  LDCU.64 UR6, c[0x4][0x78] ;  /* 0x01000f00ff0677ac */ /* 0x000ea20008000a00 */
[----:B------:R-:W1:Y:S01]  /*d6d0*/  LDC.64 R2, c[0x4][R3] ;  /* 0x0100000003027b82 */ /* 0x000e620000000a00 */
[----:B------:R-:W5:Y:S01]  /*d6e0*/  LDCU.64 UR4, c[0x4][0x10] ;  /* 0x01000200ff0477ac */ /* 0x000f620008000a00 */
[----:B---3--:R-:W-:Y:S01]  /*d6f0*/  MOV R5, UR9 ;  /* 0x0000000900057c02 */ /* 0x008fe20008000f00 */
[----:B------:R-:W-:Y:S01]  /*d700*/  IMAD.U32 R4, RZ, RZ, UR8 ;  /* 0x00000008ff047e24 */ /* 0x000fe2000f8e00ff */
[----:B--2---:R-:W-:Y:S01]  /*d710*/  MOV R7, UR7 ;  /* 0x0000000700077c02 */ /* 0x004fe20008000f00 */
[----:B------:R-:W-:Y:S01]  /*d720*/  IMAD.U32 R6, RZ, RZ, UR6 ;  /* 0x00000006ff067e24 */ /* 0x000fe2000f8e00ff */
[----:B-----5:R-:W-:Y:S01]  /*d730*/  MOV R11, UR5 ;  /* 0x00000005000b7c02 */ /* 0x020fe20008000f00 */
[----:B------:R-:W-:Y:S02]  /*d740*/  IMAD.U32 R10, RZ, RZ, UR4 ;  /* 0x00000004ff0a7e24 */ /* 0x000fe4000f8e00ff */
[----:B------:R-:W-:Y:S07]  /*d750*/  LEPC R20, `(.L_x_176) ;  /* 0x000000001014794e */ /* 0x000fee0000000000 */
[----:B-1--4-:R-:W-:Y:S05]  /*d760*/  CALL.ABS.NOINC R2 ;  /* 0x0000000002007343 */ /* 0x012fea0003c00000 */
.L_x_176:
[----:B------:R-:W-:Y:S01]  /*d770*/  ISETP.NE.AND P0, PT, R110, RZ, PT ;  /* 0x000000ff6e00720c */ /* 0x000fe20003f05270 */
[----:B------:R-:W-:Y:S05]  /*d780*/  WARPSYNC.ALL ;  /* 0x0000000000007948 */ /* 0x000fea0003800000 */
[----:B------:R-:W-:Y:S01]  /*d790*/  R2UR UR4, R39 ;  /* 0x00000000270472ca */ /* 0x000fe200000e0000 */
[----:B------:R-:W-:Y:S01]  /*d7a0*/  VIADD R117, R117, 0xa0 ;  /* 0x000000a075757836 */ /* 0x000fe20000000000 */
[----:B----4-:R-:W-:Y:S01]  /*d7b0*/  LOP3.LUT R0, R80, 0xffffe000, RZ, 0xc0, !PT ;  /* 0xffffe00050007812 */ /* 0x010fe200078ec0ff */
[----:B------:R-:W-:Y:S01]  /*d7c0*/  BSSY.RECONVERGENT B0, `(.L_x_177) ;  /* 0x000009d000007945 */ /* 0x000fe20003800200 */
[----:B------:R-:W-:Y:S02]  /*d7d0*/  LOP3.LUT R2, R81, 0xffffe000, RZ, 0xc0, !PT ;  /* 0xffffe00051027812 */ /* 0x000fe400078ec0ff */
[----:B------:R-:W-:Y:S02]  /*d7e0*/  LOP3.LUT R3, R82, 0xffffe000, RZ, 0xc0, !PT ;  /* 0xffffe00052037812 */ /* 0x000fe400078ec0ff */
[----:B------:R-:W-:Y:S02]  /*d7f0*/  LOP3.LUT R40, R83, 0xffffe000, RZ, 0xc0, !PT ;  /* 0xffffe00053287812 */ /* 0x000fe400078ec0ff */
[----:B-1----:R-:W-:Y:S02]  /*d800*/  LOP3.LUT R41, R76, 0xffffe000, RZ, 0xc0, !PT ;  /* 0xffffe0004c297812 */ /* 0x002fe400078ec0ff */
[----:B------:R-:W-:Y:S01]  /*d810*/  LOP3.LUT R42, R77, 0xffffe000, RZ, 0xc0, !PT ;  /* 0xffffe0004d2a7812 */ /* 0x000fe200078ec0ff */
[----:B--2---:R-:W1:Y:S01]  /*d820*/  LDTM.x32 R4, tmem[UR4+0xe0] ;  /* 0x0000e004000479ee */ /* 0x004e6200082c0000 */
[----:B------:R-:W-:Y:S01]  /*d830*/  LOP3.LUT R43, R78, 0xffffe000, RZ, 0xc0, !PT ;  /* 0xffffe0004e2b7812 */ /* 0x000fe200078ec0ff */
[----:B------:R-:W-:Y:S01]  /*d840*/  NOP ;  /* 0x0000000000007918 */ /* 0x000fe20000000000 */
[----:B------:R-:W-:Y:S02]  /*d850*/  LOP3.LUT R44, R79, 0xffffe000, RZ, 0xc0, !PT ;  /* 0xffffe0004f2c7812 */ /* 0x000fe400078ec0ff */
[----:B------:R-:W-:Y:S02]  /*d860*/  LOP3.LUT R117, R117, 0xfefffff8, RZ, 0xc0, !PT ;  /* 0xfefffff875757812 */ /* 0x000fe400078ec0ff */
[----:B------:R-:W-:Y:S02]  /*d870*/  LOP3.LUT R47, R72, 0xffffe000, RZ, 0xc0, !PT ;  /* 0xffffe000482f7812 */ /* 0x000fe400078ec0ff */
[----:B------:R-:W-:Y:S01]  /*d880*/  LOP3.LUT R46, R73, 0xffffe000, RZ, 0xc0, !PT ;  /* 0xffffe000492e7812 */ /* 0x000fe200078ec0ff */
[----:B-1----:R1:W-:Y:S01]  /*d890*/  SYNCS.ARRIVE.TRANS64.RED.A1T0 RZ, [R117+URZ], RZ ;  /* 0x000000ff75ff79a7 */ /* 0x0023e200081004ff */
[----:B------:R-:W-:Y:S02]  /*d8a0*/  LOP3.LUT R49, R74, 0xffffe000, RZ, 0xc0, !PT ;  /* 0xffffe0004a317812 */ /* 0x000fe400078ec0ff */
[----:B------:R-:W-:Y:S02]  /*d8b0*/  LOP3.LUT R48, R75, 0xffffe000, RZ, 0xc0, !PT ;  /* 0xffffe0004b307812 */ /* 0x000fe400078ec0ff */
[----:B------:R-:W-:Y:S02]  /*d8c0*/  LOP3.LUT R50, R52, 0xffffe000, RZ, 0xc0, !PT ;  /* 0xffffe00034327812 */ /* 0x000fe400078ec0ff */
[----:B------:R-:W-:Y:S02]  /*d8d0*/  LOP3.LUT R52, R53, 0xffffe000, RZ, 0xc0, !PT ;  /* 0xffffe00035347812 */ /* 0x000fe400078ec0ff */
[----:B------:R-:W-:Y:S02]  /*d8e0*/  LOP3.LUT R51, R54, 0xffffe000, RZ, 0xc0, !PT ;  /* 0xffffe00036337812 */ /* 0x000fe400078ec0ff */
[----:B------:R-:W-:Y:S02]  /*d8f0*/  LOP3.LUT R54, R55, 0xffffe000, RZ, 0xc0, !PT ;  /* 0xffffe00037367812 */ /* 0x000fe400078ec0ff */
[----:B------:R-:W-:Y:S01]  /*d900*/  LOP3.LUT R53, R56, 0xffffe000, RZ, 0xc0, !PT ;  /* 0xffffe00038357812 */ /* 0x000fe200078ec0ff */
[C---:B------:R-:W-:Y:S01]  /*d910*/  FMUL R4, R38.reuse, R4 ;  /* 0x0000000426047220 */ /* 0x040fe20000400000 */
[----:B------:R-:W-:Y:S01]  /*d920*/  LOP3.LUT R56, R57, 0xffffe000, RZ, 0xc0, !PT ;  /* 0xffffe00039387812 */ /* 0x000fe200078ec0ff */
[----:B------:R-:W-:Y:S01]  /*d930*/  FMUL R5, R38, R5 ;  /* 0x0000000526057220 */ /* 0x000fe20000400000 */
[----:B------:R-:W-:Y:S01]  /*d940*/  LOP3.LUT R55, R58, 0xffffe000, RZ, 0xc0, !PT ;  /* 0xffffe0003a377812 */ /* 0x000fe200078ec0ff */
[C---:B------:R-:W-:Y:S01]  /*d950*/  FMUL R6, R38.reuse, R6 ;  /* 0x0000000626067220 */ /* 0x040fe20000400000 */
[----:B------:R-:W-:Y:S01]  /*d960*/  LOP3.LUT R58, R59, 0xffffe000, RZ, 0xc0, !PT ;  /* 0xffffe0003b3a7812 */ /* 0x000fe200078ec0ff */
[----:B------:R-:W-:Y:S01]  /*d970*/  FMUL R7, R38, R7 ;  /* 0x0000000726077220 */ /* 0x000fe20000400000 */
[----:B------:R-:W-:Y:S01]  /*d980*/  LOP3.LUT R57, R60, 0xffffe000, RZ, 0xc0, !PT ;  /* 0xffffe0003c397812 */ /* 0x000fe200078ec0ff */
[----:B------:R-:W-:Y:S01]  /*d990*/  FFMA R4, R45, R0, R4 ;  /* 0x000000002d047223 */ /* 0x000fe20000000004 */
[----:B------:R-:W-:Y:S01]  /*d9a0*/  LOP3.LUT R60, R61, 0xffffe000, RZ, 0xc0, !PT ;  /* 0xffffe0003d3c7812 */ /* 0x000fe200078ec0ff */
[C---:B------:R-:W-:Y:S01]  /*d9b0*/  FFMA R5, R45.reuse, R2, R5 ;  /* 0x000000022d057223 */ /* 0x040fe20000000005 */
[----:B------:R-:W-:Y:S01]  /*d9c0*/  LOP3.LUT R59, R62, 0xffffe000, RZ, 0xc0, !PT ;  /* 0xffffe0003e3b7812 */ /* 0x000fe200078ec0ff */
[C---:B------:R-:W-:Y:S01]  /*d9d0*/  FFMA R6, R45.reuse, R3, R6 ;  /* 0x000000032d067223 */ /* 0x040fe20000000006 */
[----:B------:R-:W-:Y:S01]  /*d9e0*/  F2FP.TF32.F32.PACK_B R4, R4 ;  /* 0x00000004ff04723e */ /* 0x000fe200024050ff */
[C---:B------:R-:W-:Y:S01]  /*d9f0*/  FFMA R7, R45.reuse, R40, R7 ;  /* 0x000000282d077223 */ /* 0x040fe20000000007 */
[----:B------:R-:W-:Y:S01]  /*da00*/  F2FP.TF32.F32.PACK_B R5, R5 ;  /* 0x00000005ff05723e */ /* 0x000fe200024050ff */
[C---:B------:R-:W-:Y:S01]  /*da10*/  FMUL R8, R38.reuse, R8 ;  /* 0x0000000826087220 */ /* 0x040fe20000400000 */
[----:B------:R-:W-:Y:S01]  /*da20*/  F2FP.TF32.F32.PACK_B R6, R6 ;  /* 0x00000006ff06723e */ /* 0x000fe200024050ff */
[C---:B------:R-:W-:Y:S01]  /*da30*/  FMUL R9, R38.reuse, R9 ;  /* 0x0000000926097220 */ /* 0x040fe20000400000 */
[C---:B------:R-:W-:Y:S01]  /*da40*/  FMUL R10, R38.reuse, R10 ;  /* 0x0000000a260a7220 */ /* 0x040fe20000400000 */
[C---:B------:R-:W-:Y:S01]  /*da50*/  FMUL R11, R38.reuse, R11 ;  /* 0x0000000b260b7220 */ /* 0x040fe20000400000 */
[----:B------:R-:W-:Y:S01]  /*da60*/  F2FP.TF32.F32.PACK_B R7, R7 ;  /* 0x00000007ff07723e */ /* 0x000fe200024050ff */
[C---:B------:R-:W-:Y:S01]  /*da70*/  FFMA R8, R45.reuse, R41, R8 ;  /* 0x000000292d087223 */ /* 0x040fe20000000008 */
[C---:B------:R-:W-:Y:S01]  /*da80*/  FFMA R9, R45.reuse, R42, R9 ;  /* 0x0000002a2d097223 */ /* 0x040fe20000000009 */
[C---:B------:R-:W-:Y:S01]  /*da90*/  FFMA R10, R45.reuse, R43, R10 ;  /* 0x0000002b2d0a7223 */ /* 0x040fe2000000000a */
[C---:B------:R-:W-:Y:S01]  /*daa0*/  FFMA R11, R45.reuse, R44, R11 ;  /* 0x0000002c2d0b7223 */ /* 0x040fe2000000000b */
[----:B------:R1:W-:Y:S01]  /*dab0*/  STS.128 [R116+UR43+0xc400], R4 ;  /* 0x00c4000474007988 */ /* 0x0003e20008000c2b */
[----:B------:R-:W-:Y:S01]  /*dac0*/  F2FP.TF32.F32.PACK_B R8, R8 ;  /* 0x00000008ff08723e */ /* 0x000fe200024050ff */
[C---:B------:R-:W-:Y:S01]  /*dad0*/  FMUL R12, R38.reuse, R12 ;  /* 0x0000000c260c7220 */ /* 0x040fe20000400000 */
[----:B------:R-:W-:Y:S01]  /*dae0*/  F2FP.TF32.F32.PACK_B R9, R9 ;  /* 0x00000009ff09723e */ /* 0x000fe200024050ff */
[C---:B------:R-:W-:Y:S01]  /*daf0*/  FMUL R13, R38.reuse, R13 ;  /* 0x0000000d260d7220 */ /* 0x040fe20000400000 */
[----:B------:R-:W-:Y:S01]  /*db00*/  F2FP.TF32.F32.PACK_B R10, R10 ;  /* 0x0000000aff0a723e */ /* 0x000fe200024050ff */
[C---:B------:R-:W-:Y:S01]  /*db10*/  FMUL R14, R38.reuse, R14 ;  /* 0x0000000e260e7220 */ /* 0x040fe20000400000 */
[C---:B------:R-:W-:Y:S01]  /*db20*/  FMUL R15, R38.reuse, R15 ;  /* 0x0000000f260f7220 */ /* 0x040fe20000400000 */
[----:B------:R-:W-:Y:S01]  /*db30*/  F2FP.TF32.F32.PACK_B R11, R11 ;  /* 0x0000000bff0b723e */ /* 0x000fe200024050ff */
[C---:B------:R-:W-:Y:S01]  /*db40*/  FFMA R12, R45.reuse, R47, R12 ;  /* 0x0000002f2d0c7223 */ /* 0x040fe2000000000c */
[C---:B------:R-:W-:Y:S01]  /*db50*/  FFMA R13, R45.reuse, R46, R13 ;  /* 0x0000002e2d0d7223 */ /* 0x040fe2000000000d */
[C---:B------:R-:W-:Y:S01]  /*db60*/  FFMA R14, R45.reuse, R49, R14 ;  /* 0x000000312d0e7223 */ /* 0x040fe2000000000e */
[C---:B------:R-:W-:Y:S01]  /*db70*/  FFMA R15, R45.reuse, R48, R15 ;  /* 0x000000302d0f7223 */ /* 0x040fe2000000000f */
[----:B------:R1:W-:Y:S01]  /*db80*/  STS.128 [R115+0xc400], R8 ;  /* 0x00c4000873007388 */ /* 0x0003e20000000c00 */
        /* <DEDUP_REMOVED lines=24> */
[----:B------:R-:W-:Y:S01]  /*dd10*/  FFMA R23, R45, R58, R23 ;  /* 0x0000003a2d177223 */ /* 0x000fe20000000017 */
[----:B------:R1:W-:Y:S01]  /*dd20*/  STS.128 [R105+0xc400], R16 ;  /* 0x00c4001069007388 */ /* 0x0003e20000000c00 */
[----:B------:R-:W-:Y:S01]  /*dd30*/  LOP3.LUT R62, R63, 0xffffe000, RZ, 0xc0, !PT ;  /* 0xffffe0003f3e7812 */ /* 0x000fe200078ec0ff */
[C---:B------:R-:W-:Y:S01]  /*dd40*/  FMUL R24, R38.reuse, R24 ;  /* 0x0000001826187220 */ /* 0x040fe20000400000 */
[----:B------:R-:W-:Y:S01]  /*dd50*/  F2FP.TF32.F32.PACK_B R20, R20 ;  /* 0x00000014ff14723e */ /* 0x000fe200024050ff */
[C---:B------:R-:W-:Y:S01]  /*dd60*/  FMUL R25, R38.reuse, R25 ;  /* 0x0000001926197220 */ /* 0x040fe20000400000 */
[----:B------:R-:W-:Y:S01]  /*dd70*/  F2FP.TF32.F32.PACK_B R21, R21 ;  /* 0x00000015ff15723e */ /* 0x000fe200024050ff */
[C---:B------:R-:W-:Y:S01]  /*dd80*/  FMUL R26, R38.reuse, R26 ;  /* 0x0000001a261a7220 */ /* 0x040fe20000400000 */
[----:B------:R-:W-:Y:S01]  /*dd90*/  FMUL R27, R38, R27 ;  /* 0x0000001b261b7220 */ /* 0x000fe20000400000 */
[----:B------:R-:W-:Y:S01]  /*dda0*/  F2FP.TF32.F32.PACK_B R22, R22 ;  /* 0x00000016ff16723e */ /* 0x000fe200024050ff */
[C---:B------:R-:W-:Y:S01]  /*ddb0*/  FFMA R24, R45.reuse, R57, R24 ;  /* 0x000000392d187223 */ /* 0x040fe20000000018 */
[----:B------:R-:W-:Y:S01]  /*ddc0*/  F2FP.TF32.F32.PACK_B R23, R23 ;  /* 0x00000017ff17723e */ /* 0x000fe200024050ff */
[C---:B------:R-:W-:Y:S01]  /*ddd0*/  FFMA R25, R45.reuse, R60, R25 ;  /* 0x0000003c2d197223 */ /* 0x040fe20000000019 */
[C---:B------:R-:W-:Y:S01]  /*dde0*/  FFMA R26, R45.reuse, R59, R26 ;  /* 0x0000003b2d1a7223 */ /* 0x040fe2000000001a */
[----:B------:R-:W-:Y:S01]  /*ddf0*/  FFMA R27, R45, R62, R27 ;  /* 0x0000003e2d1b7223 */ /* 0x000fe2000000001b */
[----:B------:R-:W-:Y:S01]  /*de00*/  LOP3.LUT R61, R64, 0xffffe000, RZ, 0xc0, !PT ;  /* 0xffffe000403d7812 */ /* 0x000fe200078ec0ff */
[----:B------:R1:W-:Y:S01]  /*de10*/  STS.128 [R104+0xc400], R20 ;  /* 0x00c4001468007388 */ /* 0x0003e20000000c00 */
[----:B------:R-:W-:Y:S01]  /*de20*/  LOP3.LUT R64, R65, 0xffffe000, RZ, 0xc0, !PT ;  /* 0xffffe00041407812 */ /* 0x000fe200078ec0ff */
[----:B------:R-:W-:Y:S01]  /*de30*/  FMUL R28, R38, R28 ;  /* 0x0000001c261c7220 */ /* 0x000fe20000400000 */
        /* <DEDUP_REMOVED lines=41> */
[----:B--2---:R-:W2:Y:S02]  /*e0d0*/  FENCE.VIEW.ASYNC.S ;  /* 0x00000000000073c6 */ /* 0x004ea40000000000 */
[----:B--2---:R-:W-:Y:S06]  /*e0e0*/  BAR.SYNC.DEFER_BLOCKING 0x1, 0x80 ;  /* 0x0042000000007b1d */ /* 0x004fec0000010000 */
        /* <DEDUP_REMOVED lines=9> */
[----:B--2---:R-:W-:Y:S04]  /*e180*/  DEPBAR.LE SB0, 0x1 ;  /* 0x000080400000791a */ /* 0x004fe80000000000 */
.L_x_178:
[----:B------:R-:W-:Y:S05]  /*e190*/  BSYNC.RECONVERGENT B0 ;  /* 0x0000000000007941 */ /* 0x000fea0003800200 */
.L_x_177:
[----:B------:R-:W-:Y:S01]  /*e1a0*/  BAR.SYNC.DEFER_BLOCKING 0x1, 0x80 ;  /* 0x0042000000007b1d */ /* 0x000fe20000010000 */
[----:B------:R-:W-:Y:S01]  /*e1b0*/  UISETP.NE.AND UP0, UPT, UR53, -0x8, UPT ;  /* 0xfffffff83500788c */ /* 0x000fe2000bf05270 */
[----:B------:R-:W-:Y:S08]  /*e1c0*/  IADD3 R36, PT, PT, R36, 0x1, RZ ;  /* 0x0000000124247810 */ /* 0x000ff00007ffe0ff */
[----:B------:R-:W-:Y:S05]  /*e1d0*/  BRA.U !UP0, `(.L_x_179) ;  /* 0x0000000108287547 */ /* 0x000fea000b800000 */
[----:B------:R-:W-:Y:S01]  /*e1e0*/  ISETP.NE.AND P0, PT, R113, RZ, PT ;  /* 0x000000ff7100720c */ /* 0x000fe20003f05270 */
[----:B------:R-:W-:Y:S01]  /*e1f0*/  IMAD.U32 R3, RZ, RZ, UR47 ;  /* 0x0000002fff037e24 */ /* 0x000fe2000f8e00ff */
[----:B------:R-:W-:Y:S01]  /*e200*/  UIADD3 UR4, UPT, UPT, UR47, 0x1, URZ ;  /* 0x000000012f047890 */ /* 0x000fe2000fffe0ff */
[----:B------:R-:W-:Y:S03]  /*e210*/  IMAD.U32 R0, RZ, RZ, UR52 ;  /* 0x00000034ff007e24 */ /* 0x000fe6000f8e00ff */
[----:B------:R-:W-:Y:S04]  /*e220*/  UISETP.NE.AND UP0, UPT, UR4, 0x4, UPT ;  /* 0x000000040400788c */ /* 0x000fe8000bf05270 */
[----:B------:R-:W-:Y:S03]  /*e230*/  USEL UR47, UR4, URZ, UP0 ;  /* 0x000000ff042f7287 */ /* 0x000fe60008000000 */
[----:B------:R-:W-:Y:S05]  /*e240*/  @P0 LEA R3, R3, UR43, 0x3 ;  /* 0x0000002b03030c11 */ /* 0x000fea000f8e18ff */
[----:B------:R-:W-:Y:S05]  /*e250*/  @P0 VIADD R3, R3, 0x40 ;  /* 0x0000004003030836 */ /* 0x000fea0000000000 */
[----:B------:R-:W-:Y:S04]  /*e260*/  @P0 PRMT R0, R0, 0x654, R3 ;  /* 0x0000065400000816 */ /* 0x000fe80000000003 */
[----:B------:R2:W-:Y:S03]  /*e270*/  @P0 SYNCS.ARRIVE.TRANS64.RED.A1T0 RZ, [R0+URZ], RZ ;  /* 0x000000ff00ff09a7 */ /* 0x0005e600081004ff */
.L_x_179:
[----:B------:R-:W-:Y:S01]  /*e280*/  R2UR UR6, R112 ;  /* 0x00000000700672ca */ /* 0x000fe200000e0000 */
[----:B------:R-:W-:Y:S01]  /*e290*/  UIADD3 UR53, UPT, UPT, UR53, 0x8, URZ ;  /* 0x0000000835357890 */ /* 0x000fe2000fffe0ff */
[----:B------:R-:W-:Y:S02]  /*e2a0*/  R2UR UR5, R96 ;  /* 0x00000000600572ca */ /* 0x000fe400000e0000 */
[----:B------:R-:W-:Y:S02]  /*e2b0*/  R2UR UR4, R97 ;  /* 0x00000000610472ca */ /* 0x000fe400000e0000 */
[----:B------:R-:W-:Y:S02]  /*e2c0*/  R2UR UR36, R111 ;  /* 0x000000006f2472ca */ /* 0x000fe400000e0000 */
[----:B------:R-:W-:Y:S02]  /*e2d0*/  ISETP.NE.AND P0, PT, R100, 0x2, PT ;  /* 0x000000026400780c */ /* 0x000fe40003f05270 */
[----:B------:R-:W-:Y:S02]  /*e2e0*/  ISETP.NE.AND P1, PT, R36, 0x2, PT ;  /* 0x000000022400780c */ /* 0x000fe40003f25270 */
[----:B------:R-:W-:Y:S01]  /*e2f0*/  SEL R3, RZ, 0x1, P0 ;  /* 0x00000001ff037807 */ /* 0x000fe20000000000 */
[----:B------:R-:W-:Y:S01]  /*e300*/  UISETP.NE.AND UP0, UPT, UR6, URZ, UPT ;  /* 0x000000ff0600728c */ /* 0x000fe2000bf05270 */
[----:B--2---:R-:W-:Y:S01]  /*e310*/  SEL R0, RZ, 0x1, P1 ;  /* 0x00000001ff007807 */ /* 0x004fe20000800000 */
[----:B------:R-:W-:Y:S01]  /*e320*/  UIADD3 UR20, UPT, UPT, UR37, UR5, URZ ;  /* 0x0000000525147290 */ /* 0x000fe2000fffe0ff */
[----:B------:R-:W-:Y:S01]  /*e330*/  LOP3.LUT R106, R106, R3, RZ, 0x3c, !PT ;  /* 0x000000036a6a7212 */ /* 0x000fe200078e3cff */
[----:B------:R-:W-:Y:S01]  /*e340*/  UIADD3 UR16, UPT, UPT, UR38, UR4, URZ ;  /* 0x0000000426107290 */ /* 0x000fe2000fffe0ff */
[----:B------:R-:W-:Y:S02]  /*e350*/  LOP3.LUT R107, R107, R0, RZ, 0x3c, !PT ;  /* 0x000000006b6b7212 */ /* 0x000fe400078e3cff */
[----:B------:R-:W-:Y:S02]  /*e360*/  SEL R100, R100, RZ, P0 ;  /* 0x000000ff64647207 */ /* 0x000fe40000000000 */
[----:B------:R-:W-:Y:S01]  /*e370*/  SEL R36, R36, RZ, P1 ;  /* 0x000000ff24247207 */ /* 0x000fe20000800000 */
[----:B------:R-:W-:Y:S06]  /*e380*/  BRA.U UP0, `(.L_x_180) ;  /* 0xffffff7d00687547 */ /* 0x000fec000b83ffff */
[----:B------:R-:W2:Y:S01]  /*e390*/  LDCU.64 UR4, c[0x0][0x888] ;  /* 0x00011100ff0477ac */ /* 0x000ea20008000a00 */
[----:B------:R-:W3:Y:S01]  /*e3a0*/  LDCU.64 UR6, c[0x0][0x890] ;  /* 0x00011200ff0677ac */ /* 0x000ee20008000a00 */
[----:B--2---:R-:W-:Y:S02]  /*e3b0*/  ISETP.NE.U32.AND P2, PT, RZ, UR4, PT ;  /* 0x00000004ff007c0c */ /* 0x004fe4000bf45070 */
[----:B---3--:R-:W-:Y:S02]  /*e3c0*/  ISETP.NE.U32.AND P1, PT, RZ, UR6, PT ;  /* 0x00000006ff007c0c */ /* 0x008fe4000bf25070 */
[----:B------:R-:W-:Y:S02]  /*e3d0*/  ISETP.NE.AND.EX P2, PT, RZ, UR5, PT, P2 ;  /* 0x00000005ff007c0c */ /* 0x000fe4000bf45320 */
[----:B------:R-:W-:-:S13]  /*e3e0*/  ISETP.NE.AND.EX P0, PT, RZ, UR7, PT, P1 ;  /* 0x00000007ff007c0c */ /* 0x000fda000bf05310 */
[----:B------:R-:W-:Y:S05]  /*e3f0*/  @P2 BRA P0, `(.L_x_181) ;  /* 0x00000000003c2947 */ /* 0x000fea0000000000 */
[----:B------:R-:W-:-:S13]  /*e400*/  ISETP.NE.AND.EX P1, PT, RZ, UR7, PT, P1 ;  /* 0x00000007ff007c0c */ /* 0x000fda000bf25310 */
[----:B------:R-:W-:Y:S05]  /*e410*/  @P1 BRA `(.L_x_182) ;  /* 0x00000000000c1947 */ /* 0x000fea0003800000 */
[----:B------:R-:W-:-:S13]  /*e420*/  FSETP.NEU.AND P0, PT, R45, RZ, PT ;  /* 0x000000ff2d00720b */ /* 0x000fda0003f0d000 */
[----:B------:R-:W-:Y:S05]  /*e430*/  @!P0 EXIT ;  /* 0x000000000000894d */ /* 0x000fea0003800000 */
[----:B------:R-:W-:Y:S05]  /*e440*/  BRA `(.L_x_181) ;  /* 0x0000000000287947 */ /* 0x000fea0003800000 */
.L_x_182:
[----:B------:R-:W-:Y:S01]  /*e450*/  ISETP.NE.AND P0, PT, R99, RZ, PT ;  /* 0x000000ff6300720c */ /* 0x000fe20003f05270 */
[----:B------:R-:W-:-:S12]  /*e460*/  BSSY.RECONVERGENT B0, `(.L_x_181) ;  /* 0x0000008000007945 */ /* 0x000fd80003800200 */
[----:B------:R-:W-:Y:S05]  /*e470*/  @P0 BRA `(.L_x_183) ;  /* 0x0000000000100947 */ /* 0x000fea0003800000 */
[----:B------:R-:W-:-:S04]  /*e480*/  ISETP.NE.U32.AND P0, PT, RZ, UR4, PT ;  /* 0x00000004ff007c0c */ /* 0x000fc8000bf05070 */
[----:B------:R-:W-:-:S13]  /*e490*/  ISETP.NE.AND.EX P0, PT, RZ, UR5, PT, P0 ;  /* 0x00000005ff007c0c */ /* 0x000fda000bf05300 */
[----:B------:R-:W-:Y:S05]  /*e4a0*/  @!P0 EXIT ;  /* 0x000000000000894d */ /* 0x000fea0003800000 */
[----:B------:R-:W-:Y:S05]  /*e4b0*/  BRA `(.L_x_184) ;  /* 0x0000000000087947 */ /* 0x000fea0003800000 */
.L_x_183:
[----:B------:R-:W-:-:S13]  /*e4c0*/  FSETP.NEU.AND P0, PT, R45, RZ, PT ;  /* 0x000000ff2d00720b */ /* 0x000fda0003f0d000 */
[----:B------:R-:W-:Y:S05]  /*e4d0*/  @!P0 EXIT ;  /* 0x000000000000894d */ /* 0x000fea0003800000 */
.L_x_184:
[----:B------:R-:W-:Y:S05]  /*e4e0*/  BSYNC.RECONVERGENT B0 ;  /* 0x0000000000007941 */ /* 0x000fea0003800200 */
.L_x_181:
[----:B------:R-:W-:Y:S01]  /*e4f0*/  ULEA UR6, UR47, UR43, 0x3 ;  /* 0x0000002b2f067291 */ /* 0x000fe2000f8e18ff */
[----:B------:R-:W-:-:S04]  /*e500*/  DEPBAR.LE SB0, 0x0 ;  /* 0x000080000000791a */ /* 0x000fc80000000000 */
[----:B------:R-:W-:-:S04]  /*e510*/  UIADD3 UR6, UPT, UPT, UR6, 0x40, URZ ;  /* 0x0000004006067890 */ /* 0x000fc8000fffe0ff */
[----:B------:R-:W-:-:S09]  /*e520*/  UPRMT UR6, UR52, 0x654, UR6 ;  /* 0x0000065434067896 */ /* 0x000fd20008000006 */
[----:B------:R-:W-:Y:S01]  /*e530*/  SYNCS.ARRIVE.TRANS64.RED.A1T0 RZ, [UR6], RZ ;  /* 0x000000ffffff79a7 */ /* 0x000fe20008100406 */
[----:B------:R-:W-:Y:S05]  /*e540*/  EXIT ;  /* 0x000000000000794d */ /* 0x000fea0003800000 */
.L_x_24:
[----:B---3--:R3:W4:Y:S02]  /*e550*/  SYNCS.PHASECHK.TRANS64.TRYWAIT P0, [R3+URZ+0xc0], R2 ;  /* 0x0000c002030075a7 */ /* 0x00872400080011ff */
[----:B----4-:R-:W-:Y:S05]  /*e560*/  @!P0 NANOSLEEP.SYNCS 0x989680 ;  /* 0x009896800000895d */ /* 0x010fea0003900000 */
[----:B------:R-:W4:Y:S02]  /*e570*/  @!P0 SYNCS.PHASECHK.TRANS64 P0, [R3+URZ+0xc0], R2 ;  /* 0x0000c002030085a7 */ /* 0x000f2400080010ff */
[----:B----4-:R-:W-:Y:S05]  /*e580*/  @!P0 BRA `(.L_x_24) ;  /* 0xfffffffc00f08947 */ /* 0x010fea000383ffff */
[----:B------:R-:W-:Y:S05]  /*e590*/  BRA `(.L_x_185) ;  /* 0xffffff3400687947 */ /* 0x000fea000383ffff */
.L_x_27:
[----:B--2---:R-:W-:-:S07]  /*e5a0*/  MOV R0, UR5 ;  /* 0x0000000500007c02 */ /* 0x004fce0008000f00 */
.L_x_186:
[----:B--2---:R2:W3:Y:S02]  /*e5b0*/  SYNCS.PHASECHK.TRANS64.TRYWAIT P0, [R0+URZ+0x10], R3 ;  /* 0x00001003000075a7 */ /* 0x0044e400080011ff */
[----:B---3--:R-:W-:Y:S05]  /*e5c0*/  @!P0 NANOSLEEP.SYNCS 0x989680 ;  /* 0x009896800000895d */ /* 0x008fea0003900000 */
[----:B------:R-:W3:Y:S02]  /*e5d0*/  @!P0 SYNCS.PHASECHK.TRANS64 P0, [R0+URZ+0x10], R3 ;  /* 0x00001003000085a7 */ /* 0x000ee400080010ff */
[----:B---3--:R-:W-:Y:S05]  /*e5e0*/  @!P0 BRA `(.L_x_186) ;  /* 0xfffffffc00f08947 */ /* 0x008fea000383ffff */
[----:B------:R-:W-:Y:S05]  /*e5f0*/  BRA `(.L_x_26) ;  /* 0xffffff3400c07947 */ /* 0x000fea000383ffff */
.L_x_36:
[----:B-1----:R-:W-:-:S07]  /*e600*/  MOV R0, UR6 ;  /* 0x0000000600007c02 */ /* 0x002fce0008000f00 */
.L_x_187:
[----:B-1----:R1:W2:Y:S02]  /*e610*/  SYNCS.PHASECHK.TRANS64.TRYWAIT P0, [R0+URZ+0x10], R3 ;  /* 0x00001003000075a7 */ /* 0x0022a400080011ff */
[----:B--2---:R-:W-:Y:S05]  /*e620*/  @!P0 NANOSLEEP.SYNCS 0x989680 ;  /* 0x009896800000895d */ /* 0x004fea0003900000 */
[----:B------:R-:W2:Y:S02]  /*e630*/  @!P0 SYNCS.PHASECHK.TRANS64 P0, [R0+URZ+0x10], R3 ;  /* 0x00001003000085a7 */ /* 0x000ea400080010ff */
[----:B--2---:R-:W-:Y:S05]  /*e640*/  @!P0 BRA `(.L_x_187) ;  /* 0xfffffffc00f08947 */ /* 0x004fea000383ffff */
[----:B------:R-:W-:Y:S05]  /*e650*/  BRA `(.L_x_35) ;  /* 0xffffff3800d47947 */ /* 0x000fea000383ffff */
.L_x_43:
[----:B-1----:R1:W4:Y:S02]  /*e660*/  SYNCS.PHASECHK.TRANS64.TRYWAIT P0, [R3+URZ+0x70], R0 ;  /* 0x00007000030075a7 */ /* 0x00232400080011ff */
[----:B----4-:R-:W-:Y:S05]  /*e670*/  @!P0 NANOSLEEP.SYNCS 0x989680 ;  /* 0x009896800000895d */ /* 0x010fea0003900000 */
[----:B------:R-:W4:Y:S02]  /*e680*/  @!P0 SYNCS.PHASECHK.TRANS64 P0, [R3+URZ+0x70], R0 ;  /* 0x00007000030085a7 */ /* 0x000f2400080010ff */
[----:B----4-:R-:W-:Y:S05]  /*e690*/  @!P0 BRA `(.L_x_43) ;  /* 0xfffffffc00f08947 */ /* 0x010fea000383ffff */
[----:B------:R-:W-:Y:S05]  /*e6a0*/  BRA `(.L_x_188) ;  /* 0xffffff3c00c87947 */ /* 0x000fea000383ffff */
.L_x_47:
[----:B-1----:R-:W-:-:S07]  /*e6b0*/  MOV R0, UR4 ;  /* 0x0000000400007c02 */ /* 0x002fce0008000f00 */
.L_x_189:
[----:B-1----:R1:W2:Y:S02]  /*e6c0*/  SYNCS.PHASECHK.TRANS64.TRYWAIT P0, [R0+URZ], R3 ;  /* 0x00000003000075a7 */ /* 0x0022a400080011ff */
[----:B--2---:R-:W-:Y:S05]  /*e6d0*/  @!P0 NANOSLEEP.SYNCS 0x989680 ;  /* 0x009896800000895d */ /* 0x004fea0003900000 */
[----:B------:R-:W2:Y:S02]  /*e6e0*/  @!P0 SYNCS.PHASECHK.TRANS64 P0, [R0+URZ], R3 ;  /* 0x00000003000085a7 */ /* 0x000ea400080010ff */
[----:B--2---:R-:W-:Y:S05]  /*e6f0*/  @!P0 BRA `(.L_x_189) ;  /* 0xfffffffc00f08947 */ /* 0x004fea000383ffff */
[----:B------:R-:W-:Y:S05]  /*e700*/  BRA `(.L_x_190) ;  /* 0xffffff4400747947 */ /* 0x000fea000383ffff */
.L_x_50:
[----:B--2---:R2:W3:Y:S02]  /*e710*/  SYNCS.PHASECHK.TRANS64.TRYWAIT P0, [R2+URZ+0xb0], R5 ;  /* 0x0000b005020075a7 */ /* 0x0044e400080011ff */
[----:B---3--:R-:W-:Y:S05]  /*e720*/  @!P0 NANOSLEEP.SYNCS 0x989680 ;  /* 0x009896800000895d */ /* 0x008fea0003900000 */
[----:B------:R-:W3:Y:S02]  /*e730*/  @!P0 SYNCS.PHASECHK.TRANS64 P0, [R2+URZ+0xb0], R5 ;  /* 0x0000b005020085a7 */ /* 0x000ee400080010ff */
[----:B---3--:R-:W-:Y:S05]  /*e740*/  @!P0 BRA `(.L_x_50) ;  /* 0xfffffffc00f08947 */ /* 0x008fea000383ffff */
[----:B------:R-:W-:Y:S05]  /*e750*/  BRA `(.L_x_191) ;  /* 0xffffff4400d07947 */ /* 0x000fea000383ffff */
.L_x_51:
[----:B------:R-:W-:-:S07]  /*e760*/  MOV R2, UR4 ;  /* 0x0000000400027c02 */ /* 0x000fce0008000f00 */
.L_x_192:
[----:B--2---:R2:W3:Y:S02]  /*e770*/  SYNCS.PHASECHK.TRANS64.TRYWAIT P0, [R2+URZ+0x80], R5 ;  /* 0x00008005020075a7 */ /* 0x0044e400080011ff */
[----:B---3--:R-:W-:Y:S05]  /*e780*/  @!P0 NANOSLEEP.SYNCS 0x989680 ;  /* 0x009896800000895d */ /* 0x008fea0003900000 */
[----:B------:R-:W3:Y:S02]  /*e790*/  @!P0 SYNCS.PHASECHK.TRANS64 P0, [R2+URZ+0x80], R5 ;  /* 0x00008005020085a7 */ /* 0x000ee400080010ff */
[----:B---3--:R-:W-:Y:S05]  /*e7a0*/  @!P0 BRA `(.L_x_192) ;  /* 0xfffffffc00f08947 */ /* 0x008fea000383ffff */
[----:B------:R-:W-:Y:S05]  /*e7b0*/  BRA `(.L_x_193) ;  /* 0xffffff4400e07947 */ /* 0x000fea000383ffff */
.L_x_52:
[----:B--2---:R2:W3:Y:S02]  /*e7c0*/  SYNCS.PHASECHK.TRANS64.TRYWAIT P1, [R2+URZ+0x70], R5 ;  /* 0x00007005020075a7 */ /* 0x0044e400080211ff */
[----:B---3--:R-:W-:Y:S05]  /*e7d0*/  @!P1 NANOSLEEP.SYNCS 0x989680 ;  /* 0x009896800000995d */ /* 0x008fea0003900000 */
[----:B------:R-:W3:Y:S02]  /*e7e0*/  @!P1 SYNCS.PHASECHK.TRANS64 P1, [R2+URZ+0x70], R5 ;  /* 0x00007005020095a7 */ /* 0x000ee400080210ff */
[----:B---3--:R-:W-:Y:S05]  /*e7f0*/  @!P1 BRA `(.L_x_52) ;  /* 0xfffffffc00f09947 */ /* 0x008fea000383ffff */
[----:B------:R-:W-:Y:S05]  /*e800*/  BRA `(.L_x_194) ;  /* 0xffffff4800107947 */ /* 0x000fea000383ffff */
.L_x_55:
[----:B------:R-:W-:-:S07]  /*e810*/  MOV R0, UR4 ;  /* 0x0000000400007c02 */ /* 0x000fce0008000f00 */
.L_x_195:
[----:B--2---:R2:W3:Y:S02]  /*e820*/  SYNCS.PHASECHK.TRANS64.TRYWAIT P0, [R0+URZ+0x80], R3 ;  /* 0x00008003000075a7 */ /* 0x0044e400080011ff */
[----:B---3--:R-:W-:Y:S05]  /*e830*/  @!P0 NANOSLEEP.SYNCS 0x989680 ;  /* 0x009896800000895d */ /* 0x008fea0003900000 */
[----:B------:R-:W3:Y:S02]  /*e840*/  @!P0 SYNCS.PHASECHK.TRANS64 P0, [R0+URZ+0x80], R3 ;  /* 0x00008003000085a7 */ /* 0x000ee400080010ff */
[----:B---3--:R-:W-:Y:S05]  /*e850*/  @!P0 BRA `(.L_x_195) ;  /* 0xfffffffc00f08947 */ /* 0x008fea000383ffff */
[----:B------:R-:W-:Y:S05]  /*e860*/  BRA `(.L_x_54) ;  /* 0xffffff4800647947 */ /* 0x000fea000383ffff */
.L_x_64:
[----:B--2---:R-:W-:-:S04]  /*e870*/  MOV R0, UR5 ;  /* 0x0000000500007c02 */ /* 0x004fc80008000f00 */
[----:B------:R2:W3:Y:S03]  /*e880*/  SYNCS.PHASECHK.TRANS64.TRYWAIT P0, [R0+URZ+0x8], R7 ;  /* 0x00000807000075a7 */ /* 0x0004e600080011ff */
[----:B---3--:R-:W-:Y:S05]  /*e890*/  @!P0 NANOSLEEP.SYNCS 0x989680 ;  /* 0x009896800000895d */ /* 0x008fea0003900000 */
[----:B------:R-:W3:Y:S02]  /*e8a0*/  @!P0 SYNCS.PHASECHK.TRANS64 P0, [R0+URZ+0x8], R7 ;  /* 0x00000807000085a7 */ /* 0x000ee400080010ff */
[----:B---3--:R-:W-:Y:S05]  /*e8b0*/  @!P0 BRA `(.L_x_64) ;  /* 0xfffffffc00ec8947 */ /* 0x008fea000383ffff */
[----:B------:R-:W-:Y:S05]  /*e8c0*/  BRA `(.L_x_63) ;  /* 0xffffff4c00187947 */ /* 0x000fea000383ffff */
.L_x_66:
[----:B------:R-:W-:Y:S01]  /*e8d0*/  BSSY B0, `(.L_x_196) ;  /* 0x0000006000007945 */ /* 0x000fe20003800000 */
[----:B------:R-:W-:-:S07]  /*e8e0*/  MOV R15, 0xffffffff ;  /* 0xffffffff000f7802 */ /* 0x000fce0000000f00 */
[----:B-12--5:R-:W-:Y:S05]  /*e8f0*/  WARPSYNC.COLLECTIVE R15, `(.L_x_197) ;  /* 0x000000000f0c7348 */ /* 0x026fea0003c00000 */
[----:B------:R-:W-:Y:S02]  /*e900*/  ELECT P6, UR79, PT ;  /* 0x00000000004f782f */ /* 0x000fe400038c0000 */
[----:B------:R-:W-:Y:S01]  /*e910*/  MOV R14, UR79 ;  /* 0x0000004f000e7c02 */ /* 0x000fe20008000f00 */
[----:B-12--5:R-:W-:Y:S10]  /*e920*/  ENDCOLLECTIVE ;  /* 0x000000000000791b */ /* 0x026ff40003800000 */
.L_x_197:
[----:B------:R-:W-:Y:S05]  /*e930*/  BSYNC B0 ;  /* 0x0000000000007941 */ /* 0x000fea0003800000 */
.L_x_196:
[----:B------:R-:W-:Y:S05]  /*e940*/  BRA `(.L_x_198) ;  /* 0xffffff4c00487947 */ /* 0x000fea000383ffff */
.L_x_68:
[----:B--2---:R-:W-:-:S04]  /*e950*/  MOV R0, UR5 ;  /* 0x0000000500007c02 */ /* 0x004fc80008000f00 */
[----:B------:R2:W3:Y:S03]  /*e960*/  SYNCS.PHASECHK.TRANS64.TRYWAIT P0, [R0+URZ+0x8], R5 ;  /* 0x00000805000075a7 */ /* 0x0004e600080011ff */
[----:B---3--:R-:W-:Y:S05]  /*e970*/  @!P0 NANOSLEEP.SYNCS 0x989680 ;  /* 0x009896800000895d */ /* 0x008fea0003900000 */
[----:B------:R-:W3:Y:S02]  /*e980*/  @!P0 SYNCS.PHASECHK.TRANS64 P0, [R0+URZ+0x8], R5 ;  /* 0x00000805000085a7 */ /* 0x000ee400080010ff */
[----:B---3--:R-:W-:Y:S05]  /*e990*/  @!P0 BRA `(.L_x_68) ;  /* 0xfffffffc00ec8947 */ /* 0x008fea000383ffff */
[----:B------:R-:W-:Y:S05]  /*e9a0*/  BRA `(.L_x_67) ;  /* 0xffffff4c004c7947 */ /* 0x000fea000383ffff */
.L_x_69:
[----:B-1----:R1:W2:Y:S02]  /*e9b0*/  SYNCS.PHASECHK.TRANS64.TRYWAIT P0, [R0+URZ+0x70], R5 ;  /* 0x00007005000075a7 */ /* 0x0022a400080011ff */
[----:B--2---:R-:W-:Y:S05]  /*e9c0*/  @!P0 NANOSLEEP.SYNCS 0x989680 ;  /* 0x009896800000895d */ /* 0x004fea0003900000 */
[----:B------:R-:W2:Y:S02]  /*e9d0*/  @!P0 SYNCS.PHASECHK.TRANS64 P0, [R0+URZ+0x70], R5 ;  /* 0x00007005000085a7 */ /* 0x000ea400080010ff */
[----:B--2---:R-:W-:Y:S05]  /*e9e0*/  @!P0 BRA `(.L_x_69) ;  /* 0xfffffffc00f08947 */ /* 0x004fea000383ffff */
[----:B------:R-:W-:Y:S05]  /*e9f0*/  BRA `(.L_x_199) ;  /* 0xffffff5000587947 */ /* 0x000fea000383ffff */
.L_x_71:
[----:B------:R-:W-:-:S07]  /*ea00*/  MOV R0, UR46 ;  /* 0x0000002e00007c02 */ /* 0x000fce0008000f00 */
.L_x_200:
[----:B-1----:R1:W2:Y:S02]  /*ea10*/  SYNCS.PHASECHK.TRANS64.TRYWAIT P0, [R0+URZ+0xa0], R5 ;  /* 0x0000a005000075a7 */ /* 0x0022a400080011ff */
[----:B--2---:R-:W-:Y:S05]  /*ea20*/  @!P0 NANOSLEEP.SYNCS 0x989680 ;  /* 0x009896800000895d */ /* 0x004fea0003900000 */
[----:B------:R-:W2:Y:S02]  /*ea30*/  @!P0 SYNCS.PHASECHK.TRANS64 P0, [R0+URZ+0xa0], R5 ;  /* 0x0000a005000085a7 */ /* 0x000ea400080010ff */
[----:B--2---:R-:W-:Y:S05]  /*ea40*/  @!P0 BRA `(.L_x_200) ;  /* 0xfffffffc00f08947 */ /* 0x004fea000383ffff */
[----:B------:R-:W-:Y:S05]  /*ea50*/  BRA `(.L_x_201) ;  /* 0xffffff5000a47947 */ /* 0x000fea000383ffff */
.L_x_74:
[----:B------:R-:W-:Y:S07]  /*ea60*/  MOV R0, UR7 ;  /* 0x0000000700007c02 */ /* 0x000fee0008000f00 */
.L_x_202:
[----:B-1----:R1:W2:Y:S02]  /*ea70*/  SYNCS.PHASECHK.TRANS64.TRYWAIT P0, [R0+URZ], R5 ;  /* 0x00000005000075a7 */ /* 0x0022a400080011ff */
[----:B--2---:R-:W-:Y:S05]  /*ea80*/  @!P0 NANOSLEEP.SYNCS 0x989680 ;  /* 0x009896800000895d */ /* 0x004fea0003900000 */
[----:B------:R-:W2:Y:S02]  /*ea90*/  @!P0 SYNCS.PHASECHK.TRANS64 P0, [R0+URZ], R5 ;  /* 0x00000005000085a7 */ /* 0x000ea400080010ff */
[----:B--2---:R-:W-:Y:S05]  /*eaa0*/  @!P0 BRA `(.L_x_202) ;  /* 0xfffffffc00f08947 */ /* 0x004fea000383ffff */
[----:B------:R-:W-:Y:S05]  /*eab0*/  BRA `(.L_x_73) ;  /* 0xffffff5000b87947 */ /* 0x000fea000383ffff */
.L_x_78:
[----:B-1----:R-:W-:-:S07]  /*eac0*/  MOV R0, UR4 ;  /* 0x0000000400007c02 */ /* 0x002fce0008000f00 */
.L_x_203:
[----:B-1----:R1:W2:Y:S02]  /*ead0*/  SYNCS.PHASECHK.TRANS64.TRYWAIT P0, [R0+URZ], R3 ;  /* 0x00000003000075a7 */ /* 0x0022a400080011ff */
[----:B--2---:R-:W-:Y:S05]  /*eae0*/  @!P0 NANOSLEEP.SYNCS 0x989680 ;  /* 0x009896800000895d */ /* 0x004fea0003900000 */
[----:B------:R-:W2:Y:S02]  /*eaf0*/  @!P0 SYNCS.PHASECHK.TRANS64 P0, [R0+URZ], R3 ;  /* 0x00000003000085a7 */ /* 0x000ea400080010ff */
[----:B--2---:R-:W-:Y:S05]  /*eb00*/  @!P0 BRA `(.L_x_203) ;  /* 0xfffffffc00f08947 */ /* 0x004fea000383ffff */
[----:B------:R-:W-:Y:S05]  /*eb10*/  BRA `(.L_x_204) ;  /* 0xffffff5400fc7947 */ /* 0x000fea000383ffff */
.L_x_81:
[----:B------:R-:W-:-:S07]  /*eb20*/  MOV R0, UR41 ;  /* 0x0000002900007c02 */ /* 0x000fce0008000f00 */
.L_x_205:
[----:B-1----:R1:W2:Y:S02]  /*eb30*/  SYNCS.PHASECHK.TRANS64.TRYWAIT P1, [R0+URZ+0xd0], R3 ;  /* 0x0000d003000075a7 */ /* 0x0022a400080211ff */
[----:B--2---:R-:W-:Y:S05]  /*eb40*/  @!P1 NANOSLEEP.SYNCS 0x989680 ;  /* 0x009896800000995d */ /* 0x004fea0003900000 */
[----:B------:R-:W2:Y:S02]  /*eb50*/  @!P1 SYNCS.PHASECHK.TRANS64 P1, [R0+URZ+0xd0], R3 ;  /* 0x0000d003000095a7 */ /* 0x000ea400080210ff */
[----:B--2---:R-:W-:Y:S05]  /*eb60*/  @!P1 BRA `(.L_x_205) ;  /* 0xfffffffc00f09947 */ /* 0x004fea000383ffff */
[----:B------:R-:W-:Y:S05]  /*eb70*/  BRA `(.L_x_206) ;  /* 0xffffff5800487947 */ /* 0x000fea000383ffff */
.L_x_86:
[----:B---3--:R3:W4:Y:S02]  /*eb80*/  SYNCS.PHASECHK.TRANS64.TRYWAIT P0, [R12+URZ+0x70], R9 ;  /* 0x000070090c0075a7 */ /* 0x00872400080011ff */
[----:B----4-:R-:W-:Y:S05]  /*eb90*/  @!P0 NANOSLEEP.SYNCS 0x989680 ;  /* 0x009896800000895d */ /* 0x010fea0003900000 */
[----:B------:R-:W4:Y:S02]  /*eba0*/  @!P0 SYNCS.PHASECHK.TRANS64 P0, [R12+URZ+0x70], R9 ;  /* 0x000070090c0085a7 */ /* 0x000f2400080010ff */
[----:B----4-:R-:W-:Y:S05]  /*ebb0*/  @!P0 BRA `(.L_x_86) ;  /* 0xfffffffc00f08947 */ /* 0x010fea000383ffff */
[----:B------:R-:W-:Y:S05]  /*ebc0*/  BRA `(.L_x_207) ;  /* 0xffffff5c00687947 */ /* 0x000fea000383ffff */
.L_x_89:
[----:B------:R-:W-:Y:S07]  /*ebd0*/  MOV R0, UR21 ;  /* 0x0000001500007c02 */ /* 0x000fee0008000f00 */
.L_x_208:
[----:B-1----:R1:W3:Y:S02]  /*ebe0*/  SYNCS.PHASECHK.TRANS64.TRYWAIT P2, [R0+URZ+0x68], R9 ;  /* 0x00006809000075a7 */ /* 0x0022e400080411ff */
[----:B---3--:R-:W-:Y:S05]  /*ebf0*/  @!P2 NANOSLEEP.SYNCS 0x989680 ;  /* 0x009896800000a95d */ /* 0x008fea0003900000 */
[----:B------:R-:W3:Y:S02]  /*ec00*/  @!P2 SYNCS.PHASECHK.TRANS64 P2, [R0+URZ+0x68], R9 ;  /* 0x000068090000a5a7 */ /* 0x000ee400080410ff */
[----:B---3--:R-:W-:Y:S05]  /*ec10*/  @!P2 BRA `(.L_x_208) ;  /* 0xfffffffc00f0a947 */ /* 0x008fea000383ffff */
[----:B------:R-:W-:Y:S05]  /*ec20*/  BRA `(.L_x_88) ;  /* 0xffffff6000d47947 */ /* 0x000fea000383ffff */
.L_x_92:
[----:B------:R-:W-:Y:S07]  /*ec30*/  MOV R9, UR21 ;  /* 0x0000001500097c02 */ /* 0x000fee0008000f00 */
.L_x_209:
[----:B-1----:R1:W3:Y:S02]  /*ec40*/  SYNCS.PHASECHK.TRANS64.TRYWAIT P0, [R9+URZ+0x40], R10 ;  /* 0x0000400a090075a7 */ /* 0x0022e400080011ff */
[----:B---3--:R-:W-:Y:S05]  /*ec50*/  @!P0 NANOSLEEP.SYNCS 0x989680 ;  /* 0x009896800000895d */ /* 0x008fea0003900000 */
[----:B------:R-:W3:Y:S02]  /*ec60*/  @!P0 SYNCS.PHASECHK.TRANS64 P0, [R9+URZ+0x40], R10 ;  /* 0x0000400a090085a7 */ /* 0x000ee400080010ff */
[----:B---3--:R-:W-:Y:S05]  /*ec70*/  @!P0 BRA `(.L_x_209) ;  /* 0xfffffffc00f08947 */ /* 0x008fea000383ffff */
[----:B------:R-:W-:Y:S05]  /*ec80*/  BRA `(.L_x_210) ;  /* 0xffffff6400307947 */ /* 0x000fea000383ffff */
.L_x_93:
[----:B------:R-:W-:Y:S07]  /*ec90*/  MOV R9, UR21 ;  /* 0x0000001500097c02 */ /* 0x000fee0008000f00 */
.L_x_211:
[----:B-1----:R1:W3:Y:S02]  /*eca0*/  SYNCS.PHASECHK.TRANS64.TRYWAIT P0, [R9+URZ+0x48], R10 ;  /* 0x0000480a090075a7 */ /* 0x0022e400080011ff */
[----:B---3--:R-:W-:Y:S05]  /*ecb0*/  @!P0 NANOSLEEP.SYNCS 0x989680 ;  /* 0x009896800000895d */ /* 0x008fea0003900000 */
[----:B------:R-:W3:Y:S02]  /*ecc0*/  @!P0 SYNCS.PHASECHK.TRANS64 P0, [R9+URZ+0x48], R10 ;  /* 0x0000480a090085a7 */ /* 0x000ee400080010ff */
[----:B---3--:R-:W-:Y:S05]  /*ecd0*/  @!P0 BRA `(.L_x_211) ;  /* 0xfffffffc00f08947 */ /* 0x008fea000383ffff */
[----:B------:R-:W-:Y:S05]  /*ece0*/  BRA `(.L_x_212) ;  /* 0xffffff6400707947 */ /* 0x000fea000383ffff */
.L_x_94:
[----:B------:R-:W-:Y:S07]  /*ecf0*/  MOV R9, UR21 ;  /* 0x0000001500097c02 */ /* 0x000fee0008000f00 */
.L_x_213:
[----:B-1----:R1:W3:Y:S02]  /*ed00*/  SYNCS.PHASECHK.TRANS64.TRYWAIT P0, [R9+URZ+0x50], R10 ;  /* 0x0000500a090075a7 */ /* 0x0022e400080011ff */
[----:B---3--:R-:W-:Y:S05]  /*ed10*/  @!P0 NANOSLEEP.SYNCS 0x989680 ;  /* 0x009896800000895d */ /* 0x008fea0003900000 */
[----:B------:R-:W3:Y:S02]  /*ed20*/  @!P0 SYNCS.PHASECHK.TRANS64 P0, [R9+URZ+0x50], R10 ;  /* 0x0000500a090085a7 */ /* 0x000ee400080010ff */
[----:B---3--:R-:W-:Y:S05]  /*ed30*/  @!P0 BRA `(.L_x_213) ;  /* 0xfffffffc00f08947 */ /* 0x008fea000383ffff */
[----:B------:R-:W-:Y:S05]  /*ed40*/  BRA `(.L_x_214) ;  /* 0xffffff6400b47947 */ /* 0x000fea000383ffff */
.L_x_95:
[----:B------:R-:W-:Y:S07]  /*ed50*/  MOV R9, UR21 ;  /* 0x0000001500097c02 */ /* 0x000fee0008000f00 */
.L_x_215:
[----:B-1----:R1:W3:Y:S02]  /*ed60*/  SYNCS.PHASECHK.TRANS64.TRYWAIT P0, [R9+URZ+0x58], R10 ;  /* 0x0000580a090075a7 */ /* 0x0022e400080011ff */
[----:B---3--:R-:W-:Y:S05]  /*ed70*/  @!P0 NANOSLEEP.SYNCS 0x989680 ;  /* 0x009896800000895d */ /* 0x008fea0003900000 */
[----:B------:R-:W3:Y:S02]  /*ed80*/  @!P0 SYNCS.PHASECHK.TRANS64 P0, [R9+URZ+0x58], R10 ;  /* 0x0000580a090085a7 */ /* 0x000ee400080010ff */
[----:B---3--:R-:W-:Y:S05]  /*ed90*/  @!P0 BRA `(.L_x_215) ;  /* 0xfffffffc00f08947 */ /* 0x008fea000383ffff */
[----:B------:R-:W-:Y:S05]  /*eda0*/  BRA `(.L_x_216) ;  /* 0xffffff6400fc7947 */ /* 0x000fea000383ffff */
.L_x_96:
[----:B------:R-:W-:Y:S07]  /*edb0*/  MOV R0, UR21 ;  /* 0x0000001500007c02 */ /* 0x000fee0008000f00 */
.L_x_217:
[----:B-1----:R1:W3:Y:S02]  /*edc0*/  SYNCS.PHASECHK.TRANS64.TRYWAIT P0, [R0+URZ+0x40], R9 ;  /* 0x00004009000075a7 */ /* 0x0022e400080011ff */
[----:B---3--:R-:W-:Y:S05]  /*edd0*/  @!P0 NANOSLEEP.SYNCS 0x989680 ;  /* 0x009896800000895d */ /* 0x008fea0003900000 */
[----:B------:R-:W3:Y:S02]  /*ede0*/  @!P0 SYNCS.PHASECHK.TRANS64 P0, [R0+URZ+0x40], R9 ;  /* 0x00004009000085a7 */ /* 0x000ee400080010ff */
[----:B---3--:R-:W-:Y:S05]  /*edf0*/  @!P0 BRA `(.L_x_217) ;  /* 0xfffffffc00f08947 */ /* 0x008fea000383ffff */
[----:B------:R-:W-:Y:S05]  /*ee00*/  BRA `(.L_x_218) ;  /* 0xffffff6800487947 */ /* 0x000fea000383ffff */
.L_x_97:
[----:B------:R-:W-:Y:S07]  /*ee10*/  MOV R0, UR21 ;  /* 0x0000001500007c02 */ /* 0x000fee0008000f00 */
.L_x_219:
[----:B-1----:R1:W3:Y:S02]  /*ee20*/  SYNCS.PHASECHK.TRANS64.TRYWAIT P0, [R0+URZ+0x48], R9 ;  /* 0x00004809000075a7 */ /* 0x0022e400080011ff */
[----:B---3--:R-:W-:Y:S05]  /*ee30*/  @!P0 NANOSLEEP.SYNCS 0x989680 ;  /* 0x009896800000895d */ /* 0x008fea0003900000 */
[----:B------:R-:W3:Y:S02]  /*ee40*/  @!P0 SYNCS.PHASECHK.TRANS64 P0, [R0+URZ+0x48], R9 ;  /* 0x00004809000085a7 */ /* 0x000ee400080010ff */
[----:B---3--:R-:W-:Y:S05]  /*ee50*/  @!P0 BRA `(.L_x_219) ;  /* 0xfffffffc00f08947 */ /* 0x008fea000383ffff */
[----:B------:R-:W-:Y:S05]  /*ee60*/  BRA `(.L_x_220) ;  /* 0xffffff6800907947 */ /* 0x000fea000383ffff */
.L_x_98:
[----:B------:R-:W-:Y:S07]  /*ee70*/  MOV R0, UR21 ;  /* 0x0000001500007c02 */ /* 0x000fee0008000f00 */
.L_x_221:
[----:B-1----:R1:W3:Y:S02]  /*ee80*/  SYNCS.PHASECHK.TRANS64.TRYWAIT P0, [R0+URZ+0x50], R9 ;  /* 0x00005009000075a7 */ /* 0x0022e400080011ff */
[----:B---3--:R-:W-:Y:S05]  /*ee90*/  @!P0 NANOSLEEP.SYNCS 0x989680 ;  /* 0x009896800000895d */ /* 0x008fea0003900000 */
[----:B------:R-:W3:Y:S02]  /*eea0*/  @!P0 SYNCS.PHASECHK.TRANS64 P0, [R0+URZ+0x50], R9 ;  /* 0x00005009000085a7 */ /* 0x000ee400080010ff */
[----:B---3--:R-:W-:Y:S05]  /*eeb0*/  @!P0 BRA `(.L_x_221) ;  /* 0xfffffffc00f08947 */ /* 0x008fea000383ffff */
[----:B------:R-:W-:Y:S05]  /*eec0*/  BRA `(.L_x_222) ;  /* 0xffffff6800d87947 */ /* 0x000fea000383ffff */
.L_x_99:
[----:B------:R-:W-:Y:S07]  /*eed0*/  MOV R0, UR21 ;  /* 0x0000001500007c02 */ /* 0x000fee0008000f00 */
.L_x_223:
[----:B-1----:R1:W3:Y:S02]  /*eee0*/  SYNCS.PHASECHK.TRANS64.TRYWAIT P0, [R0+URZ+0x58], R9 ;  /* 0x00005809000075a7 */ /* 0x0022e400080011ff */
[----:B---3--:R-:W-:Y:S05]  /*eef0*/  @!P0 NANOSLEEP.SYNCS 0x989680 ;  /* 0x009896800000895d */ /* 0x008fea0003900000 */
[----:B------:R-:W3:Y:S02]  /*ef00*/  @!P0 SYNCS.PHASECHK.TRANS64 P0, [R0+URZ+0x58], R9 ;  /* 0x00005809000085a7 */ /* 0x000ee400080010ff */
[----:B---3--:R-:W-:Y:S05]  /*ef10*/  @!P0 BRA `(.L_x_223) ;  /* 0xfffffffc00f08947 */ /* 0x008fea000383ffff */
[----:B------:R-:W-:Y:S05]  /*ef20*/  BRA `(.L_x_224) ;  /* 0xffffff6c001c7947 */ /* 0x000fea000383ffff */
.L_x_101:
[----:B------:R-:W-:-:S07]  /*ef30*/  MOV R3, UR21 ;  /* 0x0000001500037c02 */ /* 0x000fce0008000f00 */
.L_x_225:
[----:B-1----:R1:W4:Y:S02]  /*ef40*/  SYNCS.PHASECHK.TRANS64.TRYWAIT P0, [R3+URZ+0x40], R10 ;  /* 0x0000400a030075a7 */ /* 0x00232400080011ff */
[----:B----4-:R-:W-:Y:S05]  /*ef50*/  @!P0 NANOSLEEP.SYNCS 0x989680 ;  /* 0x009896800000895d */ /* 0x010fea0003900000 */
[----:B------:R-:W4:Y:S02]  /*ef60*/  @!P0 SYNCS.PHASECHK.TRANS64 P0, [R3+URZ+0x40], R10 ;  /* 0x0000400a030085a7 */ /* 0x000f2400080010ff */
[----:B----4-:R-:W-:Y:S05]  /*ef70*/  @!P0 BRA `(.L_x_225) ;  /* 0xfffffffc00f08947 */ /* 0x010fea000383ffff */
[----:B------:R-:W-:Y:S05]  /*ef80*/  BRA `(.L_x_226) ;  /* 0xffffff6c008c7947 */ /* 0x000fea000383ffff */
.L_x_102:
[----:B-1----:R-:W-:-:S07]  /*ef90*/  MOV R3, UR21 ;  /* 0x0000001500037c02 */ /* 0x002fce0008000f00 */
.L_x_227:
[----:B-1----:R1:W4:Y:S02]  /*efa0*/  SYNCS.PHASECHK.TRANS64.TRYWAIT P0, [R3+URZ+0x48], R10 ;  /* 0x0000480a030075a7 */ /* 0x00232400080011ff */
[----:B----4-:R-:W-:Y:S05]  /*efb0*/  @!P0 NANOSLEEP.SYNCS 0x989680 ;  /* 0x009896800000895d */ /* 0x010fea0003900000 */
[----:B------:R-:W4:Y:S02]  /*efc0*/  @!P0 SYNCS.PHASECHK.TRANS64 P0, [R3+URZ+0x48], R10 ;  /* 0x0000480a030085a7 */ /* 0x000f2400080010ff */
[----:B----4-:R-:W-:Y:S05]  /*efd0*/  @!P0 BRA `(.L_x_227) ;  /* 0xfffffffc00f08947 */ /* 0x010fea000383ffff */
[----:B------:R-:W-:Y:S05]  /*efe0*/  BRA `(.L_x_228) ;  /* 0xffffff6c007c7947 */ /* 0x000fea000383ffff */
.L_x_103:
[----:B-1----:R-:W-:-:S07]  /*eff0*/  MOV R3, UR21 ;  /* 0x0000001500037c02 */ /* 0x002fce0008000f00 */
.L_x_229:
[----:B-1----:R1:W4:Y:S02]  /*f000*/  SYNCS.PHASECHK.TRANS64.TRYWAIT P0, [R3+URZ+0x50], R10 ;  /* 0x0000500a030075a7 */ /* 0x00232400080011ff */
[----:B----4-:R-:W-:Y:S05]  /*f010*/  @!P0 NANOSLEEP.SYNCS 0x989680 ;  /* 0x009896800000895d */ /* 0x010fea0003900000 */
[----:B------:R-:W4:Y:S02]  /*f020*/  @!P0 SYNCS.PHASECHK.TRANS64 P0, [R3+URZ+0x50], R10 ;  /* 0x0000500a030085a7 */ /* 0x000f2400080010ff */
[----:B----4-:R-:W-:Y:S05]  /*f030*/  @!P0 BRA `(.L_x_229) ;  /* 0xfffffffc00f08947 */ /* 0x010fea000383ffff */
[----:B------:R-:W-:Y:S05]  /*f040*/  BRA `(.L_x_230) ;  /* 0xffffff6c00707947 */ /* 0x000fea000383ffff */
.L_x_105:
[----:B--2---:R2:W4:Y:S02]  /*f050*/  SYNCS.PHASECHK.TRANS64.TRYWAIT P0, [R0+URZ+0x70], R3 ;  /* 0x00007003000075a7 */ /* 0x00452400080011ff */
[----:B----4-:R-:W-:Y:S05]  /*f060*/  @!P0 NANOSLEEP.SYNCS 0x989680 ;  /* 0x009896800000895d */ /* 0x010fea0003900000 */
[----:B------:R-:W4:Y:S02]  /*f070*/  @!P0 SYNCS.PHASECHK.TRANS64 P0, [R0+URZ+0x70], R3 ;  /* 0x00007003000085a7 */ /* 0x000f2400080010ff */
[----:B----4-:R-:W-:Y:S05]  /*f080*/  @!P0 BRA `(.L_x_105) ;  /* 0xfffffffc00f08947 */ /* 0x010fea000383ffff */
[----:B------:R-:W-:Y:S05]  /*f090*/  BRA `(.L_x_231) ;  /* 0xffffff7000387947 */ /* 0x000fea000383ffff */
.L_x_116:
[----:B-1----:R-:W-:Y:S04]  /*f0a0*/  MOV R2, UR43 ;  /* 0x0000002b00027c02 */ /* 0x002fe80008000f00 */
[----:B------:R1:W2:Y:S03]  /*f0b0*/  SYNCS.PHASECHK.TRANS64.TRYWAIT P0, [R2+URZ+0x20], R3 ;  /* 0x00002003020075a7 */ /* 0x0002a600080011ff */
[----:B--2---:R-:W-:Y:S05]  /*f0c0*/  @!P0 NANOSLEEP.SYNCS 0x989680 ;  /* 0x009896800000895d */ /* 0x004fea0003900000 */
[----:B------:R-:W2:Y:S02]  /*f0d0*/  @!P0 SYNCS.PHASECHK.TRANS64 P0, [R2+URZ+0x20], R3 ;  /* 0x00002003020085a7 */ /* 0x000ea400080010ff */
[----:B--2---:R-:W-:Y:S05]  /*f0e0*/  @!P0 BRA `(.L_x_116) ;  /* 0xfffffffc00ec8947 */ /* 0x004fea000383ffff */
[----:B------:R-:W-:Y:S05]  /*f0f0*/  BRA `(.L_x_115) ;  /* 0xffffff8000047947 */ /* 0x000fea000383ffff */
.L_x_118:
[----:B-1----:R1:W4:Y:S02]  /*f100*/  SYNCS.PHASECHK.TRANS64.TRYWAIT P1, [R117+URZ+0x90], R0 ;  /* 0x00009000750075a7 */ /* 0x00232400080211ff */
[----:B----4-:R-:W-:Y:S05]  /*f110*/  @!P1 NANOSLEEP.SYNCS 0x989680 ;  /* 0x009896800000995d */ /* 0x010fea0003900000 */
[----:B------:R-:W4:Y:S02]  /*f120*/  @!P1 SYNCS.PHASECHK.TRANS64 P1, [R117+URZ+0x90], R0 ;  /* 0x00009000750095a7 */ /* 0x000f2400080210ff */
[----:B----4-:R-:W-:Y:S05]  /*f130*/  @!P1 BRA `(.L_x_118) ;  /* 0xfffffffc00f09947 */ /* 0x010fea000383ffff */
[----:B------:R-:W-:Y:S05]  /*f140*/  BRA `(.L_x_117) ;  /* 0xffffff80003c7947 */ /* 0x000fea000383ffff */
.L_x_127:
[----:B-1----:R1:W3:Y:S02]  /*f150*/  SYNCS.PHASECHK.TRANS64.TRYWAIT P0, [R3+URZ+0x20], R0 ;  /* 0x00002000030075a7 */ /* 0x0022e400080011ff */
[----:B---3--:R-:W-:Y:S05]  /*f160*/  @!P0 NANOSLEEP.SYNCS 0x989680 ;  /* 0x009896800000895d */ /* 0x008fea0003900000 */
[----:B------:R-:W3:Y:S02]  /*f170*/  @!P0 SYNCS.PHASECHK.TRANS64 P0, [R3+URZ+0x20], R0 ;  /* 0x00002000030085a7 */ /* 0x000ee400080010ff */
[----:B---3--:R-:W-:Y:S05]  /*f180*/  @!P0 BRA `(.L_x_127) ;  /* 0xfffffffc00f08947 */ /* 0x008fea000383ffff */
[----:B------:R-:W-:Y:S05]  /*f190*/  BRA `(.L_x_126) ;  /* 0xffffff8c00687947 */ /* 0x000fea000383ffff */
.L_x_135:
[----:B-1----:R1:W3:Y:S02]  /*f1a0*/  SYNCS.PHASECHK.TRANS64.TRYWAIT P0, [R124+URZ+0x20], R5 ;  /* 0x000020057c0075a7 */ /* 0x0022e400080011ff */
[----:B---3--:R-:W-:Y:S05]  /*f1b0*/  @!P0 NANOSLEEP.SYNCS 0x989680 ;  /* 0x009896800000895d */ /* 0x008fea0003900000 */
[----:B------:R-:W3:Y:S02]  /*f1c0*/  @!P0 SYNCS.PHASECHK.TRANS64 P0, [R124+URZ+0x20], R5 ;  /* 0x000020057c0085a7 */ /* 0x000ee400080010ff */
[----:B---3--:R-:W-:Y:S05]  /*f1d0*/  @!P0 BRA `(.L_x_135) ;  /* 0xfffffffc00f08947 */ /* 0x008fea000383ffff */
[----:B------:R-:W-:Y:S05]  /*f1e0*/  BRA `(.L_x_134) ;  /* 0xffffff9800dc7947 */ /* 0x000fea000383ffff */
.L_x_143:
[----:B-1----:R1:W3:Y:S02]  /*f1f0*/  SYNCS.PHASECHK.TRANS64.TRYWAIT P0, [R124+URZ+0x20], R5 ;  /* 0x000020057c0075a7 */ /* 0x0022e400080011ff */
[----:B---3--:R-:W-:Y:S05]  /*f200*/  @!P0 NANOSLEEP.SYNCS 0x989680 ;  /* 0x009896800000895d */ /* 0x008fea0003900000 */
[----:B------:R-:W3:Y:S02]  /*f210*/  @!P0 SYNCS.PHASECHK.TRANS64 P0, [R124+URZ+0x20], R5 ;  /* 0x000020057c0085a7 */ /* 0x000ee400080010ff */
[----:B---3--:R-:W-:Y:S05]  /*f220*/  @!P0 BRA `(.L_x_143) ;  /* 0xfffffffc00f08947 */ /* 0x008fea000383ffff */
[----:B------:R-:W-:Y:S05]  /*f230*/  BRA `(.L_x_142) ;  /* 0xffffffa800547947 */ /* 0x000fea000383ffff */
.L_x_151:
[----:B-1----:R1:W3:Y:S02]  /*f240*/  SYNCS.PHASECHK.TRANS64.TRYWAIT P0, [R125+URZ+0x20], R6 ;  /* 0x000020067d0075a7 */ /* 0x0022e400080011ff */
[----:B---3--:R-:W-:Y:S05]  /*f250*/  @!P0 NANOSLEEP.SYNCS 0x989680 ;  /* 0x009896800000895d */ /* 0x008fea0003900000 */
[----:B------:R-:W3:Y:S02]  /*f260*/  @!P0 SYNCS.PHASECHK.TRANS64 P0, [R125+URZ+0x20], R6 ;  /* 0x000020067d0085a7 */ /* 0x000ee400080010ff */
[----:B---3--:R-:W-:Y:S05]  /*f270*/  @!P0 BRA `(.L_x_151) ;  /* 0xfffffffc00f08947 */ /* 0x008fea000383ffff */
[----:B------:R-:W-:Y:S05]  /*f280*/  BRA `(.L_x_150) ;  /* 0xffffffb400d07947 */ /* 0x000fea000383ffff */
.L_x_159:
[----:B-1----:R1:W3:Y:S02]  /*f290*/  SYNCS.PHASECHK.TRANS64.TRYWAIT P0, [R40+URZ+0x20], R5 ;  /* 0x00002005280075a7 */ /* 0x0022e400080011ff */
[----:B---3--:R-:W-:Y:S05]  /*f2a0*/  @!P0 NANOSLEEP.SYNCS 0x989680 ;  /* 0x009896800000895d */ /* 0x008fea0003900000 */
[----:B------:R-:W3:Y:S02]  /*f2b0*/  @!P0 SYNCS.PHASECHK.TRANS64 P0, [R40+URZ+0x20], R5 ;  /* 0x00002005280085a7 */ /* 0x000ee400080010ff */
[----:B---3--:R-:W-:Y:S05]  /*f2c0*/  @!P0 BRA `(.L_x_159) ;  /* 0xfffffffc00f08947 */ /* 0x008fea000383ffff */
[----:B------:R-:W-:Y:S05]  /*f2d0*/  BRA `(.L_x_158) ;  /* 0xffffffc400607947 */ /* 0x000fea000383ffff */
.L_x_167:
[----:B-1----:R1:W4:Y:S02]  /*f2e0*/  SYNCS.PHASECHK.TRANS64.TRYWAIT P0, [R0+URZ+0x20], R7 ;  /* 0x00002007000075a7 */ /* 0x00232400080011ff */
[----:B----4-:R-:W-:Y:S05]  /*f2f0*/  @!P0 NANOSLEEP.SYNCS 0x989680 ;  /* 0x009896800000895d */ /* 0x010fea0003900000 */
[----:B------:R-:W4:Y:S02]  /*f300*/  @!P0 SYNCS.PHASECHK.TRANS64 P0, [R0+URZ+0x20], R7 ;  /* 0x00002007000085a7 */ /* 0x000f2400080010ff */
[----:B----4-:R-:W-:Y:S05]  /*f310*/  @!P0 BRA `(.L_x_167) ;  /* 0xfffffffc00f08947 */ /* 0x010fea000383ffff */
[----:B------:R-:W-:Y:S05]  /*f320*/  BRA `(.L_x_166) ;  /* 0xffffffd000e47947 */ /* 0x000fea000383ffff */
.L_x_175:
[----:B-1----:R1:W3:Y:S02]  /*f330*/  SYNCS.PHASECHK.TRANS64.TRYWAIT P0, [R0+URZ+0x20], R123 ;  /* 0x0000207b000075a7 */ /* 0x0022e400080011ff */
[----:B---3--:R-:W-:Y:S05]  /*f340*/  @!P0 NANOSLEEP.SYNCS 0x989680 ;  /* 0x009896800000895d */ /* 0x008fea0003900000 */
[----:B------:R-:W3:Y:S02]  /*f350*/  @!P0 SYNCS.PHASECHK.TRANS64 P0, [R0+URZ+0x20], R123 ;  /* 0x0000207b000085a7 */ /* 0x000ee400080010ff */
[----:B---3--:R-:W-:Y:S05]  /*f360*/  @!P0 BRA `(.L_x_175) ;  /* 0xfffffffc00f08947 */ /* 0x008fea000383ffff */
[----:B------:R-:W-:Y:S05]  /*f370*/  BRA `(.L_x_174) ;  /* 0xffffffe000687947 */ /* 0x000fea000383ffff */
        .weak           $__internal_0_$__cuda_sm10x_tcgen05_guardrail_trap_col_being_dealloced_not_returned_by_alloc
        .type           $__internal_0_$__cuda_sm10x_tcgen05_guardrail_trap_col_being_dealloced_not_returned_by_alloc,@function
        .size           $__internal_0_$__cuda_sm10x_tcgen05_guardrail_trap_col_being_dealloced_not_returned_by_alloc,($__internal_1_$__cuda_sm10x_tcgen05_guardrail_trap_phase_invalid_during_alloc - $__internal_0_$__cuda_sm10x_tcgen05_guardrail_trap_col_being_dealloced_not_returned_by_alloc)
$__internal_0_$__cuda_sm10x_tcgen05_guardrail_trap_col_being_dealloced_not_returned_by_alloc:
[----:B------:R-:W-:Y:S05]  /*f380*/  BPT.TRAP 0x1 ;  /* 0x000000040000795c */ /* 0x000fea0000300000 */
[----:B------:R-:W-:-:S04]  /*f390*/  HFMA2 R3, -RZ, RZ, 0, 0 ;  /* 0x00000000ff037431 */ /* 0x000fc800000001ff */
[----:B------:R-:W-:Y:S05]  /*f3a0*/  RET.REL.NODEC R2 `(_ZN7cutlass13device_kernelINS_4gemm6kernel13GemmUniversalIN4cute5tupleIJiiiiEEENS1_10collective13CollectiveMmaINS1_35MainloopSm100TmaUmmaWarpSpecializedILi2ELi2ELi2ENS5_IJNS4_1CILi4EEENSA_ILi2EEENSA_ILi1EEEEEEEENS5_IJNSA_ILi256EEESG_NSA_ILi64EEEEEENS_10tfloat32_tENS5_IJlSD_lEEESJ_SK_NS4_8TiledMMAINS4_8MMA_AtomIJNS4_23SM100_MMA_TF32_2x1SM_SSISJ_SJ_fLi256ELi256ELNS4_4UMMA5MajorE0ELSP_0ELNSO_7ScaleInE0ELSQ_0EEEEEENS4_6LayoutINS5_IJSD_SD_SD_EEENS5_IJNSA_ILi0EEESV_SV_EEEEENS5_IJNS4_10UnderscoreESY_SY_EEEEENS4_28SM100_TMA_2SM_LOAD_MULTICASTENS4_14ComposedLayoutINS4_7SwizzleILi3ELi4ELi3EEENS4_18smem_ptr_flag_bitsILi32EEENST_INS5_IJNSA_ILi8EEENSA_ILi32EEEEEENS5_IJS18_SD_EEEEEEEvNS4_8identityES11_S1C_vS1D_EENS_8epilogue10collective18CollectiveEpilogueINS1F_23Sm100TmaWarpSpecializedILi4ELi2ELi32ELb1ELb0EEEJNS5_IJNSA_ILi128EEESG_SH_EEENS5_IJNST_IS1K_SD_EENST_IS18_SD_EEEEESJ_SK_SJ_SK_NS1F_6fusion15FusionCallbacksIS1J_NS1P_17LinearCombinationISJ_fSJ_fLNS_15FloatRoundStyleE2EEES1L_S1O_JEEENS4_5SM1004TMEM4LOAD26SM100_TMEM_LOAD_32dp32b32xENS4_13SM90_TMA_LOADES1C_NS4_39AutoVectorizingCopyWithAssumedAlignmentILi128EEENS4_14SM90_TMA_STOREES1C_S21_S21_EEEvvEEEEvNT_6ParamsE) ;  /* 0xffffff0c02147950 */ /* 0x000fea0003c3ffff */
        .weak           $__internal_1_$__cuda_sm10x_tcgen05_guardrail_trap_phase_invalid_during_alloc
        .type           $__internal_1_$__cuda_sm10x_tcgen05_guardrail_trap_phase_invalid_during_alloc,@function
        .size           $__internal_1_$__cuda_sm10x_tcgen05_guardrail_trap_phase_invalid_during_alloc,($__internal_2_$__cuda_sm10x_tcgen05_guardrail_trap_unallocated_columns_being_dealloced - $__internal_1_$__cuda_sm10x_tcgen05_guardrail_trap_phase_invalid_during_alloc)
$__internal_1_$__cuda_sm10x_tcgen05_guardrail_trap_phase_invalid_during_alloc:
[----:B------:R-:W-:Y:S05]  /*f3b0*/  BPT.TRAP 0x1 ;  /* 0x000000040000795c */ /* 0x000fea0000300000 */
[----:B------:R-:W-:-:S04]  /*f3c0*/  MOV R5, 0x0 ;  /* 0x0000000000057802 */ /* 0x000fc80000000f00 */
[----:B------:R-:W-:Y:S05]  /*f3d0*/  RET.REL.NODEC R4 `(_ZN7cutlass13device_kernelINS_4gemm6kernel13GemmUniversalIN4cute5tupleIJiiiiEEENS1_10collective13CollectiveMmaINS1_35MainloopSm100TmaUmmaWarpSpecializedILi2ELi2ELi2ENS5_IJNS4_1CILi4EEENSA_ILi2EEENSA_ILi1EEEEEEEENS5_IJNSA_ILi256EEESG_NSA_ILi64EEEEEENS_10tfloat32_tENS5_IJlSD_lEEESJ_SK_NS4_8TiledMMAINS4_8MMA_AtomIJNS4_23SM100_MMA_TF32_2x1SM_SSISJ_SJ_fLi256ELi256ELNS4_4UMMA5MajorE0ELSP_0ELNSO_7ScaleInE0ELSQ_0EEEEEENS4_6LayoutINS5_IJSD_SD_SD_EEENS5_IJNSA_ILi0EEESV_SV_EEEEENS5_IJNS4_10UnderscoreESY_SY_EEEEENS4_28SM100_TMA_2SM_LOAD_MULTICASTENS4_14ComposedLayoutINS4_7SwizzleILi3ELi4ELi3EEENS4_18smem_ptr_flag_bitsILi32EEENST_INS5_IJNSA_ILi8EEENSA_ILi32EEEEEENS5_IJS18_SD_EEEEEEEvNS4_8identityES11_S1C_vS1D_EENS_8epilogue10collective18CollectiveEpilogueINS1F_23Sm100TmaWarpSpecializedILi4ELi2ELi32ELb1ELb0EEEJNS5_IJNSA_ILi128EEESG_SH_EEENS5_IJNST_IS1K_SD_EENST_IS18_SD_EEEEESJ_SK_SJ_SK_NS1F_6fusion15FusionCallbacksIS1J_NS1P_17LinearCombinationISJ_fSJ_fLNS_15FloatRoundStyleE2EEES1L_S1O_JEEENS4_5SM1004TMEM4LOAD26SM100_TMEM_LOAD_32dp32b32xENS4_13SM90_TMA_LOADES1C_NS4_39AutoVectorizingCopyWithAssumedAlignmentILi128EEENS4_14SM90_TMA_STOREES1C_S21_S21_EEEvvEEEEvNT_6ParamsE) ;  /* 0xffffff0c04087950 */ /* 0x000fea0003c3ffff */
        .weak           $__internal_2_$__cuda_sm10x_tcgen05_guardrail_trap_unallocated_columns_being_dealloced
        .type           $__internal_2_$__cuda_sm10x_tcgen05_guardrail_trap_unallocated_columns_being_dealloced,@function
        .size           $__internal_2_$__cuda_sm10x_tcgen05_guardrail_trap_unallocated_columns_being_dealloced,(.L_x_233 - $__internal_2_$__cuda_sm10x_tcgen05_guardrail_trap_unallocated_columns_being_dealloced)
$__internal_2_$__cuda_sm10x_tcgen05_guardrail_trap_unallocated_columns_being_dealloced:
[----:B------:R-:W-:Y:S05]  /*f3e0*/  BPT.TRAP 0x1 ;  /* 0x000000040000795c */ /* 0x000fea0000300000 */
[----:B------:R-:W-:-:S04]  /*f3f0*/  HFMA2 R3, -RZ, RZ, 0, 0 ;  /* 0x00000000ff037431 */ /* 0x000fc800000001ff */
[----:B------:R-:W-:Y:S05]  /*f400*/  RET.REL.NODEC R2 `(_ZN7cutlass13device_kernelINS_4gemm6kernel13GemmUniversalIN4cute5tupleIJiiiiEEENS1_10collective13CollectiveMmaINS1_35MainloopSm100TmaUmmaWarpSpecializedILi2ELi2ELi2ENS5_IJNS4_1CILi4EEENSA_ILi2EEENSA_ILi1EEEEEEEENS5_IJNSA_ILi256EEESG_NSA_ILi64EEEEEENS_10tfloat32_tENS5_IJlSD_lEEESJ_SK_NS4_8TiledMMAINS4_8MMA_AtomIJNS4_23SM100_MMA_TF32_2x1SM_SSISJ_SJ_fLi256ELi256ELNS4_4UMMA5MajorE0ELSP_0ELNSO_7ScaleInE0ELSQ_0EEEEEENS4_6LayoutINS5_IJSD_SD_SD_EEENS5_IJNSA_ILi0EEESV_SV_EEEEENS5_IJNS4_10UnderscoreESY_SY_EEEEENS4_28SM100_TMA_2SM_LOAD_MULTICASTENS4_14ComposedLayoutINS4_7SwizzleILi3ELi4ELi3EEENS4_18smem_ptr_flag_bitsILi32EEENST_INS5_IJNSA_ILi8EEENSA_ILi32EEEEEENS5_IJS18_SD_EEEEEEEvNS4_8identityES11_S1C_vS1D_EENS_8epilogue10collective18CollectiveEpilogueINS1F_23Sm100TmaWarpSpecializedILi4ELi2ELi32ELb1ELb0EEEJNS5_IJNSA_ILi128EEESG_SH_EEENS5_IJNST_IS1K_SD_EENST_IS18_SD_EEEEESJ_SK_SJ_SK_NS1F_6fusion15FusionCallbacksIS1J_NS1P_17LinearCombinationISJ_fSJ_fLNS_15FloatRoundStyleE2EEES1L_S1O_JEEENS4_5SM1004TMEM4LOAD26SM100_TMEM_LOAD_32dp32b32xENS4_13SM90_TMA_LOADES1C_NS4_39AutoVectorizingCopyWithAssumedAlignmentILi128EEENS4_14SM90_TMA_STOREES1C_S21_S21_EEEvvEEEEvNT_6ParamsE) ;  /* 0xffffff0802fc7950 */ /* 0x000fea0003c3ffff */
.L_x_232:
[----:B------:R-:W-:-:S00]  /*f410*/  BRA `(.L_x_232) ;  /* 0xfffffffc00fc7947 */ /* 0x000fc0000383ffff */
[----:B------:R-:W-:-:S00]  /*f420*/  NOP ;  /* 0x0000000000007918 */ /* 0x000fc00000000000 */
        /* <DEDUP_REMOVED lines=13> */
.L_x_233:


//--------------------- .nv.global.init           --------------------------
	.section	.nv.global.init,"aw",@progbits
.nv.global.init:
	.type		$str$27,@object
	.size		$str$27,($str$28 - $str$27)
$str$27:
        /*0000*/ 	.byte	0x28, 0x61, 0x64, 0x64, 0x72, 0x65, 0x73, 0x73, 0x20, 0x26, 0x20, 0x6d, 0x61, 0x73, 0x6b, 0x29
        /*0010*/ 	.byte	0x20, 0x3d, 0x3d, 0x20, 0x30, 0x00
	.type		$str$28,@object
	.size		$str$28,($str$26 - $str$28)
$str$28:
        /*0016*/ 	.byte	0x2f, 0x74, 0x6d, 0x70, 0x2f, 0x63, 0x75, 0x74, 0x6c, 0x61, 0x73, 0x73, 0x5f, 0x73, 0x77, 0x65
        /*0026*/ 	.byte	0x65, 0x70, 0x5f, 0x73, 0x72, 0x63, 0x2f, 0x69, 0x6e, 0x63, 0x6c, 0x75, 0x64, 0x65, 0x2f, 0x63
        /*0036*/ 	.byte	0x75, 0x74, 0x65, 0x2f, 0x70, 0x6f, 0x69, 0x6e, 0x74, 0x65, 0x72, 0x5f, 0x66, 0x6c, 0x61, 0x67
        /*0046*/ 	.byte	0x67, 0x65, 0x64, 0x2e, 0x68, 0x70, 0x70, 0x00
	.type		$str$26,@object
	.size		$str$26,($str$25 - $str$26)
$str$26:
        /*004e*/ 	.byte	0x2f, 0x74, 0x6d, 0x70, 0x2f, 0x63, 0x75, 0x74, 0x6c, 0x61, 0x73, 0x73, 0x5f, 0x73, 0x77, 0x65
        /*005e*/ 	.byte	0x65, 0x70, 0x5f, 0x73, 0x72, 0x63, 0x2f, 0x69, 0x6e, 0x63, 0x6c, 0x75, 0x64, 0x65, 0x2f, 0x63
        /*006e*/ 	.byte	0x75, 0x74, 0x65, 0x2f, 0x61, 0x74, 0x6f, 0x6d, 0x2f, 0x63, 0x6f, 0x70, 0x79, 0x5f, 0x74, 0x72
        /*007e*/ 	.byte	0x61, 0x69, 0x74, 0x73, 0x5f, 0x73, 0x6d, 0x31, 0x30, 0x30, 0x2e, 0x68, 0x70, 0x70, 0x00
	.type		$str$25,@object
	.size		$str$25,(__unnamed_1 - $str$25)
$str$25:
        /*008d*/ 	.byte	0x28, 0x28, 0x75, 0x69, 0x6e, 0x74, 0x33, 0x32, 0x5f, 0x74, 0x28, 0x74, 0x68, 0x72, 0x65, 0x61
        /*009d*/ 	.byte	0x64, 0x49, 0x64, 0x78, 0x2e, 0x78, 0x29, 0x20, 0x2f, 0x20, 0x33, 0x32, 0x29, 0x20, 0x25, 0x20
        /*00ad*/ 	.byte	0x34, 0x29, 0x20, 0x3d, 0x3d, 0x20, 0x28, 0x28, 0x28, 0x74, 0x6d, 0x65, 0x6d, 0x5f, 0x61, 0x64
        /*00bd*/ 	.byte	0x64, 0x72, 0x20, 0x3e, 0x3e, 0x20, 0x31, 0x36, 0x29, 0x20, 0x2f, 0x20, 0x33, 0x32, 0x29, 0x20
        /*00cd*/ 	.byte	0x25, 0x20, 0x34, 0x29, 0x00
	.type		__unnamed_1,@object
	.size		__unnamed_1,(__unnamed_2 - __unnamed_1)
__unnamed_1:
        /*00d2*/ 	.byte	0x61, 0x75, 0x74, 0x6f, 0x20, 0x63, 0x75, 0x74, 0x65, 0x3a, 0x3a, 0x61, 0x73, 0x5f, 0x70, 0x6f
        /* <DEDUP_REMOVED lines=24> */
        /*0262*/ 	.byte	0x34, 0x30, 0x39, 0x36, 0x3e, 0x3e, 0x3e, 0x3e, 0x5d, 0x00
	.type		__unnamed_2,@object
	.size		__unnamed_2,(.L_2 - __unnamed_2)
__unnamed_2:
        /* <DEDUP_REMOVED lines=43> */
        /*051c*/ 	.byte	0x65, 0x3a, 0x3a, 0x43, 0x3c, 0x30, 0x3e, 0x3e, 0x3e, 0x3e, 0x5d, 0x00
.L_2:


//--------------------- .nv.shared._ZN7cutlass13device_kernelINS_4gemm6kernel13GemmUniversalIN4cute5tupleIJiiiiEEENS1_10collective13CollectiveMmaINS1_35MainloopSm100TmaUmmaWarpSpecializedILi2ELi2ELi2ENS5_IJNS4_1CILi4EEENSA_ILi2EEENSA_ILi1EEEEEEEENS5_IJNSA_ILi256EEESG_NSA_ILi64EEEEEENS_10tfloat32_tENS5_IJlSD_lEEESJ_SK_NS4_8TiledMMAINS4_8MMA_AtomIJNS4_23SM100_MMA_TF32_2x1SM_SSISJ_SJ_fLi256ELi256ELNS4_4UMMA5MajorE0ELSP_0ELNSO_7ScaleInE0ELSQ_0EEEEEENS4_6LayoutINS5_IJSD_SD_SD_EEENS5_IJNSA_ILi0EEESV_SV_EEEEENS5_IJNS4_10UnderscoreESY_SY_EEEEENS4_28SM100_TMA_2SM_LOAD_MULTICASTENS4_14ComposedLayoutINS4_7SwizzleILi3ELi4ELi3EEENS4_18smem_ptr_flag_bitsILi32EEENST_INS5_IJNSA_ILi8EEENSA_ILi32EEEEEENS5_IJS18_SD_EEEEEEEvNS4_8identityES11_S1C_vS1D_EENS_8epilogue10collective18CollectiveEpilogueINS1F_23Sm100TmaWarpSpecializedILi4ELi2ELi32ELb1ELb0EEEJNS5_IJNSA_ILi128EEESG_SH_EEENS5_IJNST_IS1K_SD_EENST_IS18_SD_EEEEESJ_SK_SJ_SK_NS1F_6fusion15FusionCallbacksIS1J_NS1P_17LinearCombinationISJ_fSJ_fLNS_15FloatRoundStyleE2EEES1L_S1O_JEEENS4_5SM1004TMEM4LOAD26SM100_TMEM_LOAD_32dp32b32xENS4_13SM90_TMA_LOADES1C_NS4_39AutoVectorizingCopyWithAssumedAlignmentILi128EEENS4_14SM90_TMA_STOREES1C_S21_S21_EEEvvEEEEvNT_6ParamsE --------------------------
	.section	.nv.shared._ZN7cutlass13device_kernelINS_4gemm6kernel13GemmUniversalIN4cute5tupleIJiiiiEEENS1_10collective13CollectiveMmaINS1_35MainloopSm100TmaUmmaWarpSpecializedILi2ELi2ELi2ENS5_IJNS4_1CILi4EEENSA_ILi2EEENSA_ILi1EEEEEEEENS5_IJNSA_ILi256EEESG_NSA_ILi64EEEEEENS_10tfloat32_tENS5_IJlSD_lEEESJ_SK_NS4_8TiledMMAINS4_8MMA_AtomIJNS4_23SM100_MMA_TF32_2x1SM_SSISJ_SJ_fLi256ELi256ELNS4_4UMMA5MajorE0ELSP_0ELNSO_7ScaleInE0ELSQ_0EEEEEENS4_6LayoutINS5_IJSD_SD_SD_EEENS5_IJNSA_ILi0EEESV_SV_EEEEENS5_IJNS4_10UnderscoreESY_SY_EEEEENS4_28SM100_TMA_2SM_LOAD_MULTICASTENS4_14ComposedLayoutINS4_7SwizzleILi3ELi4ELi3EEENS4_18smem_ptr_flag_bitsILi32EEENST_INS5_IJNSA_ILi8EEENSA_ILi32EEEEEENS5_IJS18_SD_EEEEEEEvNS4_8identityES11_S1C_vS1D_EENS_8epilogue10collective18CollectiveEpilogueINS1F_23Sm100TmaWarpSpecializedILi4ELi2ELi32ELb1ELb0EEEJNS5_IJNSA_ILi128EEESG_SH_EEENS5_IJNST_IS1K_SD_EENST_IS18_SD_EEEEESJ_SK_SJ_SK_NS1F_6fusion15FusionCallbacksIS1J_NS1P_17LinearCombinationISJ_fSJ_fLNS_15FloatRoundStyleE2EEES1L_S1O_JEEENS4_5SM1004TMEM4LOAD26SM100_TMEM_LOAD_32dp32b32xENS4_13SM90_TMA_LOADES1C_NS4_39AutoVectorizingCopyWithAssumedAlignmentILi128EEENS4_14SM90_TMA_STOREES1C_S21_S21_EEEvvEEEEvNT_6ParamsE,"aw",@nobits
	.sectionflags	@""
	.align	16
	.zero		1024


//--------------------- .nv.shared.reserved.0     --------------------------
	.section	.nv.shared.reserved.0,"aw",@nobits
	.weak		__nv_reservedSMEM_offset_0_alias
	.size		__nv_reservedSMEM_offset_0_alias, 0, 64
	.other		__nv_reservedSMEM_offset_0_alias,@"STO_CUDA_RESERVED_SHARED STV_DEFAULT"
__nv_reservedSMEM_offset_0_alias:
	.zero		0
.nv.shared.reserved.0:
	.zero		64
	.weak		__nv_reservedSMEM_tcgen05_partition
	.type		__nv_reservedSMEM_tcgen05_partition,@object
	.size		__nv_reservedSMEM_tcgen05_partition,(.L_0 - __nv_reservedSMEM_tcgen05_partition)
__nv_reservedSMEM_tcgen05_partition:
	.zero		32
.L_0:


//--------------------- .nv.global                --------------------------
	.section	.nv.global,"aw",@nobits
.nv.global:
	.type		_ZN40_INTERNAL_5b949d7d_4_k_cu_22fc72ef_303644cute1_E,@object
	.size		_ZN40_INTERNAL_5b949d7d_4_k_cu_22fc72ef_303644cute1_E,(_ZN40_INTERNAL_5b949d7d_4_k_cu_22fc72ef_303644cuda3std3__45__cpo6cbeginE - _ZN40_INTERNAL_5b949d7d_4_k_cu_22fc72ef_303644cute1_E)
_ZN40_INTERNAL_5b949d7d_4_k_cu_22fc72ef_303644cute1_E:
	.zero		1
	.type		_ZN40_INTERNAL_5b949d7d_4_k_cu_22fc72ef_303644cuda3std3__45__cpo6cbeginE,@object
	.size		_ZN40_INTERNAL_5b949d7d_4_k_cu_22fc72ef_303644cuda3std3__45__cpo6cbeginE,(_ZN40_INTERNAL_5b949d7d_4_k_cu_22fc72ef_303644cuda3std3__48in_placeE - _ZN40_INTERNAL_5b949d7d_4_k_cu_22fc72ef_303644cuda3std3__45__cpo6cbeginE)
_ZN40_INTERNAL_5b949d7d_4_k_cu_22fc72ef_303644cuda3std3__45__cpo6cbeginE:
	.zero		1
	.type		_ZN40_INTERNAL_5b949d7d_4_k_cu_22fc72ef_303644cuda3std3__48in_placeE,@object
	.size		_ZN40_INTERNAL_5b949d7d_4_k_cu_22fc72ef_303644cuda3std3__48in_placeE,(_ZN40_INTERNAL_5b949d7d_4_k_cu_22fc72ef_303644cuda3std6ranges3__45__cpo9iter_moveE - _ZN40_INTERNAL_5b949d7d_4_k_cu_22fc72ef_303644cuda3std3__48in_placeE)
_ZN40_INTERNAL_5b949d7d_4_k_cu_22fc72ef_303644cuda3std3__48in_placeE:
	.zero		1
	.type		_ZN40_INTERNAL_5b949d7d_4_k_cu_22fc72ef_303644cuda3std6ranges3__45__cpo9iter_moveE,@object
	.size		_ZN40_INTERNAL_5b949d7d_4_k_cu_22fc72ef_303644cuda3std6ranges3__45__cpo9iter_moveE,(_ZN40_INTERNAL_5b949d7d_4_k_cu_22fc72ef_303644cuda3std3__45__cpo5beginE - _ZN40_INTERNAL_5b949d7d_4_k_cu_22fc72ef_303644cuda3std6ranges3__45__cpo9iter_moveE)
_ZN40_INTERNAL_5b949d7d_4_k_cu_22fc72ef_303644cuda3std6ranges3__45__cpo9iter_moveE:
	.zero		1
	.type		_ZN40_INTERNAL_5b949d7d_4_k_cu_22fc72ef_303644cuda3std3__45__cpo5beginE,@object
	.size		_ZN40_INTERNAL_5b949d7d_4_k_cu_22fc72ef_303644cuda3std3__45__cpo5beginE,(_ZN40_INTERNAL_5b949d7d_4_k_cu_22fc72ef_303644cuda3std3__442_GLOBAL__N__5b949d7d_4_k_cu_22fc72ef_303646ignoreE - _ZN40_INTERNAL_5b949d7d_4_k_cu_22fc72ef_303644cuda3std3__45__cpo5beginE)
_ZN40_INTERNAL_5b949d7d_4_k_cu_22fc72ef_303644cuda3std3__45__cpo5beginE:
	.zero		1
	.type		_ZN40_INTERNAL_5b949d7d_4_k_cu_22fc72ef_303644cuda3std3__442_GLOBAL__N__5b949d7d_4_k_cu_22fc72ef_303646ignoreE,@object
	.size		_ZN40_INTERNAL_5b949d7d_4_k_cu_22fc72ef_303644cuda3std3__442_GLOBAL__N__5b949d7d_4_k_cu_22fc72ef_303646ignoreE,(_ZN40_INTERNAL_5b949d7d_4_k_cu_22fc72ef_303644cute7productE - _ZN40_INTERNAL_5b949d7d_4_k_cu_22fc72ef_303644cuda3std3__442_GLOBAL__N__5b949d7d_4_k_cu_22fc72ef_303646ignoreE)
_ZN40_INTERNAL_5b949d7d_4_k_cu_22fc72ef_303644cuda3std3__442_GLOBAL__N__5b949d7d_4_k_cu_22fc72ef_303646ignoreE:
	.zero		1
	.type		_ZN40_INTERNAL_5b949d7d_4_k_cu_22fc72ef_303644cute7productE,@object
	.size		_ZN40_INTERNAL_5b949d7d_4_k_cu_22fc72ef_303644cute7productE,(_ZN40_INTERNAL_5b949d7d_4_k_cu_22fc72ef_303644cuda3std3__45__cpo3endE - _ZN40_INTERNAL_5b949d7d_4_k_cu_22fc72ef_303644cute7productE)
_ZN40_INTERNAL_5b949d7d_4_k_cu_22fc72ef_303644cute7productE:
	.zero		1
	.type		_ZN40_INTERNAL_5b949d7d_4_k_cu_22fc72ef_303644cuda3std3__45__cpo3endE,@object
	.size		_ZN40_INTERNAL_5b949d7d_4_k_cu_22fc72ef_303644cuda3std3__45__cpo3endE,(_ZN40_INTERNAL_5b949d7d_4_k_cu_22fc72ef_303644cuda3std3__419piecewise_constructE - _ZN40_INTERNAL_5b949d7d_4_k_cu_22fc72ef_303644cuda3std3__45__cpo3endE)
_ZN40_INTERNAL_5b949d7d_4_k_cu_22fc72ef_303644cuda3std3__45__cpo3endE:
	.zero		1
	.type		_ZN40_INTERNAL_5b949d7d_4_k_cu_22fc72ef_303644cuda3std3__419piecewise_constructE,@object
	.size		_ZN40_INTERNAL_5b949d7d_4_k_cu_22fc72ef_303644cuda3std3__419piecewise_constructE,(_ZN40_INTERNAL_5b949d7d_4_k_cu_22fc72ef_303644cuda3std3__45__cpo4cendE - _ZN40_INTERNAL_5b949d7d_4_k_cu_22fc72ef_303644cuda3std3__419piecewise_constructE)
_ZN40_INTERNAL_5b949d7d_4_k_cu_22fc72ef_303644cuda3std3__419piecewise_constructE:
	.zero		1
	.type		_ZN40_INTERNAL_5b949d7d_4_k_cu_22fc72ef_303644cuda3std3__45__cpo4cendE,@object
	.size		_ZN40_INTERNAL_5b949d7d_4_k_cu_22fc72ef_303644cuda3std3__45__cpo4cendE,(_ZN40_INTERNAL_5b949d7d_4_k_cu_22fc72ef_303644cuda3std6ranges3__45__cpo4swapE - _ZN40_INTERNAL_5b949d7d_4_k_cu_22fc72ef_303644cuda3std3__45__cpo4cendE)
_ZN40_INTERNAL_5b949d7d_4_k_cu_22fc72ef_303644cuda3std3__45__cpo4cendE:
	.zero		1
	.type		_ZN40_INTERNAL_5b949d7d_4_k_cu_22fc72ef_303644cuda3std6ranges3__45__cpo4swapE,@object
	.size		_ZN40_INTERNAL_5b949d7d_4_k_cu_22fc72ef_303644cuda3std6ranges3__45__cpo4swapE,(.L_10 - _ZN40_INTERNAL_5b949d7d_4_k_cu_22fc72ef_303644cuda3std6ranges3__45__cpo4swapE)
_ZN40_INTERNAL_5b949d7d_4_k_cu_22fc72ef_303644cuda3std6ranges3__45__cpo4swapE:
	.zero		1
.L_10:


//--------------------- .nv.constant0._ZN7cutlass13device_kernelINS_4gemm6kernel13GemmUniversalIN4cute5tupleIJiiiiEEENS1_10collective13CollectiveMmaINS1_35MainloopSm100TmaUmmaWarpSpecializedILi2ELi2ELi2ENS5_IJNS4_1CILi4EEENSA_ILi2EEENSA_ILi1EEEEEEEENS5_IJNSA_ILi256EEESG_NSA_ILi64EEEEEENS_10tfloat32_tENS5_IJlSD_lEEESJ_SK_NS4_8TiledMMAINS4_8MMA_AtomIJNS4_23SM100_MMA_TF32_2x1SM_SSISJ_SJ_fLi256ELi256ELNS4_4UMMA5MajorE0ELSP_0ELNSO_7ScaleInE0ELSQ_0EEEEEENS4_6LayoutINS5_IJSD_SD_SD_EEENS5_IJNSA_ILi0EEESV_SV_EEEEENS5_IJNS4_10UnderscoreESY_SY_EEEEENS4_28SM100_TMA_2SM_LOAD_MULTICASTENS4_14ComposedLayoutINS4_7SwizzleILi3ELi4ELi3EEENS4_18smem_ptr_flag_bitsILi32EEENST_INS5_IJNSA_ILi8EEENSA_ILi32EEEEEENS5_IJS18_SD_EEEEEEEvNS4_8identityES11_S1C_vS1D_EENS_8epilogue10collective18CollectiveEpilogueINS1F_23Sm100TmaWarpSpecializedILi4ELi2ELi32ELb1ELb0EEEJNS5_IJNSA_ILi128EEESG_SH_EEENS5_IJNST_IS1K_SD_EENST_IS18_SD_EEEEESJ_SK_SJ_SK_NS1F_6fusion15FusionCallbacksIS1J_NS1P_17LinearCombinationISJ_fSJ_fLNS_15FloatRoundStyleE2EEES1L_S1O_JEEENS4_5SM1004TMEM4LOAD26SM100_TMEM_LOAD_32dp32b32xENS4_13SM90_TMA_LOADES1C_NS4_39AutoVectorizingCopyWithAssumedAlignmentILi128EEENS4_14SM90_TMA_STOREES1C_S21_S21_EEEvvEEEEvNT_6ParamsE --------------------------
	.section	.nv.constant0._ZN7cutlass13device_kernelINS_4gemm6kernel13GemmUniversalIN4cute5tupleIJiiiiEEENS1_10collective13CollectiveMmaINS1_35MainloopSm100TmaUmmaWarpSpecializedILi2ELi2ELi2ENS5_IJNS4_1CILi4EEENSA_ILi2EEENSA_ILi1EEEEEEEENS5_IJNSA_ILi256EEESG_NSA_ILi64EEEEEENS_10tfloat32_tENS5_IJlSD_lEEESJ_SK_NS4_8TiledMMAINS4_8MMA_AtomIJNS4_23SM100_MMA_TF32_2x1SM_SSISJ_SJ_fLi256ELi256ELNS4_4UMMA5MajorE0ELSP_0ELNSO_7ScaleInE0ELSQ_0EEEEEENS4_6LayoutINS5_IJSD_SD_SD_EEENS5_IJNSA_ILi0EEESV_SV_EEEEENS5_IJNS4_10UnderscoreESY_SY_EEEEENS4_28SM100_TMA_2SM_LOAD_MULTICASTENS4_14ComposedLayoutINS4_7SwizzleILi3ELi4ELi3EEENS4_18smem_ptr_flag_bitsILi32EEENST_INS5_IJNSA_ILi8EEENSA_ILi32EEEEEENS5_IJS18_SD_EEEEEEEvNS4_8identityES11_S1C_vS1D_EENS_8epilogue10collective18CollectiveEpilogueINS1F_23Sm100TmaWarpSpecializedILi4ELi2ELi32ELb1ELb0EEEJNS5_IJNSA_ILi128EEESG_SH_EEENS5_IJNST_IS1K_SD_EENST_IS18_SD_EEEEESJ_SK_SJ_SK_NS1F_6fusion15FusionCallbacksIS1J_NS1P_17LinearCombinationISJ_fSJ_fLNS_15FloatRoundStyleE2EEES1L_S1O_JEEENS4_5SM1004TMEM4LOAD26SM100_TMEM_LOAD_32dp32b32xENS4_13SM90_TMA_LOADES1C_NS4_39AutoVectorizingCopyWithAssumedAlignmentILi128EEENS4_14SM90_TMA_STOREES1C_S21_S21_EEEvvEEEEvNT_6ParamsE,"a",@progbits
	.sectionflags	@""
	.align	4
.nv.constant0._ZN7cutlass13device_kernelINS_4gemm6kernel13GemmUniversalIN4cute5tupleIJiiiiEEENS1_10collective13CollectiveMmaINS1_35MainloopSm100TmaUmmaWarpSpecializedILi2ELi2ELi2ENS5_IJNS4_1CILi4EEENSA_ILi2EEENSA_ILi1EEEEEEEENS5_IJNSA_ILi256EEESG_NSA_ILi64EEEEEENS_10tfloat32_tENS5_IJlSD_lEEESJ_SK_NS4_8TiledMMAINS4_8MMA_AtomIJNS4_23SM100_MMA_TF32_2x1SM_SSISJ_SJ_fLi256ELi256ELNS4_4UMMA5MajorE0ELSP_0ELNSO_7ScaleInE0ELSQ_0EEEEEENS4_6LayoutINS5_IJSD_SD_SD_EEENS5_IJNSA_ILi0EEESV_SV_EEEEENS5_IJNS4_10UnderscoreESY_SY_EEEEENS4_28SM100_TMA_2SM_LOAD_MULTICASTENS4_14ComposedLayoutINS4_7SwizzleILi3ELi4ELi3EEENS4_18smem_ptr_flag_bitsILi32EEENST_INS5_IJNSA_ILi8EEENSA_ILi32EEEEEENS5_IJS18_SD_EEEEEEEvNS4_8identityES11_S1C_vS1D_EENS_8epilogue10collective18CollectiveEpilogueINS1F_23Sm100TmaWarpSpecializedILi4ELi2ELi32ELb1ELb0EEEJNS5_IJNSA_ILi128EEESG_SH_EEENS5_IJNST_IS1K_SD_EENST_IS18_SD_EEEEESJ_SK_SJ_SK_NS1F_6fusion15FusionCallbacksIS1J_NS1P_17LinearCombinationISJ_fSJ_fLNS_15FloatRoundStyleE2EEES1L_S1O_JEEENS4_5SM1004TMEM4LOAD26SM100_TMEM_LOAD_32dp32b32xENS4_13SM90_TMA_LOADES1C_NS4_39AutoVectorizingCopyWithAssumedAlignmentILi128EEENS4_14SM90_TMA_STOREES1C_S21_S21_EEEvvEEEEvNT_6ParamsE:
	.zero		2944


//--------------------- SYMBOLS --------------------------

	.type		.nv.reservedSmem.offset0,@object
	.size		.nv.reservedSmem.offset0,0x4
	.type		.nv.reservedSmem.cap,@object
	.size		.nv.reservedSmem.cap,0x4
	.type		__assertfail,@function
